	.target	sm_100a

	.elftype	@"ET_EXEC"


//--------------------- .note.nv.tkinfo           --------------------------
	.section	.note.nv.tkinfo,"",@"SHT_NOTE"
	.sectionflags	@"SHF_NOTE_NV_TKINFO"
	.tkinfo
        /*0018*/ 	.word	0x00000002
        /*0030*/ 	.string	""
        /*0030*/ 	.string	"ptxas"
        /*0030*/ 	.string	"Cuda compilation tools, release 13.0, V13.0.88"
        /*0030*/ 	.string	"Build cuda_13.0.r13.0/compiler.36424714_0"
        /*0030*/ 	.string	"-arch sm_100a -m 64 "



//--------------------- .note.nv.cuinfo           --------------------------
	.section	.note.nv.cuinfo,"",@"SHT_NOTE"
	.sectionflags	@"SHF_NOTE_NV_CUINFO"
        /*0018*/ 	.short	0x0002
        /*001a*/ 	.short	0x0064
        /*001c*/ 	.short	0x0082
	.zero		2


//--------------------- .nv.info                  --------------------------
	.section	.nv.info,"",@"SHT_CUDA_INFO"
	.align	4


	//----- nvinfo : EIATTR_REGCOUNT
	.align		4
        /*0000*/ 	.byte	0x04, 0x2f
        /*0002*/ 	.short	(.L_19 - .L_18)
	.align		4
.L_18:
        /*0004*/ 	.word	index@(_ZN7cutlass13device_kernelINS_4gemm6kernel13GemmUniversalIN4cute5tupleIJiiiiEEENS1_10collective13CollectiveMmaINS1_46MainloopSm100TmaUmmaWarpSpecializedBlockScaledILi7ELi2ELi1ENS5_IJNS4_1CILi4EEENSA_ILi2EEENSA_ILi1EEEEEEEENS5_IJNSA_ILi128EEENSA_ILi256EEESG_EEENS5_IJNS_12float_e2m1_tENS_13float_ue4m3_tEEEENS5_IJNS5_IJlSD_lEEENS4_6LayoutINS5_IJNS5_IJNS5_IJNSA_ILi32EEESB_EEEiEEENS5_IJNS5_IJNSA_ILi16EEESB_EEEiEEENS5_IJSD_iEEEEEENS5_IJST_NS5_IJNS5_IJNSA_ILi0EEESD_EEENSA_ILi512EEEEEENS5_IJSW_iEEEEEEEEEEESL_S13_NS4_8TiledMMAINS4_8MMA_AtomIJNS4_17SM100_MMA_MXF4_SSISJ_SJ_fSK_Li128ELi256ELi16ELNS4_4UMMA5MajorE0ELS18_0ELNS17_7ScaleInE0ELS19_0EEEEEENSN_INS5_IJSD_SD_SD_EEENS5_IJSW_SW_SW_EEEEENS5_IJNS4_10UnderscoreES1F_S1F_EEEEENS5_IJNS4_23SM90_TMA_LOAD_MULTICASTES1I_EEENS5_IJNS4_14ComposedLayoutINS4_7SwizzleILi2ELi4ELi3EEENS4_18smem_ptr_flag_bitsILi4EEENSN_INS5_IJNSA_ILi8EEESG_EEENS5_IJSG_SD_EEEEEEENSN_INS5_IJNS5_IJNS5_IJSP_SD_EEESS_EEESD_NS5_IJSD_SC_EEEEEENS5_IJNS5_IJNS5_IJSS_SY_EEESX_EEESW_NS5_IJSB_SY_EEEEEEEEEEEvNS4_8identityES1J_NS5_IJS1T_NSN_INS5_IJNS5_IJNS5_IJSP_SC_EEESS_EEESD_S1W_EEENS5_IJS1Z_SW_NS5_IJSB_NSA_ILi1024EEEEEEEEEEEEEEvS24_EENS_8epilogue10collective18CollectiveEpilogueINS2E_23Sm100TmaWarpSpecializedILi4ELi2ELi32ELb1ELb0EEEJNS5_IJNSA_ILi64EEESH_SG_EEENS5_IJNSN_IS2J_SD_EENSN_INS5_IJSO_SC_EEENS5_IJSD_SG_EEEEEEEENS_10bfloat16_tESM_S2Q_SM_NS2E_6fusion15FusionCallbacksIS2I_NS2R_17LinearCombinationIS2Q_fS2Q_fLNS_15FloatRoundStyleE2EEES2K_S2P_JEEENS4_5SM1004TMEM4LOAD26SM100_TMEM_LOAD_32dp32b32xENS4_13SM90_TMA_LOADENS1K_IS1M_NS1N_ILi16EEENSN_INS5_IJS1P_SO_EEENS5_IJSO_SD_EEEEEEENS4_39AutoVectorizingCopyWithAssumedAlignmentILi128EEENS4_14SM90_TMA_STOREES36_S38_S38_EEEvvEEEEvNT_6ParamsE)
        /*0008*/ 	.word	0x000000de


	//----- nvinfo : EIATTR_FRAME_SIZE
	.align		4
.L_19:
        /*000c*/ 	.byte	0x04, 0x11
        /*000e*/ 	.short	(.L_21 - .L_20)
	.align		4
.L_20:
        /*0010*/ 	.word	index@($__internal_2_$__cuda_sm10x_tcgen05_guardrail_trap_unallocated_columns_being_dealloced)
        /*0014*/ 	.word	0x00000000


	//----- nvinfo : EIATTR_FRAME_SIZE
	.align		4
.L_21:
        /*0018*/ 	.byte	0x04, 0x11
        /*001a*/ 	.short	(.L_23 - .L_22)
	.align		4
.L_22:
        /*001c*/ 	.word	index@($__internal_1_$__cuda_sm10x_tcgen05_guardrail_trap_phase_invalid_during_alloc)
        /*0020*/ 	.word	0x00000000


	//----- nvinfo : EIATTR_FRAME_SIZE
	.align		4
.L_23:
        /*0024*/ 	.byte	0x04, 0x11
        /*0026*/ 	.short	(.L_25 - .L_24)
	.align		4
.L_24:
        /*0028*/ 	.word	index@($__internal_0_$__cuda_sm10x_tcgen05_guardrail_trap_col_being_dealloced_not_returned_by_alloc)
        /*002c*/ 	.word	0x00000000


	//----- nvinfo : EIATTR_FRAME_SIZE
	.align		4
.L_25:
        /*0030*/ 	.byte	0x04, 0x11
        /*0032*/ 	.short	(.L_27 - .L_26)
	.align		4
.L_26:
        /*0034*/ 	.word	index@(_ZN7cutlass13device_kernelINS_4gemm6kernel13GemmUniversalIN4cute5tupleIJiiiiEEENS1_10collective13CollectiveMmaINS1_46MainloopSm100TmaUmmaWarpSpecializedBlockScaledILi7ELi2ELi1ENS5_IJNS4_1CILi4EEENSA_ILi2EEENSA_ILi1EEEEEEEENS5_IJNSA_ILi128EEENSA_ILi256EEESG_EEENS5_IJNS_12float_e2m1_tENS_13float_ue4m3_tEEEENS5_IJNS5_IJlSD_lEEENS4_6LayoutINS5_IJNS5_IJNS5_IJNSA_ILi32EEESB_EEEiEEENS5_IJNS5_IJNSA_ILi16EEESB_EEEiEEENS5_IJSD_iEEEEEENS5_IJST_NS5_IJNS5_IJNSA_ILi0EEESD_EEENSA_ILi512EEEEEENS5_IJSW_iEEEEEEEEEEESL_S13_NS4_8TiledMMAINS4_8MMA_AtomIJNS4_17SM100_MMA_MXF4_SSISJ_SJ_fSK_Li128ELi256ELi16ELNS4_4UMMA5MajorE0ELS18_0ELNS17_7ScaleInE0ELS19_0EEEEEENSN_INS5_IJSD_SD_SD_EEENS5_IJSW_SW_SW_EEEEENS5_IJNS4_10UnderscoreES1F_S1F_EEEEENS5_IJNS4_23SM90_TMA_LOAD_MULTICASTES1I_EEENS5_IJNS4_14ComposedLayoutINS4_7SwizzleILi2ELi4ELi3EEENS4_18smem_ptr_flag_bitsILi4EEENSN_INS5_IJNSA_ILi8EEESG_EEENS5_IJSG_SD_EEEEEEENSN_INS5_IJNS5_IJNS5_IJSP_SD_EEESS_EEESD_NS5_IJSD_SC_EEEEEENS5_IJNS5_IJNS5_IJSS_SY_EEESX_EEESW_NS5_IJSB_SY_EEEEEEEEEEEvNS4_8identityES1J_NS5_IJS1T_NSN_INS5_IJNS5_IJNS5_IJSP_SC_EEESS_EEESD_S1W_EEENS5_IJS1Z_SW_NS5_IJSB_NSA_ILi1024EEEEEEEEEEEEEEvS24_EENS_8epilogue10collective18CollectiveEpilogueINS2E_23Sm100TmaWarpSpecializedILi4ELi2ELi32ELb1ELb0EEEJNS5_IJNSA_ILi64EEESH_SG_EEENS5_IJNSN_IS2J_SD_EENSN_INS5_IJSO_SC_EEENS5_IJSD_SG_EEEEEEEENS_10bfloat16_tESM_S2Q_SM_NS2E_6fusion15FusionCallbacksIS2I_NS2R_17LinearCombinationIS2Q_fS2Q_fLNS_15FloatRoundStyleE2EEES2K_S2P_JEEENS4_5SM1004TMEM4LOAD26SM100_TMEM_LOAD_32dp32b32xENS4_13SM90_TMA_LOADENS1K_IS1M_NS1N_ILi16EEENSN_INS5_IJS1P_SO_EEENS5_IJSO_SD_EEEEEEENS4_39AutoVectorizingCopyWithAssumedAlignmentILi128EEENS4_14SM90_TMA_STOREES36_S38_S38_EEEvvEEEEvNT_6ParamsE)
        /*0038*/ 	.word	0x00000000


	//----- nvinfo : EIATTR_MIN_STACK_SIZE
	.align		4
.L_27:
        /*003c*/ 	.byte	0x04, 0x12
        /*003e*/ 	.short	(.L_29 - .L_28)
	.align		4
.L_28:
        /*0040*/ 	.word	index@(_ZN7cutlass13device_kernelINS_4gemm6kernel13GemmUniversalIN4cute5tupleIJiiiiEEENS1_10collective13CollectiveMmaINS1_46MainloopSm100TmaUmmaWarpSpecializedBlockScaledILi7ELi2ELi1ENS5_IJNS4_1CILi4EEENSA_ILi2EEENSA_ILi1EEEEEEEENS5_IJNSA_ILi128EEENSA_ILi256EEESG_EEENS5_IJNS_12float_e2m1_tENS_13float_ue4m3_tEEEENS5_IJNS5_IJlSD_lEEENS4_6LayoutINS5_IJNS5_IJNS5_IJNSA_ILi32EEESB_EEEiEEENS5_IJNS5_IJNSA_ILi16EEESB_EEEiEEENS5_IJSD_iEEEEEENS5_IJST_NS5_IJNS5_IJNSA_ILi0EEESD_EEENSA_ILi512EEEEEENS5_IJSW_iEEEEEEEEEEESL_S13_NS4_8TiledMMAINS4_8MMA_AtomIJNS4_17SM100_MMA_MXF4_SSISJ_SJ_fSK_Li128ELi256ELi16ELNS4_4UMMA5MajorE0ELS18_0ELNS17_7ScaleInE0ELS19_0EEEEEENSN_INS5_IJSD_SD_SD_EEENS5_IJSW_SW_SW_EEEEENS5_IJNS4_10UnderscoreES1F_S1F_EEEEENS5_IJNS4_23SM90_TMA_LOAD_MULTICASTES1I_EEENS5_IJNS4_14ComposedLayoutINS4_7SwizzleILi2ELi4ELi3EEENS4_18smem_ptr_flag_bitsILi4EEENSN_INS5_IJNSA_ILi8EEESG_EEENS5_IJSG_SD_EEEEEEENSN_INS5_IJNS5_IJNS5_IJSP_SD_EEESS_EEESD_NS5_IJSD_SC_EEEEEENS5_IJNS5_IJNS5_IJSS_SY_EEESX_EEESW_NS5_IJSB_SY_EEEEEEEEEEEvNS4_8identityES1J_NS5_IJS1T_NSN_INS5_IJNS5_IJNS5_IJSP_SC_EEESS_EEESD_S1W_EEENS5_IJS1Z_SW_NS5_IJSB_NSA_ILi1024EEEEEEEEEEEEEEvS24_EENS_8epilogue10collective18CollectiveEpilogueINS2E_23Sm100TmaWarpSpecializedILi4ELi2ELi32ELb1ELb0EEEJNS5_IJNSA_ILi64EEESH_SG_EEENS5_IJNSN_IS2J_SD_EENSN_INS5_IJSO_SC_EEENS5_IJSD_SG_EEEEEEEENS_10bfloat16_tESM_S2Q_SM_NS2E_6fusion15FusionCallbacksIS2I_NS2R_17LinearCombinationIS2Q_fS2Q_fLNS_15FloatRoundStyleE2EEES2K_S2P_JEEENS4_5SM1004TMEM4LOAD26SM100_TMEM_LOAD_32dp32b32xENS4_13SM90_TMA_LOADENS1K_IS1M_NS1N_ILi16EEENSN_INS5_IJS1P_SO_EEENS5_IJSO_SD_EEEEEEENS4_39AutoVectorizingCopyWithAssumedAlignmentILi128EEENS4_14SM90_TMA_STOREES36_S38_S38_EEEvvEEEEvNT_6ParamsE)
        /*0044*/ 	.word	0x00000000
.L_29:


//--------------------- .nv.compat                --------------------------
	.section	.nv.compat,"",@"SHT_CUDA_COMPAT_INFO"
	.align	4
        /*0000*/ 	.byte	0x02, 0x09, 0x01, 0x00, 0x02, 0x02, 0x02, 0x00, 0x02, 0x05, 0x05, 0x00, 0x03, 0x07, 0x01, 0x01
        /*0010*/ 	.byte	0x02, 0x03, 0x01, 0x00, 0x02, 0x06, 0x01, 0x00, 0x04, 0x0b, 0x08, 0x00, 0x09, 0x00, 0x00, 0x00
        /*0020*/ 	.byte	0x00, 0x00, 0x00, 0x00


//--------------------- .nv.info._ZN7cutlass13device_kernelINS_4gemm6kernel13GemmUniversalIN4cute5tupleIJiiiiEEENS1_10collective13CollectiveMmaINS1_46MainloopSm100TmaUmmaWarpSpecializedBlockScaledILi7ELi2ELi1ENS5_IJNS4_1CILi4EEENSA_ILi2EEENSA_ILi1EEEEEEEENS5_IJNSA_ILi128EEENSA_ILi256EEESG_EEENS5_IJNS_12float_e2m1_tENS_13float_ue4m3_tEEEENS5_IJNS5_IJlSD_lEEENS4_6LayoutINS5_IJNS5_IJNS5_IJNSA_ILi32EEESB_EEEiEEENS5_IJNS5_IJNSA_ILi16EEESB_EEEiEEENS5_IJSD_iEEEEEENS5_IJST_NS5_IJNS5_IJNSA_ILi0EEESD_EEENSA_ILi512EEEEEENS5_IJSW_iEEEEEEEEEEESL_S13_NS4_8TiledMMAINS4_8MMA_AtomIJNS4_17SM100_MMA_MXF4_SSISJ_SJ_fSK_Li128ELi256ELi16ELNS4_4UMMA5MajorE0ELS18_0ELNS17_7ScaleInE0ELS19_0EEEEEENSN_INS5_IJSD_SD_SD_EEENS5_IJSW_SW_SW_EEEEENS5_IJNS4_10UnderscoreES1F_S1F_EEEEENS5_IJNS4_23SM90_TMA_LOAD_MULTICASTES1I_EEENS5_IJNS4_14ComposedLayoutINS4_7SwizzleILi2ELi4ELi3EEENS4_18smem_ptr_flag_bitsILi4EEENSN_INS5_IJNSA_ILi8EEESG_EEENS5_IJSG_SD_EEEEEEENSN_INS5_IJNS5_IJNS5_IJSP_SD_EEESS_EEESD_NS5_IJSD_SC_EEEEEENS5_IJNS5_IJNS5_IJSS_SY_EEESX_EEESW_NS5_IJSB_SY_EEEEEEEEEEEvNS4_8identityES1J_NS5_IJS1T_NSN_INS5_IJNS5_IJNS5_IJSP_SC_EEESS_EEESD_S1W_EEENS5_IJS1Z_SW_NS5_IJSB_NSA_ILi1024EEEEEEEEEEEEEEvS24_EENS_8epilogue10collective18CollectiveEpilogueINS2E_23Sm100TmaWarpSpecializedILi4ELi2ELi32ELb1ELb0EEEJNS5_IJNSA_ILi64EEESH_SG_EEENS5_IJNSN_IS2J_SD_EENSN_INS5_IJSO_SC_EEENS5_IJSD_SG_EEEEEEEENS_10bfloat16_tESM_S2Q_SM_NS2E_6fusion15FusionCallbacksIS2I_NS2R_17LinearCombinationIS2Q_fS2Q_fLNS_15FloatRoundStyleE2EEES2K_S2P_JEEENS4_5SM1004TMEM4LOAD26SM100_TMEM_LOAD_32dp32b32xENS4_13SM90_TMA_LOADENS1K_IS1M_NS1N_ILi16EEENSN_INS5_IJS1P_SO_EEENS5_IJSO_SD_EEEEEEENS4_39AutoVectorizingCopyWithAssumedAlignmentILi128EEENS4_14SM90_TMA_STOREES36_S38_S38_EEEvvEEEEvNT_6ParamsE --------------------------
	.section	.nv.info._ZN7cutlass13device_kernelINS_4gemm6kernel13GemmUniversalIN4cute5tupleIJiiiiEEENS1_10collective13CollectiveMmaINS1_46MainloopSm100TmaUmmaWarpSpecializedBlockScaledILi7ELi2ELi1ENS5_IJNS4_1CILi4EEENSA_ILi2EEENSA_ILi1EEEEEEEENS5_IJNSA_ILi128EEENSA_ILi256EEESG_EEENS5_IJNS_12float_e2m1_tENS_13float_ue4m3_tEEEENS5_IJNS5_IJlSD_lEEENS4_6LayoutINS5_IJNS5_IJNS5_IJNSA_ILi32EEESB_EEEiEEENS5_IJNS5_IJNSA_ILi16EEESB_EEEiEEENS5_IJSD_iEEEEEENS5_IJST_NS5_IJNS5_IJNSA_ILi0EEESD_EEENSA_ILi512EEEEEENS5_IJSW_iEEEEEEEEEEESL_S13_NS4_8TiledMMAINS4_8MMA_AtomIJNS4_17SM100_MMA_MXF4_SSISJ_SJ_fSK_Li128ELi256ELi16ELNS4_4UMMA5MajorE0ELS18_0ELNS17_7ScaleInE0ELS19_0EEEEEENSN_INS5_IJSD_SD_SD_EEENS5_IJSW_SW_SW_EEEEENS5_IJNS4_10UnderscoreES1F_S1F_EEEEENS5_IJNS4_23SM90_TMA_LOAD_MULTICASTES1I_EEENS5_IJNS4_14ComposedLayoutINS4_7SwizzleILi2ELi4ELi3EEENS4_18smem_ptr_flag_bitsILi4EEENSN_INS5_IJNSA_ILi8EEESG_EEENS5_IJSG_SD_EEEEEEENSN_INS5_IJNS5_IJNS5_IJSP_SD_EEESS_EEESD_NS5_IJSD_SC_EEEEEENS5_IJNS5_IJNS5_IJSS_SY_EEESX_EEESW_NS5_IJSB_SY_EEEEEEEEEEEvNS4_8identityES1J_NS5_IJS1T_NSN_INS5_IJNS5_IJNS5_IJSP_SC_EEESS_EEESD_S1W_EEENS5_IJS1Z_SW_NS5_IJSB_NSA_ILi1024EEEEEEEEEEEEEEvS24_EENS_8epilogue10collective18CollectiveEpilogueINS2E_23Sm100TmaWarpSpecializedILi4ELi2ELi32ELb1ELb0EEEJNS5_IJNSA_ILi64EEESH_SG_EEENS5_IJNSN_IS2J_SD_EENSN_INS5_IJSO_SC_EEENS5_IJSD_SG_EEEEEEEENS_10bfloat16_tESM_S2Q_SM_NS2E_6fusion15FusionCallbacksIS2I_NS2R_17LinearCombinationIS2Q_fS2Q_fLNS_15FloatRoundStyleE2EEES2K_S2P_JEEENS4_5SM1004TMEM4LOAD26SM100_TMEM_LOAD_32dp32b32xENS4_13SM90_TMA_LOADENS1K_IS1M_NS1N_ILi16EEENSN_INS5_IJS1P_SO_EEENS5_IJSO_SD_EEEEEEENS4_39AutoVectorizingCopyWithAssumedAlignmentILi128EEENS4_14SM90_TMA_STOREES36_S38_S38_EEEvvEEEEvNT_6ParamsE,"",@"SHT_CUDA_INFO"
	.sectionflags	@""
	.align	4


	//----- nvinfo : EIATTR_CUDA_API_VERSION
	.align		4
        /*0000*/ 	.byte	0x04, 0x37
        /*0002*/ 	.short	(.L_31 - .L_30)
.L_30:
        /*0004*/ 	.word	0x00000082


	//----- nvinfo : EIATTR_KPARAM_INFO
	.align		4
.L_31:
        /*0008*/ 	.byte	0x04, 0x17
        /*000a*/ 	.short	(.L_33 - .L_32)
.L_32:
        /*000c*/ 	.word	0x00000000
        /*0010*/ 	.short	0x0000
        /*0012*/ 	.short	0x0000
        /*0014*/ 	.byte	0x00, 0xf0, 0x01, 0x30


	//----- nvinfo : EIATTR_AT_ENTRY_FRAGMENTS
	.align		4
.L_33:
        /*0018*/ 	.byte	0x04, 0x4f
        /*001a*/ 	.short	(.L_35 - .L_34)


	//   ....[0]....
.L_34:
        /*001c*/ 	.word	0x00000006


	//----- nvinfo : EIATTR_RESERVED_SMEM_USED
	.align		4
.L_35:
        /*0020*/ 	.byte	0x01, 0x41
	.zero		2


	//----- nvinfo : EIATTR_SPARSE_MMA_MASK
	.align		4
        /*0024*/ 	.byte	0x03, 0x50
        /*0026*/ 	.short	0x0000


	//----- nvinfo : EIATTR_TCGEN05_1CTA_USED
	.align		4
        /*0028*/ 	.byte	0x01, 0x51
	.zero		2


	//----- nvinfo : EIATTR_MAXREG_COUNT
	.align		4
        /*002c*/ 	.byte	0x03, 0x1b
        /*002e*/ 	.short	0x00ff


	//----- nvinfo : EIATTR_NUM_BARRIERS
	.align		4
        /*0030*/ 	.byte	0x02, 0x4c
        /*0032*/ 	.byte	0x07
	.zero		1


	//----- nvinfo : EIATTR_EXTERNS
	.align		4
        /*0034*/ 	.byte	0x04, 0x0f
        /*0036*/ 	.short	(.L_37 - .L_36)


	//   ....[0]....
	.align		4
.L_36:
        /*0038*/ 	.word	index@(__assertfail)


	//----- nvinfo : EIATTR_MERCURY_ISA_VERSION
	.align		4
.L_37:
        /*003c*/ 	.byte	0x03, 0x5f
        /*003e*/ 	.short	0x0101


	//----- nvinfo : EIATTR_INT_WARP_WIDE_INSTR_OFFSETS
	.align		4
        /*0040*/ 	.byte	0x04, 0x31
        /*0042*/ 	.short	(.L_39 - .L_38)


	//   ....[0]....
.L_38:
        /*0044*/ 	.word	0x00000df0


	//   ....[1]....
        /*0048*/ 	.word	0x00000eb0


	//   ....[2]....
        /*004c*/ 	.word	0x00004890


	//   ....[3]....
        /*0050*/ 	.word	0x000048b0


	//   ....[4]....
        /*0054*/ 	.word	0x000048e0


	//   ....[5]....
        /*0058*/ 	.word	0x00005490


	//   ....[6]....
        /*005c*/ 	.word	0x00005530


	//   ....[7]....
        /*0060*/ 	.word	0x000055d0


	//   ....[8]....
        /*0064*/ 	.word	0x00005650


	//   ....[9]....
        /*0068*/ 	.word	0x00005710


	//   ....[10]....
        /*006c*/ 	.word	0x000057b0


	//   ....[11]....
        /*0070*/ 	.word	0x00005850


	//   ....[12]....
        /*0074*/ 	.word	0x00005980


	//   ....[13]....
        /*0078*/ 	.word	0x000059a0


	//   ....[14]....
        /*007c*/ 	.word	0x00005a20


	//   ....[15]....
        /*0080*/ 	.word	0x00005ae0


	//   ....[16]....
        /*0084*/ 	.word	0x00005b80


	//   ....[17]....
        /*0088*/ 	.word	0x00005c00


	//   ....[18]....
        /*008c*/ 	.word	0x00005c90


	//   ....[19]....
        /*0090*/ 	.word	0x00005d70


	//   ....[20]....
        /*0094*/ 	.word	0x00005de0


	//   ....[21]....
        /*0098*/ 	.word	0x00005ea0


	//   ....[22]....
        /*009c*/ 	.word	0x00005f40


	//   ....[23]....
        /*00a0*/ 	.word	0x00005fd0


	//   ....[24]....
        /*00a4*/ 	.word	0x00006070


	//   ....[25]....
        /*00a8*/ 	.word	0x00006130


	//   ....[26]....
        /*00ac*/ 	.word	0x000061d0


	//   ....[27]....
        /*00b0*/ 	.word	0x00006290


	//   ....[28]....
        /*00b4*/ 	.word	0x00006390


	//----- nvinfo : EIATTR_COOP_GROUP_MASK_REGIDS
	.align		4
.L_39:
        /*00b8*/ 	.byte	0x04, 0x29
        /*00ba*/ 	.short	(.L_41 - .L_40)


	//   ....[0]....
.L_40:
        /*00bc*/ 	.word	0xffffffff


	//   ....[1]....
        /*00c0*/ 	.word	0xffffffff


	//   ....[2]....
        /*00c4*/ 	.word	0xffffffff


	//   ....[3]....
        /*00c8*/ 	.word	0xffffffff


	//   ....[4]....
        /*00cc*/ 	.word	0xffffffff


	//   ....[5]....
        /*00d0*/ 	.word	0xffffffff


	//   ....[6]....
        /*00d4*/ 	.word	0xffffffff


	//   ....[7]....
        /*00d8*/ 	.word	0xffffffff


	//   ....[8]....
        /*00dc*/ 	.word	0xffffffff


	//   ....[9]....
        /*00e0*/ 	.word	0xffffffff


	//   ....[10]....
        /*00e4*/ 	.word	0xffffffff


	//   ....[11]....
        /*00e8*/ 	.word	0xffffffff


	//   ....[12]....
        /*00ec*/ 	.word	0xffffffff


	//   ....[13]....
        /*00f0*/ 	.word	0xffffffff


	//----- nvinfo : EIATTR_COOP_GROUP_INSTR_OFFSETS
	.align		4
.L_41:
        /*00f4*/ 	.byte	0x04, 0x28
        /*00f6*/ 	.short	(.L_43 - .L_42)


	//   ....[0]....
.L_42:
        /*00f8*/ 	.word	0x00000080


	//   ....[1]....
        /*00fc*/ 	.word	0x00000550


	//   ....[2]....
        /*0100*/ 	.word	0x00000760


	//   ....[3]....
        /*0104*/ 	.word	0x00000900


	//   ....[4]....
        /*0108*/ 	.word	0x00000a00


	//   ....[5]....
        /*010c*/ 	.word	0x00000b70


	//   ....[6]....
        /*0110*/ 	.word	0x00000cb0


	//   ....[7]....
        /*0114*/ 	.word	0x00000f20


	//   ....[8]....
        /*0118*/ 	.word	0x000026b0


	//   ....[9]....
        /*011c*/ 	.word	0x00003750


	//   ....[10]....
        /*0120*/ 	.word	0x00003960


	//   ....[11]....
        /*0124*/ 	.word	0x00003990


	//   ....[12]....
        /*0128*/ 	.word	0x00004770


	//   ....[13]....
        /*012c*/ 	.word	0x000049a0


	//----- nvinfo : EIATTR_VRC_CTA_INIT_COUNT
	.align		4
.L_43:
        /*0130*/ 	.byte	0x02, 0x4a
        /*0132*/ 	.byte	0x80
	.zero		1


	//----- nvinfo : EIATTR_SYSCALL_OFFSETS
	.align		4
        /*0134*/ 	.byte	0x04, 0x46
        /*0136*/ 	.short	(.L_45 - .L_44)


	//   ....[0]....
.L_44:
        /*0138*/ 	.word	0x00006f80


	//   ....[1]....
        /*013c*/ 	.word	0x00007070


	//   ....[2]....
        /*0140*/ 	.word	0x00007c40


	//   ....[3]....
        /*0144*/ 	.word	0x00007db0


	//   ....[4]....
        /*0148*/ 	.word	0x00009270


	//   ....[5]....
        /*014c*/ 	.word	0x000093e0


	//   ....[6]....
        /*0150*/ 	.word	0x0000a900


	//   ....[7]....
        /*0154*/ 	.word	0x0000aa70


	//   ....[8]....
        /*0158*/ 	.word	0x0000bf20


	//   ....[9]....
        /*015c*/ 	.word	0x0000c090


	//   ....[10]....
        /*0160*/ 	.word	0x0000d5a0


	//   ....[11]....
        /*0164*/ 	.word	0x0000d710


	//   ....[12]....
        /*0168*/ 	.word	0x0000ebe0


	//   ....[13]....
        /*016c*/ 	.word	0x0000ed50


	//   ....[14]....
        /*0170*/ 	.word	0x00010250


	//   ....[15]....
        /*0174*/ 	.word	0x000103c0


	//   ....[16]....
        /*0178*/ 	.word	0x00011820


	//   ....[17]....
        /*017c*/ 	.word	0x00011990


	//----- nvinfo : EIATTR_MBARRIER_INSTR_OFFSETS
	.align		4
.L_45:
        /*0180*/ 	.byte	0x04, 0x39
        /*0182*/ 	.short	(.L_47 - .L_46)


	//   ....[0]....
.L_46:
        /*0184*/ 	.word	0x00000670
        /*0188*/ 	.word	0x000000ff
        /*018c*/ 	.word	0x00000000
        /*0190*/ 	.short	0x0100
        /*0192*/ 	.byte	0x04
	.zero		1


	//   ....[1]....
        /*0194*/ 	.word	0x00000680
        /*0198*/ 	.word	0x000000ff
        /*019c*/ 	.word	0x00000038
        /*01a0*/ 	.short	0x0100
        /*01a2*/ 	.byte	0x04
	.zero		1


	//   ....[2]....
        /*01a4*/ 	.word	0x00000690
        /*01a8*/ 	.word	0x000000ff
        /*01ac*/ 	.word	0x00000008
        /*01b0*/ 	.short	0x0100
        /*01b2*/ 	.byte	0x04
	.zero		1


	//   ....[3]....
        /*01b4*/ 	.word	0x000006a0
        /*01b8*/ 	.word	0x000000ff
        /*01bc*/ 	.word	0x00000040
        /*01c0*/ 	.short	0x0100
        /*01c2*/ 	.byte	0x04
	.zero		1


	//   ....[4]....
        /*01c4*/ 	.word	0x000006b0
        /*01c8*/ 	.word	0x000000ff
        /*01cc*/ 	.word	0x00000010
        /*01d0*/ 	.short	0x0100
        /*01d2*/ 	.byte	0x04
	.zero		1


	//   ....[5]....
        /*01d4*/ 	.word	0x000006c0
        /*01d8*/ 	.word	0x000000ff
        /*01dc*/ 	.word	0x00000048
        /*01e0*/ 	.short	0x0100
        /*01e2*/ 	.byte	0x04
	.zero		1


	//   ....[6]....
        /*01e4*/ 	.word	0x000006d0
        /*01e8*/ 	.word	0x000000ff
        /*01ec*/ 	.word	0x00000018
        /*01f0*/ 	.short	0x0100
        /*01f2*/ 	.byte	0x04
	.zero		1


	//   ....[7]....
        /*01f4*/ 	.word	0x000006e0
        /*01f8*/ 	.word	0x000000ff
        /*01fc*/ 	.word	0x00000050
        /*0200*/ 	.short	0x0100
        /*0202*/ 	.byte	0x04
	.zero		1


	//   ....[8]....
        /*0204*/ 	.word	0x000006f0
        /*0208*/ 	.word	0x000000ff
        /*020c*/ 	.word	0x00000020
        /*0210*/ 	.short	0x0100
        /*0212*/ 	.byte	0x04
	.zero		1


	//   ....[9]....
        /*0214*/ 	.word	0x00000700
        /*0218*/ 	.word	0x000000ff
        /*021c*/ 	.word	0x00000058
        /*0220*/ 	.short	0x0100
        /*0222*/ 	.byte	0x04
	.zero		1


	//   ....[10]....
        /*0224*/ 	.word	0x00000710
        /*0228*/ 	.word	0x000000ff
        /*022c*/ 	.word	0x00000028
        /*0230*/ 	.short	0x0100
        /*0232*/ 	.byte	0x04
	.zero		1


	//   ....[11]....
        /*0234*/ 	.word	0x00000720
        /*0238*/ 	.word	0x000000ff
        /*023c*/ 	.word	0x00000060
        /*0240*/ 	.short	0x0100
        /*0242*/ 	.byte	0x04
	.zero		1


	//   ....[12]....
        /*0244*/ 	.word	0x00000730
        /*0248*/ 	.word	0x000000ff
        /*024c*/ 	.word	0x00000030
        /*0250*/ 	.short	0x0100
        /*0252*/ 	.byte	0x04
	.zero		1


	//   ....[13]....
        /*0254*/ 	.word	0x00000740
        /*0258*/ 	.word	0x000000ff
        /*025c*/ 	.word	0x00000068
        /*0260*/ 	.short	0x0100
        /*0262*/ 	.byte	0x04
	.zero		1


	//   ....[14]....
        /*0264*/ 	.word	0x00000870
        /*0268*/ 	.word	0x000000ff
        /*026c*/ 	.word	0x00000070
        /*0270*/ 	.short	0x0100
        /*0272*/ 	.byte	0x04
	.zero		1


	//   ....[15]....
        /*0274*/ 	.word	0x00000880
        /*0278*/ 	.word	0x000000ff
        /*027c*/ 	.word	0x00000090
        /*0280*/ 	.short	0x0100
        /*0282*/ 	.byte	0x04
	.zero		1


	//   ....[16]....
        /*0284*/ 	.word	0x00000890
        /*0288*/ 	.word	0x000000ff
        /*028c*/ 	.word	0x00000078
        /*0290*/ 	.short	0x0100
        /*0292*/ 	.byte	0x04
	.zero		1


	//   ....[17]....
        /*0294*/ 	.word	0x000008a0
        /*0298*/ 	.word	0x000000ff
        /*029c*/ 	.word	0x00000098
        /*02a0*/ 	.short	0x0100
        /*02a2*/ 	.byte	0x04
	.zero		1


	//   ....[18]....
        /*02a4*/ 	.word	0x000008b0
        /*02a8*/ 	.word	0x000000ff
        /*02ac*/ 	.word	0x00000080
        /*02b0*/ 	.short	0x0100
        /*02b2*/ 	.byte	0x04
	.zero		1


	//   ....[19]....
        /*02b4*/ 	.word	0x000008c0
        /*02b8*/ 	.word	0x000000ff
        /*02bc*/ 	.word	0x000000a0
        /*02c0*/ 	.short	0x0100
        /*02c2*/ 	.byte	0x04
	.zero		1


	//   ....[20]....
        /*02c4*/ 	.word	0x000008d0
        /*02c8*/ 	.word	0x000000ff
        /*02cc*/ 	.word	0x00000088
        /*02d0*/ 	.short	0x0100
        /*02d2*/ 	.byte	0x04
	.zero		1


	//   ....[21]....
        /*02d4*/ 	.word	0x000008e0
        /*02d8*/ 	.word	0x000000ff
        /*02dc*/ 	.word	0x000000a8
        /*02e0*/ 	.short	0x0100
        /*02e2*/ 	.byte	0x04
	.zero		1


	//   ....[22]....
        /*02e4*/ 	.word	0x000009d0
        /*02e8*/ 	.word	0x000000ff
        /*02ec*/ 	.word	0x000000b0
        /*02f0*/ 	.short	0x0100
        /*02f2*/ 	.byte	0x06
	.zero		1


	//   ....[23]....
        /*02f4*/ 	.word	0x000009e0
        /*02f8*/ 	.word	0x000000ff
        /*02fc*/ 	.word	0x000000b8
        /*0300*/ 	.short	0x0100
        /*0302*/ 	.byte	0x06
	.zero		1


	//   ....[24]....
        /*0304*/ 	.word	0x00000b20
        /*0308*/ 	.word	0x000000ff
        /*030c*/ 	.word	0x000000c0
        /*0310*/ 	.short	0x0100
        /*0312*/ 	.byte	0x06
	.zero		1


	//   ....[25]....
        /*0314*/ 	.word	0x00000b30
        /*0318*/ 	.word	0x000000ff
        /*031c*/ 	.word	0x000000d0
        /*0320*/ 	.short	0x0100
        /*0322*/ 	.byte	0x06
	.zero		1


	//   ....[26]....
        /*0324*/ 	.word	0x00000b40
        /*0328*/ 	.word	0x000000ff
        /*032c*/ 	.word	0x000000c8
        /*0330*/ 	.short	0x0100
        /*0332*/ 	.byte	0x06
	.zero		1


	//   ....[27]....
        /*0334*/ 	.word	0x00000b50
        /*0338*/ 	.word	0x000000ff
        /*033c*/ 	.word	0x000000d8
        /*0340*/ 	.short	0x0100
        /*0342*/ 	.byte	0x06
	.zero		1


	//   ....[28]....
        /*0344*/ 	.word	0x00000c80
        /*0348*/ 	.word	0x000000ff
        /*034c*/ 	.word	0x000000e0
        /*0350*/ 	.short	0x0100
        /*0352*/ 	.byte	0x04
	.zero		1


	//   ....[29]....
        /*0354*/ 	.word	0x00000c90
        /*0358*/ 	.word	0x000000ff
        /*035c*/ 	.word	0x000000e8
        /*0360*/ 	.short	0x0100
        /*0362*/ 	.byte	0x04
	.zero		1


	//   ....[30]....
        /*0364*/ 	.word	0x00000d90
        /*0368*/ 	.word	0x000000ff
        /*036c*/ 	.word	0x000000f0
        /*0370*/ 	.short	0x0100
        /*0372*/ 	.byte	0x04
	.zero		1


	//   ....[31]....
        /*0374*/ 	.word	0x00000da0
        /*0378*/ 	.word	0x000000ff
        /*037c*/ 	.word	0x00000100
        /*0380*/ 	.short	0x0100
        /*0382*/ 	.byte	0x04
	.zero		1


	//   ....[32]....
        /*0384*/ 	.word	0x00000db0
        /*0388*/ 	.word	0x000000ff
        /*038c*/ 	.word	0x000000f8
        /*0390*/ 	.short	0x0100
        /*0392*/ 	.byte	0x04
	.zero		1


	//   ....[33]....
        /*0394*/ 	.word	0x00000dc0
        /*0398*/ 	.word	0x000000ff
        /*039c*/ 	.word	0x00000108
        /*03a0*/ 	.short	0x0100
        /*03a2*/ 	.byte	0x04
	.zero		1


	//   ....[34]....
        /*03a4*/ 	.word	0x00000ed0
        /*03a8*/ 	.word	0x000000ff
        /*03ac*/ 	.word	0x00000110
        /*03b0*/ 	.short	0x0100
        /*03b2*/ 	.byte	0x06
	.zero		1


	//   ....[35]....
        /*03b4*/ 	.word	0x00001c40
        /*03b8*/ 	.word	0x00000000
        /*03bc*/ 	.word	0x00000100
        /*03c0*/ 	.short	0x010a
        /*03c2*/ 	.byte	0xff
	.zero		1


	//   ....[36]....
        /*03c4*/ 	.word	0x00001c60
        /*03c8*/ 	.word	0x00000000
        /*03cc*/ 	.word	0x000000f0
        /*03d0*/ 	.short	0x0101
        /*03d2*/ 	.byte	0xff
	.zero		1


	//   ....[37]....
        /*03d4*/ 	.word	0x00001d20
        /*03d8*/ 	.word	0x000000ff
        /*03dc*/ 	.word	0x00000038
        /*03e0*/ 	.short	0x010a
        /*03e2*/ 	.byte	0x04
	.zero		1


	//   ....[38]....
        /*03e4*/ 	.word	0x00001dd0
        /*03e8*/ 	.word	0x000000ff
        /*03ec*/ 	.word	0x00000038
        /*03f0*/ 	.short	0x010a
        /*03f2*/ 	.byte	0x21
	.zero		1


	//   ....[39]....
        /*03f4*/ 	.word	0x00001f10
        /*03f8*/ 	.word	0x000000ff
        /*03fc*/ 	.word	0x00000038
        /*0400*/ 	.short	0x010a
        /*0402*/ 	.byte	0x05
	.zero		1


	//   ....[40]....
        /*0404*/ 	.word	0x00002210
        /*0408*/ 	.word	0x000000ff
        /*040c*/ 	.word	0x000000b8
        /*0410*/ 	.short	0x0101
        /*0412*/ 	.byte	0x0e
	.zero		1


	//   ....[41]....
        /*0414*/ 	.word	0x00002230
        /*0418*/ 	.word	0x000000ff
        /*041c*/ 	.word	0x00000038
        /*0420*/ 	.short	0x010a
        /*0422*/ 	.byte	0x04
	.zero		1


	//   ....[42]....
        /*0424*/ 	.word	0x000022b0
        /*0428*/ 	.word	0x000000ff
        /*042c*/ 	.word	0x00000038
        /*0430*/ 	.short	0x010a
        /*0432*/ 	.byte	0x21
	.zero		1


	//   ....[43]....
        /*0434*/ 	.word	0x000023f0
        /*0438*/ 	.word	0x000000ff
        /*043c*/ 	.word	0x00000038
        /*0440*/ 	.short	0x010a
        /*0442*/ 	.byte	0x04
	.zero		1


	//   ....[44]....
        /*0444*/ 	.word	0x000026e0
        /*0448*/ 	.word	0x00000003
        /*044c*/ 	.word	0x000000c0
        /*0450*/ 	.short	0x010a
        /*0452*/ 	.byte	0xff
	.zero		1


	//   ....[45]....
        /*0454*/ 	.word	0x00002830
        /*0458*/ 	.word	0x00000000
        /*045c*/ 	.word	0x00000000
        /*0460*/ 	.short	0x0101
        /*0462*/ 	.byte	0xff
	.zero		1


	//   ....[46]....
        /*0464*/ 	.word	0x00002df0
        /*0468*/ 	.word	0x000000ff
        /*046c*/ 	.word	0x00000000
        /*0470*/ 	.short	0x010a
        /*0472*/ 	.byte	0x04
	.zero		1


	//   ....[47]....
        /*0474*/ 	.word	0x00002e80
        /*0478*/ 	.word	0x000000ff
        /*047c*/ 	.word	0x00000000
        /*0480*/ 	.short	0x010a
        /*0482*/ 	.byte	0x05
	.zero		1


	//   ....[48]....
        /*0484*/ 	.word	0x00002f10
        /*0488*/ 	.word	0x000000ff
        /*048c*/ 	.word	0x00000000
        /*0490*/ 	.short	0x010a
        /*0492*/ 	.byte	0x05
	.zero		1


	//   ....[49]....
        /*0494*/ 	.word	0x00002fa0
        /*0498*/ 	.word	0x000000ff
        /*049c*/ 	.word	0x00000000
        /*04a0*/ 	.short	0x010a
        /*04a2*/ 	.byte	0x05
	.zero		1


	//   ....[50]....
        /*04a4*/ 	.word	0x00003030
        /*04a8*/ 	.word	0x000000ff
        /*04ac*/ 	.word	0x00000000
        /*04b0*/ 	.short	0x010a
        /*04b2*/ 	.byte	0x05
	.zero		1


	//   ....[51]....
        /*04b4*/ 	.word	0x000030c0
        /*04b8*/ 	.word	0x000000ff
        /*04bc*/ 	.word	0x00000000
        /*04c0*/ 	.short	0x010a
        /*04c2*/ 	.byte	0x05
	.zero		1


	//   ....[52]....
        /*04c4*/ 	.word	0x00003160
        /*04c8*/ 	.word	0x00000000
        /*04cc*/ 	.word	0x00000000
        /*04d0*/ 	.short	0x010a
        /*04d2*/ 	.byte	0xff
	.zero		1


	//   ....[53]....
        /*04d4*/ 	.word	0x000032a0
        /*04d8*/ 	.word	0x00000002
        /*04dc*/ 	.word	0x000000f0
        /*04e0*/ 	.short	0x010a
        /*04e2*/ 	.byte	0xff
	.zero		1


	//   ....[54]....
        /*04e4*/ 	.word	0x00003300
        /*04e8*/ 	.word	0x00000004
        /*04ec*/ 	.word	0x00000000
        /*04f0*/ 	.short	0x0101
        /*04f2*/ 	.byte	0xff
	.zero		1


	//   ....[55]....
        /*04f4*/ 	.word	0x00003320
        /*04f8*/ 	.word	0x000000ff
        /*04fc*/ 	.word	0x000000d0
        /*0500*/ 	.short	0x010a
        /*0502*/ 	.byte	0x04
	.zero		1


	//   ....[56]....
        /*0504*/ 	.word	0x00003440
        /*0508*/ 	.word	0x00000002
        /*050c*/ 	.word	0x000000c0
        /*0510*/ 	.short	0x010a
        /*0512*/ 	.byte	0xff
	.zero		1


	//   ....[57]....
        /*0514*/ 	.word	0x00003550
        /*0518*/ 	.word	0x00000002
        /*051c*/ 	.word	0x00000000
        /*0520*/ 	.short	0x0101
        /*0522*/ 	.byte	0xff
	.zero		1


	//   ....[58]....
        /*0524*/ 	.word	0x000035e0
        /*0528*/ 	.word	0x000000ff
        /*052c*/ 	.word	0x000000d0
        /*0530*/ 	.short	0x0106
        /*0532*/ 	.byte	0x04
	.zero		1


	//   ....[59]....
        /*0534*/ 	.word	0x00003600
        /*0538*/ 	.word	0x000000ff
        /*053c*/ 	.word	0x000000d0
        /*0540*/ 	.short	0x010a
        /*0542*/ 	.byte	0x04
	.zero		1


	//   ....[60]....
        /*0544*/ 	.word	0x00003690
        /*0548*/ 	.word	0x000000ff
        /*054c*/ 	.word	0x000000d0
        /*0550*/ 	.short	0x0106
        /*0552*/ 	.byte	0x07
	.zero		1


	//   ....[61]....
        /*0554*/ 	.word	0x000036d0
        /*0558*/ 	.word	0x00000000
        /*055c*/ 	.word	0x000000d0
        /*0560*/ 	.short	0x010a
        /*0562*/ 	.byte	0xff
	.zero		1


	//   ....[62]....
        /*0564*/ 	.word	0x00003d70
        /*0568*/ 	.word	0x00000000
        /*056c*/ 	.word	0x000000c0
        /*0570*/ 	.short	0x010a
        /*0572*/ 	.byte	0xff
	.zero		1


	//   ....[63]....
        /*0574*/ 	.word	0x00003e80
        /*0578*/ 	.word	0x00000000
        /*057c*/ 	.word	0x00000000
        /*0580*/ 	.short	0x0101
        /*0582*/ 	.byte	0xff
	.zero		1


	//   ....[64]....
        /*0584*/ 	.word	0x00003ed0
        /*0588*/ 	.word	0x000000ff
        /*058c*/ 	.word	0x00000000
        /*0590*/ 	.short	0x010a
        /*0592*/ 	.byte	0x07
	.zero		1


	//   ....[65]....
        /*0594*/ 	.word	0x00003ef0
        /*0598*/ 	.word	0x000000ff
        /*059c*/ 	.word	0x00000000
        /*05a0*/ 	.short	0x010a
        /*05a2*/ 	.byte	0x07
	.zero		1


	//   ....[66]....
        /*05a4*/ 	.word	0x00004020
        /*05a8*/ 	.word	0x000000ff
        /*05ac*/ 	.word	0x00000000
        /*05b0*/ 	.short	0x010a
        /*05b2*/ 	.byte	0x09
	.zero		1


	//   ....[67]....
        /*05b4*/ 	.word	0x000040f0
        /*05b8*/ 	.word	0x000000ff
        /*05bc*/ 	.word	0x000000e8
        /*05c0*/ 	.short	0x010a
        /*05c2*/ 	.byte	0x1f
	.zero		1


	//   ....[68]....
        /*05c4*/ 	.word	0x000042e0
        /*05c8*/ 	.word	0x000000ff
        /*05cc*/ 	.word	0x00000000
        /*05d0*/ 	.short	0x010a
        /*05d2*/ 	.byte	0x07
	.zero		1


	//   ....[69]....
        /*05d4*/ 	.word	0x00004420
        /*05d8*/ 	.word	0x000000ff
        /*05dc*/ 	.word	0x00000000
        /*05e0*/ 	.short	0x010a
        /*05e2*/ 	.byte	0x04
	.zero		1


	//   ....[70]....
        /*05e4*/ 	.word	0x00004750
        /*05e8*/ 	.word	0x000000ff
        /*05ec*/ 	.word	0x00000110
        /*05f0*/ 	.short	0x010a
        /*05f2*/ 	.byte	0x1f
	.zero		1


	//   ....[71]....
        /*05f4*/ 	.word	0x00004c60
        /*05f8*/ 	.word	0x0000000c
        /*05fc*/ 	.word	0x000000c0
        /*0600*/ 	.short	0x010a
        /*0602*/ 	.byte	0xff
	.zero		1


	//   ....[72]....
        /*0604*/ 	.word	0x00004dd0
        /*0608*/ 	.word	0x00000000
        /*060c*/ 	.word	0x00000000
        /*0610*/ 	.short	0x0101
        /*0612*/ 	.byte	0xff
	.zero		1


	//   ....[73]....
        /*0614*/ 	.word	0x00005260
        /*0618*/ 	.word	0x000000ff
        /*061c*/ 	.word	0x000000b8
        /*0620*/ 	.short	0x010a
        /*0622*/ 	.byte	0x15
	.zero		1


	//   ....[74]....
        /*0624*/ 	.word	0x000053e0
        /*0628*/ 	.word	0x000000ff
        /*062c*/ 	.word	0x00000090
        /*0630*/ 	.short	0x010a
        /*0632*/ 	.byte	0x15
	.zero		1


	//   ....[75]....
        /*0634*/ 	.word	0x000055f0
        /*0638*/ 	.word	0x000000ff
        /*063c*/ 	.word	0x00000070
        /*0640*/ 	.short	0x010b
        /*0642*/ 	.byte	0x15
	.zero		1


	//   ....[76]....
        /*0644*/ 	.word	0x00005600
        /*0648*/ 	.word	0x000000ff
        /*064c*/ 	.word	0x00000000
        /*0650*/ 	.short	0x0101
        /*0652*/ 	.byte	0x2e
	.zero		1


	//   ....[77]....
        /*0654*/ 	.word	0x00005620
        /*0658*/ 	.word	0x000000ff
        /*065c*/ 	.word	0x00000098
        /*0660*/ 	.short	0x010a
        /*0662*/ 	.byte	0x15
	.zero		1


	//   ....[78]....
        /*0664*/ 	.word	0x000057d0
        /*0668*/ 	.word	0x000000ff
        /*066c*/ 	.word	0x00000078
        /*0670*/ 	.short	0x010b
        /*0672*/ 	.byte	0x15
	.zero		1


	//   ....[79]....
        /*0674*/ 	.word	0x000057e0
        /*0678*/ 	.word	0x000000ff
        /*067c*/ 	.word	0x00000000
        /*0680*/ 	.short	0x0101
        /*0682*/ 	.byte	0x27
	.zero		1


	//   ....[80]....
        /*0684*/ 	.word	0x00005800
        /*0688*/ 	.word	0x000000ff
        /*068c*/ 	.word	0x000000a0
        /*0690*/ 	.short	0x010a
        /*0692*/ 	.byte	0x15
	.zero		1


	//   ....[81]....
        /*0694*/ 	.word	0x000059c0
        /*0698*/ 	.word	0x000000ff
        /*069c*/ 	.word	0x00000080
        /*06a0*/ 	.short	0x010b
        /*06a2*/ 	.byte	0x15
	.zero		1


	//   ....[82]....
        /*06a4*/ 	.word	0x000059d0
        /*06a8*/ 	.word	0x000000ff
        /*06ac*/ 	.word	0x00000000
        /*06b0*/ 	.short	0x0101
        /*06b2*/ 	.byte	0x26
	.zero		1


	//   ....[83]....
        /*06b4*/ 	.word	0x000059f0
        /*06b8*/ 	.word	0x000000ff
        /*06bc*/ 	.word	0x000000a8
        /*06c0*/ 	.short	0x010a
        /*06c2*/ 	.byte	0x15
	.zero		1


	//   ....[84]....
        /*06c4*/ 	.word	0x00005ba0
        /*06c8*/ 	.word	0x000000ff
        /*06cc*/ 	.word	0x00000088
        /*06d0*/ 	.short	0x010b
        /*06d2*/ 	.byte	0x15
	.zero		1


	//   ....[85]....
        /*06d4*/ 	.word	0x00005bb0
        /*06d8*/ 	.word	0x000000ff
        /*06dc*/ 	.word	0x00000000
        /*06e0*/ 	.short	0x0101
        /*06e2*/ 	.byte	0x25
	.zero		1


	//   ....[86]....
        /*06e4*/ 	.word	0x00005bc0
        /*06e8*/ 	.word	0x000000ff
        /*06ec*/ 	.word	0x00000090
        /*06f0*/ 	.short	0x010a
        /*06f2*/ 	.byte	0x15
	.zero		1


	//   ....[87]....
        /*06f4*/ 	.word	0x00005d90
        /*06f8*/ 	.word	0x000000ff
        /*06fc*/ 	.word	0x00000070
        /*0700*/ 	.short	0x010b
        /*0702*/ 	.byte	0x15
	.zero		1


	//   ....[88]....
        /*0704*/ 	.word	0x00005da0
        /*0708*/ 	.word	0x000000ff
        /*070c*/ 	.word	0x00000000
        /*0710*/ 	.short	0x0101
        /*0712*/ 	.byte	0x2e
	.zero		1


	//   ....[89]....
        /*0714*/ 	.word	0x00005db0
        /*0718*/ 	.word	0x000000ff
        /*071c*/ 	.word	0x00000098
        /*0720*/ 	.short	0x010a
        /*0722*/ 	.byte	0x15
	.zero		1


	//   ....[90]....
        /*0724*/ 	.word	0x00005f60
        /*0728*/ 	.word	0x000000ff
        /*072c*/ 	.word	0x00000078
        /*0730*/ 	.short	0x010b
        /*0732*/ 	.byte	0x15
	.zero		1


	//   ....[91]....
        /*0734*/ 	.word	0x00005f90
        /*0738*/ 	.word	0x000000ff
        /*073c*/ 	.word	0x00000000
        /*0740*/ 	.short	0x0101
        /*0742*/ 	.byte	0x27
	.zero		1


	//   ....[92]....
        /*0744*/ 	.word	0x00005fa0
        /*0748*/ 	.word	0x000000ff
        /*074c*/ 	.word	0x000000a0
        /*0750*/ 	.short	0x010a
        /*0752*/ 	.byte	0x15
	.zero		1


	//   ....[93]....
        /*0754*/ 	.word	0x00006150
        /*0758*/ 	.word	0x000000ff
        /*075c*/ 	.word	0x00000080
        /*0760*/ 	.short	0x010b
        /*0762*/ 	.byte	0x15
	.zero		1


	//   ....[94]....
        /*0764*/ 	.word	0x00006160
        /*0768*/ 	.word	0x000000ff
        /*076c*/ 	.word	0x00000000
        /*0770*/ 	.short	0x0101
        /*0772*/ 	.byte	0x26
	.zero		1


	//   ....[95]....
        /*0774*/ 	.word	0x00006170
        /*0778*/ 	.word	0x000000ff
        /*077c*/ 	.word	0x000000a8
        /*0780*/ 	.short	0x010a
        /*0782*/ 	.byte	0x15
	.zero		1


	//   ....[96]....
        /*0784*/ 	.word	0x000063b0
        /*0788*/ 	.word	0x000000ff
        /*078c*/ 	.word	0x00000088
        /*0790*/ 	.short	0x010b
        /*0792*/ 	.byte	0x15
	.zero		1


	//   ....[97]....
        /*0794*/ 	.word	0x000063c0
        /*0798*/ 	.word	0x000000ff
        /*079c*/ 	.word	0x00000000
        /*07a0*/ 	.short	0x0101
        /*07a2*/ 	.byte	0x25
	.zero		1


	//   ....[98]....
        /*07a4*/ 	.word	0x000063f0
        /*07a8*/ 	.word	0x000000ff
        /*07ac*/ 	.word	0x00000090
        /*07b0*/ 	.short	0x010a
        /*07b2*/ 	.byte	0x15
	.zero		1


	//   ....[99]....
        /*07b4*/ 	.word	0x00006410
        /*07b8*/ 	.word	0x000000ff
        /*07bc*/ 	.word	0x00000098
        /*07c0*/ 	.short	0x010a
        /*07c2*/ 	.byte	0x15
	.zero		1


	//   ....[100]....
        /*07c4*/ 	.word	0x00006430
        /*07c8*/ 	.word	0x000000ff
        /*07cc*/ 	.word	0x000000a0
        /*07d0*/ 	.short	0x010a
        /*07d2*/ 	.byte	0x15
	.zero		1


	//   ....[101]....
        /*07d4*/ 	.word	0x00006480
        /*07d8*/ 	.word	0x00000002
        /*07dc*/ 	.word	0x000000a8
        /*07e0*/ 	.short	0x010a
        /*07e2*/ 	.byte	0xff
	.zero		1


	//   ....[102]....
        /*07e4*/ 	.word	0x000067f0
        /*07e8*/ 	.word	0x00000000
        /*07ec*/ 	.word	0x000000c0
        /*07f0*/ 	.short	0x010a
        /*07f2*/ 	.byte	0xff
	.zero		1


	//   ....[103]....
        /*07f4*/ 	.word	0x000068c0
        /*07f8*/ 	.word	0x00000000
        /*07fc*/ 	.word	0x00000000
        /*0800*/ 	.short	0x0101
        /*0802*/ 	.byte	0xff
	.zero		1


	//   ....[104]....
        /*0804*/ 	.word	0x00007570
        /*0808*/ 	.word	0x000000ff
        /*080c*/ 	.word	0x00000070
        /*0810*/ 	.short	0x010a
        /*0812*/ 	.byte	0x2c
	.zero		1


	//   ....[105]....
        /*0814*/ 	.word	0x00007650
        /*0818*/ 	.word	0x000000ff
        /*081c*/ 	.word	0x000000e0
        /*0820*/ 	.short	0x010a
        /*0822*/ 	.byte	0x2c
	.zero		1


	//   ....[106]....
        /*0824*/ 	.word	0x000077d0
        /*0828*/ 	.word	0x000000ff
        /*082c*/ 	.word	0x00000070
        /*0830*/ 	.short	0x010a
        /*0832*/ 	.byte	0x2c
	.zero		1


	//   ....[107]....
        /*0834*/ 	.word	0x000078f0
        /*0838*/ 	.word	0x000000ff
        /*083c*/ 	.word	0x000000e0
        /*0840*/ 	.short	0x010a
        /*0842*/ 	.byte	0x2c
	.zero		1


	//   ....[108]....
        /*0844*/ 	.word	0x00008f30
        /*0848*/ 	.word	0x00000000
        /*084c*/ 	.word	0x00000000
        /*0850*/ 	.short	0x0101
        /*0852*/ 	.byte	0xff
	.zero		1


	//   ....[109]....
        /*0854*/ 	.word	0x00008f40
        /*0858*/ 	.word	0x00000003
        /*085c*/ 	.word	0x00000070
        /*0860*/ 	.short	0x010a
        /*0862*/ 	.byte	0xff
	.zero		1


	//   ....[110]....
        /*0864*/ 	.word	0x00009010
        /*0868*/ 	.word	0x00000003
        /*086c*/ 	.word	0x00000070
        /*0870*/ 	.short	0x010a
        /*0872*/ 	.byte	0xff
	.zero		1


	//   ....[111]....
        /*0874*/ 	.word	0x00009740
        /*0878*/ 	.word	0x000000ff
        /*087c*/ 	.word	0x00000000
        /*0880*/ 	.short	0x0101
        /*0882*/ 	.byte	0x04
	.zero		1


	//   ....[112]....
        /*0884*/ 	.word	0x0000a570
        /*0888*/ 	.word	0x0000000d
        /*088c*/ 	.word	0x00000000
        /*0890*/ 	.short	0x0101
        /*0892*/ 	.byte	0xff
	.zero		1


	//   ....[113]....
        /*0894*/ 	.word	0x0000a5d0
        /*0898*/ 	.word	0x0000000b
        /*089c*/ 	.word	0x00000070
        /*08a0*/ 	.short	0x010a
        /*08a2*/ 	.byte	0xff
	.zero		1


	//   ....[114]....
        /*08a4*/ 	.word	0x0000a6d0
        /*08a8*/ 	.word	0x0000000b
        /*08ac*/ 	.word	0x00000070
        /*08b0*/ 	.short	0x010a
        /*08b2*/ 	.byte	0xff
	.zero		1


	//   ....[115]....
        /*08b4*/ 	.word	0x0000bba0
        /*08b8*/ 	.word	0x00000003
        /*08bc*/ 	.word	0x00000000
        /*08c0*/ 	.short	0x0101
        /*08c2*/ 	.byte	0xff
	.zero		1


	//   ....[116]....
        /*08c4*/ 	.word	0x0000bbc0
        /*08c8*/ 	.word	0x00000000
        /*08cc*/ 	.word	0x00000070
        /*08d0*/ 	.short	0x010a
        /*08d2*/ 	.byte	0xff
	.zero		1


	//   ....[117]....
        /*08d4*/ 	.word	0x0000bc80
        /*08d8*/ 	.word	0x00000000
        /*08dc*/ 	.word	0x00000070
        /*08e0*/ 	.short	0x010a
        /*08e2*/ 	.byte	0xff
	.zero		1


	//   ....[118]....
        /*08e4*/ 	.word	0x0000d1c0
        /*08e8*/ 	.word	0x00000003
        /*08ec*/ 	.word	0x00000000
        /*08f0*/ 	.short	0x0101
        /*08f2*/ 	.byte	0xff
	.zero		1


	//   ....[119]....
        /*08f4*/ 	.word	0x0000d220
        /*08f8*/ 	.word	0x00000008
        /*08fc*/ 	.word	0x00000070
        /*0900*/ 	.short	0x010a
        /*0902*/ 	.byte	0xff
	.zero		1


	//   ....[120]....
        /*0904*/ 	.word	0x0000d320
        /*0908*/ 	.word	0x00000008
        /*090c*/ 	.word	0x00000070
        /*0910*/ 	.short	0x010a
        /*0912*/ 	.byte	0xff
	.zero		1


	//   ....[121]....
        /*0914*/ 	.word	0x0000e850
        /*0918*/ 	.word	0x00000003
        /*091c*/ 	.word	0x00000000
        /*0920*/ 	.short	0x0101
        /*0922*/ 	.byte	0xff
	.zero		1


	//   ....[122]....
        /*0924*/ 	.word	0x0000e870
        /*0928*/ 	.word	0x00000008
        /*092c*/ 	.word	0x00000070
        /*0930*/ 	.short	0x010a
        /*0932*/ 	.byte	0xff
	.zero		1


	//   ....[123]....
        /*0934*/ 	.word	0x0000e930
        /*0938*/ 	.word	0x00000008
        /*093c*/ 	.word	0x00000070
        /*0940*/ 	.short	0x010a
        /*0942*/ 	.byte	0xff
	.zero		1


	//   ....[124]....
        /*0944*/ 	.word	0x0000fef0
        /*0948*/ 	.word	0x00000003
        /*094c*/ 	.word	0x00000000
        /*0950*/ 	.short	0x0101
        /*0952*/ 	.byte	0xff
	.zero		1


	//   ....[125]....
        /*0954*/ 	.word	0x0000ff10
        /*0958*/ 	.word	0x00000000
        /*095c*/ 	.word	0x00000070
        /*0960*/ 	.short	0x010a
        /*0962*/ 	.byte	0xff
	.zero		1


	//   ....[126]....
        /*0964*/ 	.word	0x0000ffd0
        /*0968*/ 	.word	0x00000000
        /*096c*/ 	.word	0x00000070
        /*0970*/ 	.short	0x010a
        /*0972*/ 	.byte	0xff
	.zero		1


	//   ....[127]....
        /*0974*/ 	.word	0x000114e0
        /*0978*/ 	.word	0x00000003
        /*097c*/ 	.word	0x00000000
        /*0980*/ 	.short	0x0101
        /*0982*/ 	.byte	0xff
	.zero		1


	//   ....[128]....
        /*0984*/ 	.word	0x00011500
        /*0988*/ 	.word	0x00000000
        /*098c*/ 	.word	0x00000070
        /*0990*/ 	.short	0x010a
        /*0992*/ 	.byte	0xff
	.zero		1


	//   ....[129]....
        /*0994*/ 	.word	0x000115b0
        /*0998*/ 	.word	0x00000000
        /*099c*/ 	.word	0x00000070
        /*09a0*/ 	.short	0x010a
        /*09a2*/ 	.byte	0xff
	.zero		1


	//   ....[130]....
        /*09a4*/ 	.word	0x00012ad0
        /*09a8*/ 	.word	0x00000003
        /*09ac*/ 	.word	0x00000000
        /*09b0*/ 	.short	0x0101
        /*09b2*/ 	.byte	0xff
	.zero		1


	//   ....[131]....
        /*09b4*/ 	.word	0x00012bd0
        /*09b8*/ 	.word	0x000000ff
        /*09bc*/ 	.word	0x00000110
        /*09c0*/ 	.short	0x0101
        /*09c2*/ 	.byte	0x2c
	.zero		1


	//   ....[132]....
        /*09c4*/ 	.word	0x00012d70
        /*09c8*/ 	.word	0x000000ff
        /*09cc*/ 	.word	0x00000000
        /*09d0*/ 	.short	0x0101
        /*09d2*/ 	.byte	0x04
	.zero		1


	//   ....[133]....
        /*09d4*/ 	.word	0x00012d90
        /*09d8*/ 	.word	0x00000000
        /*09dc*/ 	.word	0x00000100
        /*09e0*/ 	.short	0x010a
        /*09e2*/ 	.byte	0xff
	.zero		1


	//   ....[134]....
        /*09e4*/ 	.word	0x00012df0
        /*09e8*/ 	.word	0x00000000
        /*09ec*/ 	.word	0x00000038
        /*09f0*/ 	.short	0x010a
        /*09f2*/ 	.byte	0xff
	.zero		1


	//   ....[135]....
        /*09f4*/ 	.word	0x00012e50
        /*09f8*/ 	.word	0x00000000
        /*09fc*/ 	.word	0x00000038
        /*0a00*/ 	.short	0x010a
        /*0a02*/ 	.byte	0xff
	.zero		1


	//   ....[136]....
        /*0a04*/ 	.word	0x00012ea0
        /*0a08*/ 	.word	0x00000003
        /*0a0c*/ 	.word	0x000000c0
        /*0a10*/ 	.short	0x010a
        /*0a12*/ 	.byte	0xff
	.zero		1


	//   ....[137]....
        /*0a14*/ 	.word	0x00012f00
        /*0a18*/ 	.word	0x00000000
        /*0a1c*/ 	.word	0x00000000
        /*0a20*/ 	.short	0x010a
        /*0a22*/ 	.byte	0xff
	.zero		1


	//   ....[138]....
        /*0a24*/ 	.word	0x00012f60
        /*0a28*/ 	.word	0x00000000
        /*0a2c*/ 	.word	0x00000000
        /*0a30*/ 	.short	0x010a
        /*0a32*/ 	.byte	0xff
	.zero		1


	//   ....[139]....
        /*0a34*/ 	.word	0x00012fc0
        /*0a38*/ 	.word	0x00000000
        /*0a3c*/ 	.word	0x00000000
        /*0a40*/ 	.short	0x010a
        /*0a42*/ 	.byte	0xff
	.zero		1


	//   ....[140]....
        /*0a44*/ 	.word	0x00013020
        /*0a48*/ 	.word	0x00000000
        /*0a4c*/ 	.word	0x00000000
        /*0a50*/ 	.short	0x010a
        /*0a52*/ 	.byte	0xff
	.zero		1


	//   ....[141]....
        /*0a54*/ 	.word	0x00013080
        /*0a58*/ 	.word	0x00000000
        /*0a5c*/ 	.word	0x00000000
        /*0a60*/ 	.short	0x010a
        /*0a62*/ 	.byte	0xff
	.zero		1


	//   ....[142]....
        /*0a64*/ 	.word	0x000130e0
        /*0a68*/ 	.word	0x00000000
        /*0a6c*/ 	.word	0x00000000
        /*0a70*/ 	.short	0x010a
        /*0a72*/ 	.byte	0xff
	.zero		1


	//   ....[143]....
        /*0a74*/ 	.word	0x00013130
        /*0a78*/ 	.word	0x00000002
        /*0a7c*/ 	.word	0x000000f0
        /*0a80*/ 	.short	0x010a
        /*0a82*/ 	.byte	0xff
	.zero		1


	//   ....[144]....
        /*0a84*/ 	.word	0x00013190
        /*0a88*/ 	.word	0x00000002
        /*0a8c*/ 	.word	0x000000d0
        /*0a90*/ 	.short	0x010a
        /*0a92*/ 	.byte	0xff
	.zero		1


	//   ....[145]....
        /*0a94*/ 	.word	0x000131e0
        /*0a98*/ 	.word	0x00000002
        /*0a9c*/ 	.word	0x000000c0
        /*0aa0*/ 	.short	0x010a
        /*0aa2*/ 	.byte	0xff
	.zero		1


	//   ....[146]....
        /*0aa4*/ 	.word	0x00013240
        /*0aa8*/ 	.word	0x00000000
        /*0aac*/ 	.word	0x000000d0
        /*0ab0*/ 	.short	0x010a
        /*0ab2*/ 	.byte	0xff
	.zero		1


	//   ....[147]....
        /*0ab4*/ 	.word	0x00013290
        /*0ab8*/ 	.word	0x00000000
        /*0abc*/ 	.word	0x000000c0
        /*0ac0*/ 	.short	0x010a
        /*0ac2*/ 	.byte	0xff
	.zero		1


	//   ....[148]....
        /*0ac4*/ 	.word	0x000132f0
        /*0ac8*/ 	.word	0x00000000
        /*0acc*/ 	.word	0x00000000
        /*0ad0*/ 	.short	0x010a
        /*0ad2*/ 	.byte	0xff
	.zero		1


	//   ....[149]....
        /*0ad4*/ 	.word	0x00013350
        /*0ad8*/ 	.word	0x00000000
        /*0adc*/ 	.word	0x000000e8
        /*0ae0*/ 	.short	0x010a
        /*0ae2*/ 	.byte	0xff
	.zero		1


	//   ....[150]....
        /*0ae4*/ 	.word	0x000133b0
        /*0ae8*/ 	.word	0x00000000
        /*0aec*/ 	.word	0x00000000
        /*0af0*/ 	.short	0x010a
        /*0af2*/ 	.byte	0xff
	.zero		1


	//   ....[151]....
        /*0af4*/ 	.word	0x00013410
        /*0af8*/ 	.word	0x00000000
        /*0afc*/ 	.word	0x00000110
        /*0b00*/ 	.short	0x010a
        /*0b02*/ 	.byte	0xff
	.zero		1


	//   ....[152]....
        /*0b04*/ 	.word	0x00013460
        /*0b08*/ 	.word	0x0000000c
        /*0b0c*/ 	.word	0x000000c0
        /*0b10*/ 	.short	0x010a
        /*0b12*/ 	.byte	0xff
	.zero		1


	//   ....[153]....
        /*0b14*/ 	.word	0x000134c0
        /*0b18*/ 	.word	0x00000000
        /*0b1c*/ 	.word	0x000000b8
        /*0b20*/ 	.short	0x010a
        /*0b22*/ 	.byte	0xff
	.zero		1


	//   ....[154]....
        /*0b24*/ 	.word	0x00013520
        /*0b28*/ 	.word	0x00000009
        /*0b2c*/ 	.word	0x00000090
        /*0b30*/ 	.short	0x010a
        /*0b32*/ 	.byte	0xff
	.zero		1


	//   ....[155]....
        /*0b34*/ 	.word	0x00013580
        /*0b38*/ 	.word	0x00000009
        /*0b3c*/ 	.word	0x00000098
        /*0b40*/ 	.short	0x010a
        /*0b42*/ 	.byte	0xff
	.zero		1


	//   ....[156]....
        /*0b44*/ 	.word	0x000135e0
        /*0b48*/ 	.word	0x00000009
        /*0b4c*/ 	.word	0x000000a0
        /*0b50*/ 	.short	0x010a
        /*0b52*/ 	.byte	0xff
	.zero		1


	//   ....[157]....
        /*0b54*/ 	.word	0x00013640
        /*0b58*/ 	.word	0x00000009
        /*0b5c*/ 	.word	0x000000a8
        /*0b60*/ 	.short	0x010a
        /*0b62*/ 	.byte	0xff
	.zero		1


	//   ....[158]....
        /*0b64*/ 	.word	0x000136a0
        /*0b68*/ 	.word	0x00000000
        /*0b6c*/ 	.word	0x00000090
        /*0b70*/ 	.short	0x010a
        /*0b72*/ 	.byte	0xff
	.zero		1


	//   ....[159]....
        /*0b74*/ 	.word	0x00013700
        /*0b78*/ 	.word	0x00000000
        /*0b7c*/ 	.word	0x00000098
        /*0b80*/ 	.short	0x010a
        /*0b82*/ 	.byte	0xff
	.zero		1


	//   ....[160]....
        /*0b84*/ 	.word	0x00013760
        /*0b88*/ 	.word	0x00000000
        /*0b8c*/ 	.word	0x000000a0
        /*0b90*/ 	.short	0x010a
        /*0b92*/ 	.byte	0xff
	.zero		1


	//   ....[161]....
        /*0b94*/ 	.word	0x000137c0
        /*0b98*/ 	.word	0x00000000
        /*0b9c*/ 	.word	0x000000a8
        /*0ba0*/ 	.short	0x010a
        /*0ba2*/ 	.byte	0xff
	.zero		1


	//   ....[162]....
        /*0ba4*/ 	.word	0x00013820
        /*0ba8*/ 	.word	0x00000003
        /*0bac*/ 	.word	0x00000090
        /*0bb0*/ 	.short	0x010a
        /*0bb2*/ 	.byte	0xff
	.zero		1


	//   ....[163]....
        /*0bb4*/ 	.word	0x00013880
        /*0bb8*/ 	.word	0x00000003
        /*0bbc*/ 	.word	0x00000098
        /*0bc0*/ 	.short	0x010a
        /*0bc2*/ 	.byte	0xff
	.zero		1


	//   ....[164]....
        /*0bc4*/ 	.word	0x000138e0
        /*0bc8*/ 	.word	0x00000003
        /*0bcc*/ 	.word	0x000000a0
        /*0bd0*/ 	.short	0x010a
        /*0bd2*/ 	.byte	0xff
	.zero		1


	//   ....[165]....
        /*0bd4*/ 	.word	0x00013930
        /*0bd8*/ 	.word	0x00000000
        /*0bdc*/ 	.word	0x000000c0
        /*0be0*/ 	.short	0x010a
        /*0be2*/ 	.byte	0xff
	.zero		1


	//   ....[166]....
        /*0be4*/ 	.word	0x00013990
        /*0be8*/ 	.word	0x00000003
        /*0bec*/ 	.word	0x00000070
        /*0bf0*/ 	.short	0x010a
        /*0bf2*/ 	.byte	0xff
	.zero		1


	//   ....[167]....
        /*0bf4*/ 	.word	0x000139f0
        /*0bf8*/ 	.word	0x00000003
        /*0bfc*/ 	.word	0x000000e0
        /*0c00*/ 	.short	0x010a
        /*0c02*/ 	.byte	0xff
	.zero		1


	//   ....[168]....
        /*0c04*/ 	.word	0x00013a40
        /*0c08*/ 	.word	0x00000003
        /*0c0c*/ 	.word	0x00000070
        /*0c10*/ 	.short	0x010a
        /*0c12*/ 	.byte	0xff
	.zero		1


	//   ....[169]....
        /*0c14*/ 	.word	0x00013a90
        /*0c18*/ 	.word	0x0000000b
        /*0c1c*/ 	.word	0x00000070
        /*0c20*/ 	.short	0x010a
        /*0c22*/ 	.byte	0xff
	.zero		1


	//   ....[170]....
        /*0c24*/ 	.word	0x00013ae0
        /*0c28*/ 	.word	0x00000000
        /*0c2c*/ 	.word	0x00000070
        /*0c30*/ 	.short	0x010a
        /*0c32*/ 	.byte	0xff
	.zero		1


	//   ....[171]....
        /*0c34*/ 	.word	0x00013b30
        /*0c38*/ 	.word	0x00000008
        /*0c3c*/ 	.word	0x00000070
        /*0c40*/ 	.short	0x010a
        /*0c42*/ 	.byte	0xff
	.zero		1


	//   ....[172]....
        /*0c44*/ 	.word	0x00013b80
        /*0c48*/ 	.word	0x00000008
        /*0c4c*/ 	.word	0x00000070
        /*0c50*/ 	.short	0x010a
        /*0c52*/ 	.byte	0xff
	.zero		1


	//   ....[173]....
        /*0c54*/ 	.word	0x00013bd0
        /*0c58*/ 	.word	0x00000000
        /*0c5c*/ 	.word	0x00000070
        /*0c60*/ 	.short	0x010a
        /*0c62*/ 	.byte	0xff
	.zero		1


	//   ....[174]....
        /*0c64*/ 	.word	0x00013c20
        /*0c68*/ 	.word	0x00000000
        /*0c6c*/ 	.word	0x00000070
        /*0c70*/ 	.short	0x010a
        /*0c72*/ 	.byte	0xff
	.zero		1


	//----- nvinfo : EIATTR_NUM_MBARRIERS
	.align		4
.L_47:
        /*0c74*/ 	.byte	0x03, 0x38
        /*0c76*/ 	.short	0x0023


	//----- nvinfo : EIATTR_EXIT_INSTR_OFFSETS
	.align		4
        /*0c78*/ 	.byte	0x04, 0x1c
        /*0c7a*/ 	.short	(.L_49 - .L_48)


	//   ....[0]....
.L_48:
        /*0c7c*/ 	.word	0x00003190


	//   ....[1]....
        /*0c80*/ 	.word	0x000036a0


	//   ....[2]....
        /*0c84*/ 	.word	0x00003700


	//   ....[3]....
        /*0c88*/ 	.word	0x000049b0


	//   ....[4]....
        /*0c8c*/ 	.word	0x000064b0


	//   ....[5]....
        /*0c90*/ 	.word	0x000064f0


	//   ....[6]....
        /*0c94*/ 	.word	0x00012c50


	//   ....[7]....
        /*0c98*/ 	.word	0x00012cd0


	//   ....[8]....
        /*0c9c*/ 	.word	0x00012d00


	//   ....[9]....
        /*0ca0*/ 	.word	0x00012d80


	//----- nvinfo : EIATTR_MAX_THREADS
	.align		4
.L_49:
        /*0ca4*/ 	.byte	0x04, 0x05
        /*0ca6*/ 	.short	(.L_51 - .L_50)
.L_50:
        /*0ca8*/ 	.word	0x00000100
        /*0cac*/ 	.word	0x00000001
        /*0cb0*/ 	.word	0x00000001


	//----- nvinfo : EIATTR_CRS_STACK_SIZE
	.align		4
.L_51:
        /*0cb4*/ 	.byte	0x04, 0x1e
        /*0cb6*/ 	.short	(.L_53 - .L_52)
.L_52:
        /*0cb8*/ 	.word	0x00000000


	//----- nvinfo : EIATTR_CBANK_PARAM_SIZE
	.align		4
.L_53:
        /*0cbc*/ 	.byte	0x03, 0x19
        /*0cbe*/ 	.short	0x0c00


	//----- nvinfo : EIATTR_PARAM_CBANK
	.align		4
        /*0cc0*/ 	.byte	0x04, 0x0a
        /*0cc2*/ 	.short	(.L_55 - .L_54)
	.align		4
.L_54:
        /*0cc4*/ 	.word	index@(.nv.constant0._ZN7cutlass13device_kernelINS_4gemm6kernel13GemmUniversalIN4cute5tupleIJiiiiEEENS1_10collective13CollectiveMmaINS1_46MainloopSm100TmaUmmaWarpSpecializedBlockScaledILi7ELi2ELi1ENS5_IJNS4_1CILi4EEENSA_ILi2EEENSA_ILi1EEEEEEEENS5_IJNSA_ILi128EEENSA_ILi256EEESG_EEENS5_IJNS_12float_e2m1_tENS_13float_ue4m3_tEEEENS5_IJNS5_IJlSD_lEEENS4_6LayoutINS5_IJNS5_IJNS5_IJNSA_ILi32EEESB_EEEiEEENS5_IJNS5_IJNSA_ILi16EEESB_EEEiEEENS5_IJSD_iEEEEEENS5_IJST_NS5_IJNS5_IJNSA_ILi0EEESD_EEENSA_ILi512EEEEEENS5_IJSW_iEEEEEEEEEEESL_S13_NS4_8TiledMMAINS4_8MMA_AtomIJNS4_17SM100_MMA_MXF4_SSISJ_SJ_fSK_Li128ELi256ELi16ELNS4_4UMMA5MajorE0ELS18_0ELNS17_7ScaleInE0ELS19_0EEEEEENSN_INS5_IJSD_SD_SD_EEENS5_IJSW_SW_SW_EEEEENS5_IJNS4_10UnderscoreES1F_S1F_EEEEENS5_IJNS4_23SM90_TMA_LOAD_MULTICASTES1I_EEENS5_IJNS4_14ComposedLayoutINS4_7SwizzleILi2ELi4ELi3EEENS4_18smem_ptr_flag_bitsILi4EEENSN_INS5_IJNSA_ILi8EEESG_EEENS5_IJSG_SD_EEEEEEENSN_INS5_IJNS5_IJNS5_IJSP_SD_EEESS_EEESD_NS5_IJSD_SC_EEEEEENS5_IJNS5_IJNS5_IJSS_SY_EEESX_EEESW_NS5_IJSB_SY_EEEEEEEEEEEvNS4_8identityES1J_NS5_IJS1T_NSN_INS5_IJNS5_IJNS5_IJSP_SC_EEESS_EEESD_S1W_EEENS5_IJS1Z_SW_NS5_IJSB_NSA_ILi1024EEEEEEEEEEEEEEvS24_EENS_8epilogue10collective18CollectiveEpilogueINS2E_23Sm100TmaWarpSpecializedILi4ELi2ELi32ELb1ELb0EEEJNS5_IJNSA_ILi64EEESH_SG_EEENS5_IJNSN_IS2J_SD_EENSN_INS5_IJSO_SC_EEENS5_IJSD_SG_EEEEEEEENS_10bfloat16_tESM_S2Q_SM_NS2E_6fusion15FusionCallbacksIS2I_NS2R_17LinearCombinationIS2Q_fS2Q_fLNS_15FloatRoundStyleE2EEES2K_S2P_JEEENS4_5SM1004TMEM4LOAD26SM100_TMEM_LOAD_32dp32b32xENS4_13SM90_TMA_LOADENS1K_IS1M_NS1N_ILi16EEENSN_INS5_IJS1P_SO_EEENS5_IJSO_SD_EEEEEEENS4_39AutoVectorizingCopyWithAssumedAlignmentILi128EEENS4_14SM90_TMA_STOREES36_S38_S38_EEEvvEEEEvNT_6ParamsE)
        /*0cc8*/ 	.short	0x0380
        /*0cca*/ 	.short	0x0c00


	//----- nvinfo : EIATTR_SW_WAR
	.align		4
.L_55:
        /*0ccc*/ 	.byte	0x04, 0x36
        /*0cce*/ 	.short	(.L_57 - .L_56)
.L_56:
        /*0cd0*/ 	.word	0x00000008
.L_57:


//--------------------- .nv.callgraph             --------------------------
	.section	.nv.callgraph,"",@"SHT_CUDA_CALLGRAPH"
	.align	4
	.sectionentsize	8
	.align		4
        /*0000*/ 	.word	0x00000000
	.align		4
        /*0004*/ 	.word	0xffffffff
	.align		4
        /*0008*/ 	.word	index@(_ZN7cutlass13device_kernelINS_4gemm6kernel13GemmUniversalIN4cute5tupleIJiiiiEEENS1_10collective13CollectiveMmaINS1_46MainloopSm100TmaUmmaWarpSpecializedBlockScaledILi7ELi2ELi1ENS5_IJNS4_1CILi4EEENSA_ILi2EEENSA_ILi1EEEEEEEENS5_IJNSA_ILi128EEENSA_ILi256EEESG_EEENS5_IJNS_12float_e2m1_tENS_13float_ue4m3_tEEEENS5_IJNS5_IJlSD_lEEENS4_6LayoutINS5_IJNS5_IJNS5_IJNSA_ILi32EEESB_EEEiEEENS5_IJNS5_IJNSA_ILi16EEESB_EEEiEEENS5_IJSD_iEEEEEENS5_IJST_NS5_IJNS5_IJNSA_ILi0EEESD_EEENSA_ILi512EEEEEENS5_IJSW_iEEEEEEEEEEESL_S13_NS4_8TiledMMAINS4_8MMA_AtomIJNS4_17SM100_MMA_MXF4_SSISJ_SJ_fSK_Li128ELi256ELi16ELNS4_4UMMA5MajorE0ELS18_0ELNS17_7ScaleInE0ELS19_0EEEEEENSN_INS5_IJSD_SD_SD_EEENS5_IJSW_SW_SW_EEEEENS5_IJNS4_10UnderscoreES1F_S1F_EEEEENS5_IJNS4_23SM90_TMA_LOAD_MULTICASTES1I_EEENS5_IJNS4_14ComposedLayoutINS4_7SwizzleILi2ELi4ELi3EEENS4_18smem_ptr_flag_bitsILi4EEENSN_INS5_IJNSA_ILi8EEESG_EEENS5_IJSG_SD_EEEEEEENSN_INS5_IJNS5_IJNS5_IJSP_SD_EEESS_EEESD_NS5_IJSD_SC_EEEEEENS5_IJNS5_IJNS5_IJSS_SY_EEESX_EEESW_NS5_IJSB_SY_EEEEEEEEEEEvNS4_8identityES1J_NS5_IJS1T_NSN_INS5_IJNS5_IJNS5_IJSP_SC_EEESS_EEESD_S1W_EEENS5_IJS1Z_SW_NS5_IJSB_NSA_ILi1024EEEEEEEEEEEEEEvS24_EENS_8epilogue10collective18CollectiveEpilogueINS2E_23Sm100TmaWarpSpecializedILi4ELi2ELi32ELb1ELb0EEEJNS5_IJNSA_ILi64EEESH_SG_EEENS5_IJNSN_IS2J_SD_EENSN_INS5_IJSO_SC_EEENS5_IJSD_SG_EEEEEEEENS_10bfloat16_tESM_S2Q_SM_NS2E_6fusion15FusionCallbacksIS2I_NS2R_17LinearCombinationIS2Q_fS2Q_fLNS_15FloatRoundStyleE2EEES2K_S2P_JEEENS4_5SM1004TMEM4LOAD26SM100_TMEM_LOAD_32dp32b32xENS4_13SM90_TMA_LOADENS1K_IS1M_NS1N_ILi16EEENSN_INS5_IJS1P_SO_EEENS5_IJSO_SD_EEEEEEENS4_39AutoVectorizingCopyWithAssumedAlignmentILi128EEENS4_14SM90_TMA_STOREES36_S38_S38_EEEvvEEEEvNT_6ParamsE)
	.align		4
        /*000c*/ 	.word	index@(__assertfail)
	.align		4
        /*0010*/ 	.word	0x00000000
	.align		4
        /*0014*/ 	.word	0xfffffffe
	.align		4
        /*0018*/ 	.word	0x00000000
	.align		4
        /*001c*/ 	.word	0xfffffffd
	.align		4
        /*0020*/ 	.word	0x00000000
	.align		4
        /*0024*/ 	.word	0xfffffffc


//--------------------- .nv.constant4             --------------------------
	.section	.nv.constant4,"a",@progbits
	.align	8
	.align		8
.nv.constant4:
        /*0000*/ 	.dword	__assertfail
	.align		8
        /*0008*/ 	.dword	__unnamed_1
	.align		8
        /*0010*/ 	.dword	__unnamed_2
	.align		8
        /*0018*/ 	.dword	_ZN40_INTERNAL_c5ad7705_4_k_cu_bf602c68_214634cuda3std3__45__cpo5beginE
	.align		8
        /*0020*/ 	.dword	_ZN40_INTERNAL_c5ad7705_4_k_cu_bf602c68_214634cuda3std3__45__cpo3endE
	.align		8
        /*0028*/ 	.dword	_ZN40_INTERNAL_c5ad7705_4_k_cu_bf602c68_214634cuda3std3__45__cpo6cbeginE
	.align		8
        /*0030*/ 	.dword	_ZN40_INTERNAL_c5ad7705_4_k_cu_bf602c68_214634cuda3std3__45__cpo4cendE
	.align		8
        /*0038*/ 	.dword	_ZN40_INTERNAL_c5ad7705_4_k_cu_bf602c68_214634cuda3std3__442_GLOBAL__N__c5ad7705_4_k_cu_bf602c68_214636ignoreE
	.align		8
        /*0040*/ 	.dword	_ZN40_INTERNAL_c5ad7705_4_k_cu_bf602c68_214634cuda3std3__419piecewise_constructE
	.align		8
        /*0048*/ 	.dword	_ZN40_INTERNAL_c5ad7705_4_k_cu_bf602c68_214634cuda3std3__48in_placeE
	.align		8
        /*0050*/ 	.dword	_ZN40_INTERNAL_c5ad7705_4_k_cu_bf602c68_214634cuda3std6ranges3__45__cpo4swapE
	.align		8
        /*0058*/ 	.dword	_ZN40_INTERNAL_c5ad7705_4_k_cu_bf602c68_214634cuda3std6ranges3__45__cpo9iter_moveE
	.align		8
        /*0060*/ 	.dword	_ZN40_INTERNAL_c5ad7705_4_k_cu_bf602c68_214634cute7productE
	.align		8
        /*0068*/ 	.dword	_ZN40_INTERNAL_c5ad7705_4_k_cu_bf602c68_214634cute1_E
	.align		8
        /*0070*/ 	.dword	$str$25
	.align		8
        /*0078*/ 	.dword	$str$26
	.align		8
        /*0080*/ 	.dword	$str$29
	.align		8
        /*0088*/ 	.dword	$str$30


//--------------------- .text._ZN7cutlass13device_kernelINS_4gemm6kernel13GemmUniversalIN4cute5tupleIJiiiiEEENS1_10collective13CollectiveMmaINS1_46MainloopSm100TmaUmmaWarpSpecializedBlockScaledILi7ELi2ELi1ENS5_IJNS4_1CILi4EEENSA_ILi2EEENSA_ILi1EEEEEEEENS5_IJNSA_ILi128EEENSA_ILi256EEESG_EEENS5_IJNS_12float_e2m1_tENS_13float_ue4m3_tEEEENS5_IJNS5_IJlSD_lEEENS4_6LayoutINS5_IJNS5_IJNS5_IJNSA_ILi32EEESB_EEEiEEENS5_IJNS5_IJNSA_ILi16EEESB_EEEiEEENS5_IJSD_iEEEEEENS5_IJST_NS5_IJNS5_IJNSA_ILi0EEESD_EEENSA_ILi512EEEEEENS5_IJSW_iEEEEEEEEEEESL_S13_NS4_8TiledMMAINS4_8MMA_AtomIJNS4_17SM100_MMA_MXF4_SSISJ_SJ_fSK_Li128ELi256ELi16ELNS4_4UMMA5MajorE0ELS18_0ELNS17_7ScaleInE0ELS19_0EEEEEENSN_INS5_IJSD_SD_SD_EEENS5_IJSW_SW_SW_EEEEENS5_IJNS4_10UnderscoreES1F_S1F_EEEEENS5_IJNS4_23SM90_TMA_LOAD_MULTICASTES1I_EEENS5_IJNS4_14ComposedLayoutINS4_7SwizzleILi2ELi4ELi3EEENS4_18smem_ptr_flag_bitsILi4EEENSN_INS5_IJNSA_ILi8EEESG_EEENS5_IJSG_SD_EEEEEEENSN_INS5_IJNS5_IJNS5_IJSP_SD_EEESS_EEESD_NS5_IJSD_SC_EEEEEENS5_IJNS5_IJNS5_IJSS_SY_EEESX_EEESW_NS5_IJSB_SY_EEEEEEEEEEEvNS4_8identityES1J_NS5_IJS1T_NSN_INS5_IJNS5_IJNS5_IJSP_SC_EEESS_EEESD_S1W_EEENS5_IJS1Z_SW_NS5_IJSB_NSA_ILi1024EEEEEEEEEEEEEEvS24_EENS_8epilogue10collective18CollectiveEpilogueINS2E_23Sm100TmaWarpSpecializedILi4ELi2ELi32ELb1ELb0EEEJNS5_IJNSA_ILi64EEESH_SG_EEENS5_IJNSN_IS2J_SD_EENSN_INS5_IJSO_SC_EEENS5_IJSD_SG_EEEEEEEENS_10bfloat16_tESM_S2Q_SM_NS2E_6fusion15FusionCallbacksIS2I_NS2R_17LinearCombinationIS2Q_fS2Q_fLNS_15FloatRoundStyleE2EEES2K_S2P_JEEENS4_5SM1004TMEM4LOAD26SM100_TMEM_LOAD_32dp32b32xENS4_13SM90_TMA_LOADENS1K_IS1M_NS1N_ILi16EEENSN_INS5_IJS1P_SO_EEENS5_IJSO_SD_EEEEEEENS4_39AutoVectorizingCopyWithAssumedAlignmentILi128EEENS4_14SM90_TMA_STOREES36_S38_S38_EEEvvEEEEvNT_6ParamsE --------------------------
	.section	.text._ZN7cutlass13device_kernelINS_4gemm6kernel13GemmUniversalIN4cute5tupleIJiiiiEEENS1_10collective13CollectiveMmaINS1_46MainloopSm100TmaUmmaWarpSpecializedBlockScaledILi7ELi2ELi1ENS5_IJNS4_1CILi4EEENSA_ILi2EEENSA_ILi1EEEEEEEENS5_IJNSA_ILi128EEENSA_ILi256EEESG_EEENS5_IJNS_12float_e2m1_tENS_13float_ue4m3_tEEEENS5_IJNS5_IJlSD_lEEENS4_6LayoutINS5_IJNS5_IJNS5_IJNSA_ILi32EEESB_EEEiEEENS5_IJNS5_IJNSA_ILi16EEESB_EEEiEEENS5_IJSD_iEEEEEENS5_IJST_NS5_IJNS5_IJNSA_ILi0EEESD_EEENSA_ILi512EEEEEENS5_IJSW_iEEEEEEEEEEESL_S13_NS4_8TiledMMAINS4_8MMA_AtomIJNS4_17SM100_MMA_MXF4_SSISJ_SJ_fSK_Li128ELi256ELi16ELNS4_4UMMA5MajorE0ELS18_0ELNS17_7ScaleInE0ELS19_0EEEEEENSN_INS5_IJSD_SD_SD_EEENS5_IJSW_SW_SW_EEEEENS5_IJNS4_10UnderscoreES1F_S1F_EEEEENS5_IJNS4_23SM90_TMA_LOAD_MULTICASTES1I_EEENS5_IJNS4_14ComposedLayoutINS4_7SwizzleILi2ELi4ELi3EEENS4_18smem_ptr_flag_bitsILi4EEENSN_INS5_IJNSA_ILi8EEESG_EEENS5_IJSG_SD_EEEEEEENSN_INS5_IJNS5_IJNS5_IJSP_SD_EEESS_EEESD_NS5_IJSD_SC_EEEEEENS5_IJNS5_IJNS5_IJSS_SY_EEESX_EEESW_NS5_IJSB_SY_EEEEEEEEEEEvNS4_8identityES1J_NS5_IJS1T_NSN_INS5_IJNS5_IJNS5_IJSP_SC_EEESS_EEESD_S1W_EEENS5_IJS1Z_SW_NS5_IJSB_NSA_ILi1024EEEEEEEEEEEEEEvS24_EENS_8epilogue10collective18CollectiveEpilogueINS2E_23Sm100TmaWarpSpecializedILi4ELi2ELi32ELb1ELb0EEEJNS5_IJNSA_ILi64EEESH_SG_EEENS5_IJNSN_IS2J_SD_EENSN_INS5_IJSO_SC_EEENS5_IJSD_SG_EEEEEEEENS_10bfloat16_tESM_S2Q_SM_NS2E_6fusion15FusionCallbacksIS2I_NS2R_17LinearCombinationIS2Q_fS2Q_fLNS_15FloatRoundStyleE2EEES2K_S2P_JEEENS4_5SM1004TMEM4LOAD26SM100_TMEM_LOAD_32dp32b32xENS4_13SM90_TMA_LOADENS1K_IS1M_NS1N_ILi16EEENSN_INS5_IJS1P_SO_EEENS5_IJSO_SD_EEEEEEENS4_39AutoVectorizingCopyWithAssumedAlignmentILi128EEENS4_14SM90_TMA_STOREES36_S38_S38_EEEvvEEEEvNT_6ParamsE,"ax",@progbits
	.align	128
.text._ZN7cutlass13device_kernelINS_4gemm6kernel13GemmUniversalIN4cute5tupleIJiiiiEEENS1_10collective13CollectiveMmaINS1_46MainloopSm100TmaUmmaWarpSpecializedBlockScaledILi7ELi2ELi1ENS5_IJNS4_1CILi4EEENSA_ILi2EEENSA_ILi1EEEEEEEENS5_IJNSA_ILi128EEENSA_ILi256EEESG_EEENS5_IJNS_12float_e2m1_tENS_13float_ue4m3_tEEEENS5_IJNS5_IJlSD_lEEENS4_6LayoutINS5_IJNS5_IJNS5_IJNSA_ILi32EEESB_EEEiEEENS5_IJNS5_IJNSA_ILi16EEESB_EEEiEEENS5_IJSD_iEEEEEENS5_IJST_NS5_IJNS5_IJNSA_ILi0EEESD_EEENSA_ILi512EEEEEENS5_IJSW_iEEEEEEEEEEESL_S13_NS4_8TiledMMAINS4_8MMA_AtomIJNS4_17SM100_MMA_MXF4_SSISJ_SJ_fSK_Li128ELi256ELi16ELNS4_4UMMA5MajorE0ELS18_0ELNS17_7ScaleInE0ELS19_0EEEEEENSN_INS5_IJSD_SD_SD_EEENS5_IJSW_SW_SW_EEEEENS5_IJNS4_10UnderscoreES1F_S1F_EEEEENS5_IJNS4_23SM90_TMA_LOAD_MULTICASTES1I_EEENS5_IJNS4_14ComposedLayoutINS4_7SwizzleILi2ELi4ELi3EEENS4_18smem_ptr_flag_bitsILi4EEENSN_INS5_IJNSA_ILi8EEESG_EEENS5_IJSG_SD_EEEEEEENSN_INS5_IJNS5_IJNS5_IJSP_SD_EEESS_EEESD_NS5_IJSD_SC_EEEEEENS5_IJNS5_IJNS5_IJSS_SY_EEESX_EEESW_NS5_IJSB_SY_EEEEEEEEEEEvNS4_8identityES1J_NS5_IJS1T_NSN_INS5_IJNS5_IJNS5_IJSP_SC_EEESS_EEESD_S1W_EEENS5_IJS1Z_SW_NS5_IJSB_NSA_ILi1024EEEEEEEEEEEEEEvS24_EENS_8epilogue10collective18CollectiveEpilogueINS2E_23Sm100TmaWarpSpecializedILi4ELi2ELi32ELb1ELb0EEEJNS5_IJNSA_ILi64EEESH_SG_EEENS5_IJNSN_IS2J_SD_EENSN_INS5_IJSO_SC_EEENS5_IJSD_SG_EEEEEEEENS_10bfloat16_tESM_S2Q_SM_NS2E_6fusion15FusionCallbacksIS2I_NS2R_17LinearCombinationIS2Q_fS2Q_fLNS_15FloatRoundStyleE2EEES2K_S2P_JEEENS4_5SM1004TMEM4LOAD26SM100_TMEM_LOAD_32dp32b32xENS4_13SM90_TMA_LOADENS1K_IS1M_NS1N_ILi16EEENSN_INS5_IJS1P_SO_EEENS5_IJSO_SD_EEEEEEENS4_39AutoVectorizingCopyWithAssumedAlignmentILi128EEENS4_14SM90_TMA_STOREES36_S38_S38_EEEvvEEEEvNT_6ParamsE:
        .type           _ZN7cutlass13device_kernelINS_4gemm6kernel13GemmUniversalIN4cute5tupleIJiiiiEEENS1_10collective13CollectiveMmaINS1_46MainloopSm100TmaUmmaWarpSpecializedBlockScaledILi7ELi2ELi1ENS5_IJNS4_1CILi4EEENSA_ILi2EEENSA_ILi1EEEEEEEENS5_IJNSA_ILi128EEENSA_ILi256EEESG_EEENS5_IJNS_12float_e2m1_tENS_13float_ue4m3_tEEEENS5_IJNS5_IJlSD_lEEENS4_6LayoutINS5_IJNS5_IJNS5_IJNSA_ILi32EEESB_EEEiEEENS5_IJNS5_IJNSA_ILi16EEESB_EEEiEEENS5_IJSD_iEEEEEENS5_IJST_NS5_IJNS5_IJNSA_ILi0EEESD_EEENSA_ILi512EEEEEENS5_IJSW_iEEEEEEEEEEESL_S13_NS4_8TiledMMAINS4_8MMA_AtomIJNS4_17SM100_MMA_MXF4_SSISJ_SJ_fSK_Li128ELi256ELi16ELNS4_4UMMA5MajorE0ELS18_0ELNS17_7ScaleInE0ELS19_0EEEEEENSN_INS5_IJSD_SD_SD_EEENS5_IJSW_SW_SW_EEEEENS5_IJNS4_10UnderscoreES1F_S1F_EEEEENS5_IJNS4_23SM90_TMA_LOAD_MULTICASTES1I_EEENS5_IJNS4_14ComposedLayoutINS4_7SwizzleILi2ELi4ELi3EEENS4_18smem_ptr_flag_bitsILi4EEENSN_INS5_IJNSA_ILi8EEESG_EEENS5_IJSG_SD_EEEEEEENSN_INS5_IJNS5_IJNS5_IJSP_SD_EEESS_EEESD_NS5_IJSD_SC_EEEEEENS5_IJNS5_IJNS5_IJSS_SY_EEESX_EEESW_NS5_IJSB_SY_EEEEEEEEEEEvNS4_8identityES1J_NS5_IJS1T_NSN_INS5_IJNS5_IJNS5_IJSP_SC_EEESS_EEESD_S1W_EEENS5_IJS1Z_SW_NS5_IJSB_NSA_ILi1024EEEEEEEEEEEEEEvS24_EENS_8epilogue10collective18CollectiveEpilogueINS2E_23Sm100TmaWarpSpecializedILi4ELi2ELi32ELb1ELb0EEEJNS5_IJNSA_ILi64EEESH_SG_EEENS5_IJNSN_IS2J_SD_EENSN_INS5_IJSO_SC_EEENS5_IJSD_SG_EEEEEEEENS_10bfloat16_tESM_S2Q_SM_NS2E_6fusion15FusionCallbacksIS2I_NS2R_17LinearCombinationIS2Q_fS2Q_fLNS_15FloatRoundStyleE2EEES2K_S2P_JEEENS4_5SM1004TMEM4LOAD26SM100_TMEM_LOAD_32dp32b32xENS4_13SM90_TMA_LOADENS1K_IS1M_NS1N_ILi16EEENSN_INS5_IJS1P_SO_EEENS5_IJSO_SD_EEEEEEENS4_39AutoVectorizingCopyWithAssumedAlignmentILi128EEENS4_14SM90_TMA_STOREES36_S38_S38_EEEvvEEEEvNT_6ParamsE,@function
        .size           _ZN7cutlass13device_kernelINS_4gemm6kernel13GemmUniversalIN4cute5tupleIJiiiiEEENS1_10collective13CollectiveMmaINS1_46MainloopSm100TmaUmmaWarpSpecializedBlockScaledILi7ELi2ELi1ENS5_IJNS4_1CILi4EEENSA_ILi2EEENSA_ILi1EEEEEEEENS5_IJNSA_ILi128EEENSA_ILi256EEESG_EEENS5_IJNS_12float_e2m1_tENS_13float_ue4m3_tEEEENS5_IJNS5_IJlSD_lEEENS4_6LayoutINS5_IJNS5_IJNS5_IJNSA_ILi32EEESB_EEEiEEENS5_IJNS5_IJNSA_ILi16EEESB_EEEiEEENS5_IJSD_iEEEEEENS5_IJST_NS5_IJNS5_IJNSA_ILi0EEESD_EEENSA_ILi512EEEEEENS5_IJSW_iEEEEEEEEEEESL_S13_NS4_8TiledMMAINS4_8MMA_AtomIJNS4_17SM100_MMA_MXF4_SSISJ_SJ_fSK_Li128ELi256ELi16ELNS4_4UMMA5MajorE0ELS18_0ELNS17_7ScaleInE0ELS19_0EEEEEENSN_INS5_IJSD_SD_SD_EEENS5_IJSW_SW_SW_EEEEENS5_IJNS4_10UnderscoreES1F_S1F_EEEEENS5_IJNS4_23SM90_TMA_LOAD_MULTICASTES1I_EEENS5_IJNS4_14ComposedLayoutINS4_7SwizzleILi2ELi4ELi3EEENS4_18smem_ptr_flag_bitsILi4EEENSN_INS5_IJNSA_ILi8EEESG_EEENS5_IJSG_SD_EEEEEEENSN_INS5_IJNS5_IJNS5_IJSP_SD_EEESS_EEESD_NS5_IJSD_SC_EEEEEENS5_IJNS5_IJNS5_IJSS_SY_EEESX_EEESW_NS5_IJSB_SY_EEEEEEEEEEEvNS4_8identityES1J_NS5_IJS1T_NSN_INS5_IJNS5_IJNS5_IJSP_SC_EEESS_EEESD_S1W_EEENS5_IJS1Z_SW_NS5_IJSB_NSA_ILi1024EEEEEEEEEEEEEEvS24_EENS_8epilogue10collective18CollectiveEpilogueINS2E_23Sm100TmaWarpSpecializedILi4ELi2ELi32ELb1ELb0EEEJNS5_IJNSA_ILi64EEESH_SG_EEENS5_IJNSN_IS2J_SD_EENSN_INS5_IJSO_SC_EEENS5_IJSD_SG_EEEEEEEENS_10bfloat16_tESM_S2Q_SM_NS2E_6fusion15FusionCallbacksIS2I_NS2R_17LinearCombinationIS2Q_fS2Q_fLNS_15FloatRoundStyleE2EEES2K_S2P_JEEENS4_5SM1004TMEM4LOAD26SM100_TMEM_LOAD_32dp32b32xENS4_13SM90_TMA_LOADENS1K_IS1M_NS1N_ILi16EEENSN_INS5_IJS1P_SO_EEENS5_IJSO_SD_EEEEEEENS4_39AutoVectorizingCopyWithAssumedAlignmentILi128EEENS4_14SM90_TMA_STOREES36_S38_S38_EEEvvEEEEvNT_6ParamsE,(.L_x_251 - _ZN7cutlass13device_kernelINS_4gemm6kernel13GemmUniversalIN4cute5tupleIJiiiiEEENS1_10collective13CollectiveMmaINS1_46MainloopSm100TmaUmmaWarpSpecializedBlockScaledILi7ELi2ELi1ENS5_IJNS4_1CILi4EEENSA_ILi2EEENSA_ILi1EEEEEEEENS5_IJNSA_ILi128EEENSA_ILi256EEESG_EEENS5_IJNS_12float_e2m1_tENS_13float_ue4m3_tEEEENS5_IJNS5_IJlSD_lEEENS4_6LayoutINS5_IJNS5_IJNS5_IJNSA_ILi32EEESB_EEEiEEENS5_IJNS5_IJNSA_ILi16EEESB_EEEiEEENS5_IJSD_iEEEEEENS5_IJST_NS5_IJNS5_IJNSA_ILi0EEESD_EEENSA_ILi512EEEEEENS5_IJSW_iEEEEEEEEEEESL_S13_NS4_8TiledMMAINS4_8MMA_AtomIJNS4_17SM100_MMA_MXF4_SSISJ_SJ_fSK_Li128ELi256ELi16ELNS4_4UMMA5MajorE0ELS18_0ELNS17_7ScaleInE0ELS19_0EEEEEENSN_INS5_IJSD_SD_SD_EEENS5_IJSW_SW_SW_EEEEENS5_IJNS4_10UnderscoreES1F_S1F_EEEEENS5_IJNS4_23SM90_TMA_LOAD_MULTICASTES1I_EEENS5_IJNS4_14ComposedLayoutINS4_7SwizzleILi2ELi4ELi3EEENS4_18smem_ptr_flag_bitsILi4EEENSN_INS5_IJNSA_ILi8EEESG_EEENS5_IJSG_SD_EEEEEEENSN_INS5_IJNS5_IJNS5_IJSP_SD_EEESS_EEESD_NS5_IJSD_SC_EEEEEENS5_IJNS5_IJNS5_IJSS_SY_EEESX_EEESW_NS5_IJSB_SY_EEEEEEEEEEEvNS4_8identityES1J_NS5_IJS1T_NSN_INS5_IJNS5_IJNS5_IJSP_SC_EEESS_EEESD_S1W_EEENS5_IJS1Z_SW_NS5_IJSB_NSA_ILi1024EEEEEEEEEEEEEEvS24_EENS_8epilogue10collective18CollectiveEpilogueINS2E_23Sm100TmaWarpSpecializedILi4ELi2ELi32ELb1ELb0EEEJNS5_IJNSA_ILi64EEESH_SG_EEENS5_IJNSN_IS2J_SD_EENSN_INS5_IJSO_SC_EEENS5_IJSD_SG_EEEEEEEENS_10bfloat16_tESM_S2Q_SM_NS2E_6fusion15FusionCallbacksIS2I_NS2R_17LinearCombinationIS2Q_fS2Q_fLNS_15FloatRoundStyleE2EEES2K_S2P_JEEENS4_5SM1004TMEM4LOAD26SM100_TMEM_LOAD_32dp32b32xENS4_13SM90_TMA_LOADENS1K_IS1M_NS1N_ILi16EEENSN_INS5_IJS1P_SO_EEENS5_IJSO_SD_EEEEEEENS4_39AutoVectorizingCopyWithAssumedAlignmentILi128EEENS4_14SM90_TMA_STOREES36_S38_S38_EEEvvEEEEvNT_6ParamsE)
        .other          _ZN7cutlass13device_kernelINS_4gemm6kernel13GemmUniversalIN4cute5tupleIJiiiiEEENS1_10collective13CollectiveMmaINS1_46MainloopSm100TmaUmmaWarpSpecializedBlockScaledILi7ELi2ELi1ENS5_IJNS4_1CILi4EEENSA_ILi2EEENSA_ILi1EEEEEEEENS5_IJNSA_ILi128EEENSA_ILi256EEESG_EEENS5_IJNS_12float_e2m1_tENS_13float_ue4m3_tEEEENS5_IJNS5_IJlSD_lEEENS4_6LayoutINS5_IJNS5_IJNS5_IJNSA_ILi32EEESB_EEEiEEENS5_IJNS5_IJNSA_ILi16EEESB_EEEiEEENS5_IJSD_iEEEEEENS5_IJST_NS5_IJNS5_IJNSA_ILi0EEESD_EEENSA_ILi512EEEEEENS5_IJSW_iEEEEEEEEEEESL_S13_NS4_8TiledMMAINS4_8MMA_AtomIJNS4_17SM100_MMA_MXF4_SSISJ_SJ_fSK_Li128ELi256ELi16ELNS4_4UMMA5MajorE0ELS18_0ELNS17_7ScaleInE0ELS19_0EEEEEENSN_INS5_IJSD_SD_SD_EEENS5_IJSW_SW_SW_EEEEENS5_IJNS4_10UnderscoreES1F_S1F_EEEEENS5_IJNS4_23SM90_TMA_LOAD_MULTICASTES1I_EEENS5_IJNS4_14ComposedLayoutINS4_7SwizzleILi2ELi4ELi3EEENS4_18smem_ptr_flag_bitsILi4EEENSN_INS5_IJNSA_ILi8EEESG_EEENS5_IJSG_SD_EEEEEEENSN_INS5_IJNS5_IJNS5_IJSP_SD_EEESS_EEESD_NS5_IJSD_SC_EEEEEENS5_IJNS5_IJNS5_IJSS_SY_EEESX_EEESW_NS5_IJSB_SY_EEEEEEEEEEEvNS4_8identityES1J_NS5_IJS1T_NSN_INS5_IJNS5_IJNS5_IJSP_SC_EEESS_EEESD_S1W_EEENS5_IJS1Z_SW_NS5_IJSB_NSA_ILi1024EEEEEEEEEEEEEEvS24_EENS_8epilogue10collective18CollectiveEpilogueINS2E_23Sm100TmaWarpSpecializedILi4ELi2ELi32ELb1ELb0EEEJNS5_IJNSA_ILi64EEESH_SG_EEENS5_IJNSN_IS2J_SD_EENSN_INS5_IJSO_SC_EEENS5_IJSD_SG_EEEEEEEENS_10bfloat16_tESM_S2Q_SM_NS2E_6fusion15FusionCallbacksIS2I_NS2R_17LinearCombinationIS2Q_fS2Q_fLNS_15FloatRoundStyleE2EEES2K_S2P_JEEENS4_5SM1004TMEM4LOAD26SM100_TMEM_LOAD_32dp32b32xENS4_13SM90_TMA_LOADENS1K_IS1M_NS1N_ILi16EEENSN_INS5_IJS1P_SO_EEENS5_IJSO_SD_EEEEEEENS4_39AutoVectorizingCopyWithAssumedAlignmentILi128EEENS4_14SM90_TMA_STOREES36_S38_S38_EEEvvEEEEvNT_6ParamsE,@"STO_CUDA_ENTRY STV_DEFAULT"
_ZN7cutlass13device_kernelINS_4gemm6kernel13GemmUniversalIN4cute5tupleIJiiiiEEENS1_10collective13CollectiveMmaINS1_46MainloopSm100TmaUmmaWarpSpecializedBlockScaledILi7ELi2ELi1ENS5_IJNS4_1CILi4EEENSA_ILi2EEENSA_ILi1EEEEEEEENS5_IJNSA_ILi128EEENSA_ILi256EEESG_EEENS5_IJNS_12float_e2m1_tENS_13float_ue4m3_tEEEENS5_IJNS5_IJlSD_lEEENS4_6LayoutINS5_IJNS5_IJNS5_IJNSA_ILi32EEESB_EEEiEEENS5_IJNS5_IJNSA_ILi16EEESB_EEEiEEENS5_IJSD_iEEEEEENS5_IJST_NS5_IJNS5_IJNSA_ILi0EEESD_EEENSA_ILi512EEEEEENS5_IJSW_iEEEEEEEEEEESL_S13_NS4_8TiledMMAINS4_8MMA_AtomIJNS4_17SM100_MMA_MXF4_SSISJ_SJ_fSK_Li128ELi256ELi16ELNS4_4UMMA5MajorE0ELS18_0ELNS17_7ScaleInE0ELS19_0EEEEEENSN_INS5_IJSD_SD_SD_EEENS5_IJSW_SW_SW_EEEEENS5_IJNS4_10UnderscoreES1F_S1F_EEEEENS5_IJNS4_23SM90_TMA_LOAD_MULTICASTES1I_EEENS5_IJNS4_14ComposedLayoutINS4_7SwizzleILi2ELi4ELi3EEENS4_18smem_ptr_flag_bitsILi4EEENSN_INS5_IJNSA_ILi8EEESG_EEENS5_IJSG_SD_EEEEEEENSN_INS5_IJNS5_IJNS5_IJSP_SD_EEESS_EEESD_NS5_IJSD_SC_EEEEEENS5_IJNS5_IJNS5_IJSS_SY_EEESX_EEESW_NS5_IJSB_SY_EEEEEEEEEEEvNS4_8identityES1J_NS5_IJS1T_NSN_INS5_IJNS5_IJNS5_IJSP_SC_EEESS_EEESD_S1W_EEENS5_IJS1Z_SW_NS5_IJSB_NSA_ILi1024EEEEEEEEEEEEEEvS24_EENS_8epilogue10collective18CollectiveEpilogueINS2E_23Sm100TmaWarpSpecializedILi4ELi2ELi32ELb1ELb0EEEJNS5_IJNSA_ILi64EEESH_SG_EEENS5_IJNSN_IS2J_SD_EENSN_INS5_IJSO_SC_EEENS5_IJSD_SG_EEEEEEEENS_10bfloat16_tESM_S2Q_SM_NS2E_6fusion15FusionCallbacksIS2I_NS2R_17LinearCombinationIS2Q_fS2Q_fLNS_15FloatRoundStyleE2EEES2K_S2P_JEEENS4_5SM1004TMEM4LOAD26SM100_TMEM_LOAD_32dp32b32xENS4_13SM90_TMA_LOADENS1K_IS1M_NS1N_ILi16EEENSN_INS5_IJS1P_SO_EEENS5_IJSO_SD_EEEEEEENS4_39AutoVectorizingCopyWithAssumedAlignmentILi128EEENS4_14SM90_TMA_STOREES36_S38_S38_EEEvvEEEEvNT_6ParamsE:
[----:B------:R-:W1:Y:S01]  /*0000*/  LDC R1, c[0x0][0x37c] ;  /* 0x0000df00ff017b82 */ /* 0x000e620000000800 */
[----:B------:R-:W2:Y:S01]  /*0010*/  S2R R184, SR_TID.X ;  /* 0x0000000000b87919 */ /* 0x000ea20000002100 */
[----:B------:R-:W3:Y:S01]  /*0020*/  LDCU.64 UR12, c[0x0][0xc90] ;  /* 0x00019200ff0c77ac */ /* 0x000ee20008000a00 */
[----:B------:R-:W-:Y:S02]  /*0030*/  PRMT R176, RZ, 0x7610, R176 ;  /* 0x00007610ffb07816 */ /* 0x000fe400000000b0 */
[----:B------:R-:W-:Y:S01]  /*0040*/  ELECT P4, URZ, PT ;  /* 0x0000000000ff782f */ /* 0x000fe20003880000 */
[----:B---3--:R-:W-:-:S04]  /*0050*/  UISETP.NE.U32.AND UP0, UPT, UR12, URZ, UPT ;  /* 0x000000ff0c00728c */ /* 0x008fc8000bf05070 */
[----:B------:R-:W-:Y:S01]  /*0060*/  UISETP.NE.AND.EX UP0, UPT, UR13, URZ, UPT, UP0 ;  /* 0x000000ff0d00728c */ /* 0x000fe2000bf05300 */
[----:B--2---:R-:W-:-:S05]  /*0070*/  SHF.R.U32.HI R177, RZ, 0x5, R184 ;  /* 0x00000005ffb17819 */ /* 0x004fca00000116b8 */
[----:B------:R-:W2:Y:S02]  /*0080*/  SHFL.IDX PT, R0, R177, RZ, 0x1f ;  /* 0x00001fffb1007589 */ /* 0x000ea400000e0000 */
[----:B--2---:R-:W-:Y:S01]  /*0090*/  R2UR UR21, R0 ;  /* 0x00000000001572ca */ /* 0x004fe200000e0000 */
[----:B-1----:R-:W-:-:S14]  /*00a0*/  BRA.U UP0, `(.L_x_0) ;  /* 0x0000000100307547 */ /* 0x002fdc000b800000 */
[----:B------:R-:W1:Y:S02]  /*00b0*/  LDCU.64 UR4, c[0x0][0xc88] ;  /* 0x00019100ff0477ac */ /* 0x000e640008000a00 */
[----:B-1----:R-:W-:-:S04]  /*00c0*/  UISETP.NE.U32.AND UP0, UPT, UR4, URZ, UPT ;  /* 0x000000ff0400728c */ /* 0x002fc8000bf05070 */
[----:B------:R-:W-:-:S09]  /*00d0*/  UISETP.NE.AND.EX UP0, UPT, UR5, URZ, UPT, UP0 ;  /* 0x000000ff0500728c */ /* 0x000fd2000bf05300 */
[----:B------:R-:W-:Y:S05]  /*00e0*/  BRA.U !UP0, `(.L_x_1) ;  /* 0x0000000108147547 */ /* 0x000fea000b800000 */
[----:B------:R-:W1:Y:S01]  /*00f0*/  LDC.64 R2, c[0x0][0xc88] ;  /* 0x00032200ff027b82 */ /* 0x000e620000000a00 */
[----:B------:R-:W1:Y:S02]  /*0100*/  LDCU.64 UR4, c[0x0][0x358] ;  /* 0x00006b00ff0477ac */ /* 0x000e640008000a00 */
[----:B-1----:R1:W5:Y:S01]  /*0110*/  LDG.E R133, desc[UR4][R2.64] ;  /* 0x0000000402857981 */ /* 0x002362000c1e1900 */
[----:B------:R-:W-:Y:S01]  /*0120*/  HFMA2 R176, -RZ, RZ, 0, 5.9604644775390625e-08 ;  /* 0x00000001ffb07431 */ /* 0x000fe200000001ff */
[----:B------:R-:W-:Y:S05]  /*0130*/  BRA `(.L_x_0) ;  /* 0x00000000000c7947 */ /* 0x000fea0003800000 */
.L_x_1:
[----:B------:R-:W1:Y:S01]  /*0140*/  LDCU UR4, c[0x0][0xc80] ;  /* 0x00019000ff0477ac */ /* 0x000e620008000800 */
[----:B------:R-:W-:Y:S01]  /*0150*/  HFMA2 R176, -RZ, RZ, 0, 5.9604644775390625e-08 ;  /* 0x00000001ffb07431 */ /* 0x000fe200000001ff */
[----:B-1----:R-:W-:-:S07]  /*0160*/  MOV R133, UR4 ;  /* 0x0000000400857c02 */ /* 0x002fce0008000f00 */
.L_x_0:
[----:B------:R-:W2:Y:S02]  /*0170*/  LDCU.64 UR4, c[0x0][0xcb0] ;  /* 0x00019600ff0477ac */ /* 0x000ea40008000a00 */
[----:B--2---:R-:W-:-:S04]  /*0180*/  UISETP.NE.U32.AND UP0, UPT, UR4, URZ, UPT ;  /* 0x000000ff0400728c */ /* 0x004fc8000bf05070 */
[----:B------:R-:W-:-:S09]  /*0190*/  UISETP.NE.AND.EX UP0, UPT, UR5, URZ, UPT, UP0 ;  /* 0x000000ff0500728c */ /* 0x000fd2000bf05300 */
[----:B------:R-:W-:Y:S05]  /*01a0*/  BRA.U UP0, `(.L_x_2) ;  /* 0x0000000100287547 */ /* 0x000fea000b800000 */
[----:B------:R-:W2:Y:S02]  /*01b0*/  LDCU.64 UR4, c[0x0][0xca8] ;  /* 0x00019500ff0477ac */ /* 0x000ea40008000a00 */
[----:B--2---:R-:W-:-:S04]  /*01c0*/  UISETP.NE.U32.AND UP0, UPT, UR4, URZ, UPT ;  /* 0x000000ff0400728c */ /* 0x004fc8000bf05070 */
[----:B------:R-:W-:-:S09]  /*01d0*/  UISETP.NE.AND.EX UP0, UPT, UR5, URZ, UPT, UP0 ;  /* 0x000000ff0500728c */ /* 0x000fd2000bf05300 */
[----:B------:R-:W-:Y:S05]  /*01e0*/  BRA.U !UP0, `(.L_x_3) ;  /* 0x0000000108107547 */ /* 0x000fea000b800000 */
[----:B------:R-:W2:Y:S01]  /*01f0*/  LDC.64 R130, c[0x0][0xca8] ;  /* 0x00032a00ff827b82 */ /* 0x000ea20000000a00 */
[----:B------:R-:W2:Y:S02]  /*0200*/  LDCU.64 UR4, c[0x0][0x358] ;  /* 0x00006b00ff0477ac */ /* 0x000ea40008000a00 */
[----:B--2---:R2:W5:Y:S01]  /*0210*/  LDG.E R130, desc[UR4][R130.64] ;  /* 0x0000000482827981 */ /* 0x004562000c1e1900 */
[----:B------:R-:W-:Y:S05]  /*0220*/  BRA `(.L_x_2) ;  /* 0x0000000000087947 */ /* 0x000fea0003800000 */
.L_x_3:
[----:B------:R-:W2:Y:S02]  /*0230*/  LDCU UR4, c[0x0][0xca0] ;  /* 0x00019400ff0477ac */ /* 0x000ea40008000800 */
[----:B--2---:R-:W-:Y:S02]  /*0240*/  MOV R130, UR4 ;  /* 0x0000000400827c02 */ /* 0x004fe40008000f00 */
.L_x_2:
[----:B------:R-:W-:Y:S01]  /*0250*/  IMAD.U32 R0, RZ, RZ, UR21 ;  /* 0x00000015ff007e24 */ /* 0x000fe2000f8e00ff */
[----:B------:R-:W-:Y:S04]  /*0260*/  BSSY.RECONVERGENT B0, `(.L_x_4) ;  /* 0x0000012000007945 */ /* 0x000fe80003800200 */
[C---:B------:R-:W-:Y:S02]  /*0270*/  ISETP.NE.OR P1, PT, R0.reuse, 0x1, !P4 ;  /* 0x000000010000780c */ /* 0x040fe40006725670 */
[----:B------:R-:W-:-:S11]  /*0280*/  ISETP.NE.OR P0, PT, R0, 0x3, !P4 ;  /* 0x000000030000780c */ /* 0x000fd60006705670 */
[----:B------:R-:W-:Y:S05]  /*0290*/  @P1 BRA `(.L_x_5) ;  /* 0x0000000000381947 */ /* 0x000fea0003800000 */
[----:B------:R-:W3:Y:S02]  /*02a0*/  LDCU.64 UR4, c[0x0][0x348] ;  /* 0x00006900ff0477ac */ /* 0x000ee40008000a00 */
[----:B---3--:R-:W-:Y:S02]  /*02b0*/  UIADD3 UR10, UP3, UPT, UR4, 0x80, URZ ;  /* 0x00000080040a7890 */ /* 0x008fe4000ff7e0ff */
[----:B------:R-:W-:Y:S02]  /*02c0*/  UIADD3 UR8, UP2, UPT, UR4, 0x180, URZ ;  /* 0x0000018004087890 */ /* 0x000fe4000ff5e0ff */
[----:B------:R-:W-:Y:S02]  /*02d0*/  UIADD3 UR6, UP1, UPT, UR4, 0x280, URZ ;  /* 0x0000028004067890 */ /* 0x000fe4000ff3e0ff */
[----:B------:R-:W-:Y:S02]  /*02e0*/  UIADD3 UR4, UP0, UPT, UR4, 0x380, URZ ;  /* 0x0000038004047890 */ /* 0x000fe4000ff1e0ff */
[----:B------:R-:W-:-:S02]  /*02f0*/  UIADD3.X UR11, UPT, UPT, URZ, UR5, URZ, UP3, !UPT ;  /* 0x00000005ff0b7290 */ /* 0x000fc40009ffe4ff */
[----:B------:R-:W-:Y:S02]  /*0300*/  UIADD3.X UR9, UPT, UPT, URZ, UR5, URZ, UP2, !UPT ;  /* 0x00000005ff097290 */ /* 0x000fe400097fe4ff */
[----:B------:R-:W-:Y:S02]  /*0310*/  UIADD3.X UR7, UPT, UPT, URZ, UR5, URZ, UP1, !UPT ;  /* 0x00000005ff077290 */ /* 0x000fe40008ffe4ff */
[----:B------:R-:W-:-:S03]  /*0320*/  UIADD3.X UR5, UPT, UPT, URZ, UR5, URZ, UP0, !UPT ;  /* 0x00000005ff057290 */ /* 0x000fc600087fe4ff */
[----:B------:R3:W-:Y:S02]  /*0330*/  UTMACCTL.PF [UR10] ;  /* 0x000000000a0079b9 */ /* 0x0007e40008040000 */
[----:B------:R3:W-:Y:S02]  /*0340*/  UTMACCTL.PF [UR8] ;  /* 0x00000000080079b9 */ /* 0x0007e40008040000 */
[----:B------:R3:W-:Y:S02]  /*0350*/  UTMACCTL.PF [UR6] ;  /* 0x00000000060079b9 */ /* 0x0007e40008040000 */
[----:B------:R3:W-:Y:S02]  /*0360*/  UTMACCTL.PF [UR4] ;  /* 0x00000000040079b9 */ /* 0x0007e40008040000 */
[----:B---3--:R-:W-:Y:S01]  /*0370*/  NOP ;  /* 0x0000000000007918 */ /* 0x008fe20000000000 */
.L_x_5:
[----:B------:R-:W-:Y:S05]  /*0380*/  BSYNC.RECONVERGENT B0 ;  /* 0x0000000000007941 */ /* 0x000fea0003800200 */
.L_x_4:
[----:B------:R-:W-:Y:S04]  /*0390*/  BSSY.RECONVERGENT B0, `(.L_x_6) ;  /* 0x000000a000007945 */ /* 0x000fe80003800200 */
[----:B------:R-:W-:Y:S05]  /*03a0*/  @P0 BRA `(.L_x_7) ;  /* 0x0000000000200947 */ /* 0x000fea0003800000 */
[----:B------:R-:W3:Y:S02]  /*03b0*/  LDCU.64 UR4, c[0x0][0x348] ;  /* 0x00006900ff0477ac */ /* 0x000ee40008000a00 */
[----:B---3--:R-:W-:Y:S02]  /*03c0*/  UIADD3 UR6, UP1, UPT, UR4, 0x980, URZ ;  /* 0x0000098004067890 */ /* 0x008fe4000ff3e0ff */
[----:B------:R-:W-:Y:S02]  /*03d0*/  UIADD3 UR4, UP0, UPT, UR4, 0xa80, URZ ;  /* 0x00000a8004047890 */ /* 0x000fe4000ff1e0ff */
[----:B------:R-:W-:Y:S02]  /*03e0*/  UIADD3.X UR7, UPT, UPT, URZ, UR5, URZ, UP1, !UPT ;  /* 0x00000005ff077290 */ /* 0x000fe40008ffe4ff */
[----:B------:R-:W-:-:S07]  /*03f0*/  UIADD3.X UR5, UPT, UPT, URZ, UR5, URZ, UP0, !UPT ;  /* 0x00000005ff057290 */ /* 0x000fce00087fe4ff */
[----:B------:R3:W-:Y:S02]  /*0400*/  UTMACCTL.PF [UR6] ;  /* 0x00000000060079b9 */ /* 0x0007e40008040000 */
[----:B------:R3:W-:Y:S02]  /*0410*/  UTMACCTL.PF [UR4] ;  /* 0x00000000040079b9 */ /* 0x0007e40008040000 */
[----:B---3--:R-:W-:Y:S01]  /*0420*/  NOP ;  /* 0x0000000000007918 */ /* 0x008fe20000000000 */
.L_x_7:
[----:B------:R-:W-:Y:S05]  /*0430*/  BSYNC.RECONVERGENT B0 ;  /* 0x0000000000007941 */ /* 0x000fea0003800200 */
.L_x_6:
[----:B------:R-:W3:Y:S01]  /*0440*/  LDCU.64 UR4, c[0x0][0xc88] ;  /* 0x00019100ff0477ac */ /* 0x000ee20008000a00 */
[----:B------:R-:W-:Y:S02]  /*0450*/  UISETP.EQ.U32.AND UP1, UPT, UR12, URZ, UPT ;  /* 0x000000ff0c00728c */ /* 0x000fe4000bf22070 */
[----:B------:R-:W-:Y:S02]  /*0460*/  UPLOP3.LUT UP4, UPT, UPT, UPT, UPT, 0x80, 0x8 ;  /* 0x000000000008789c */ /* 0x000fe40003f8f070 */
[----:B---3--:R-:W-:-:S04]  /*0470*/  UISETP.NE.U32.AND UP0, UPT, UR4, URZ, UPT ;  /* 0x000000ff0400728c */ /* 0x008fc8000bf05070 */
[----:B------:R-:W-:-:S04]  /*0480*/  UISETP.NE.AND.EX UP0, UPT, UR5, URZ, UPT, UP0 ;  /* 0x000000ff0500728c */ /* 0x000fc8000bf05300 */
[----:B------:R-:W-:-:S04]  /*0490*/  UISETP.EQ.OR.EX UP2, UPT, UR13, URZ, !UP0, UP1 ;  /* 0x000000ff0d00728c */ /* 0x000fc8000c742710 */
[----:B------:R-:W-:-:S06]  /*04a0*/  UP2UR UR4, UPR, URZ, 0x4 ;  /* 0x00000004ff047883 */ /* 0x000fcc0008000000 */
[----:B------:R-:W-:Y:S01]  /*04b0*/  MOV R180, UR4 ;  /* 0x0000000400b47c02 */ /* 0x000fe20008000f00 */
[----:B------:R-:W-:Y:S06]  /*04c0*/  BRA.U !UP2, `(.L_x_8) ;  /* 0x000000010a207547 */ /* 0x000fec000b800000 */
[----:B------:R-:W-:Y:S01]  /*04d0*/  UISETP.NE.U32.AND UP1, UPT, UR12, URZ, UPT ;  /* 0x000000ff0c00728c */ /* 0x000fe2000bf25070 */
[----:B-----5:R-:W-:Y:S01]  /*04e0*/  FSETP.NEU.AND P0, PT, R133, RZ, PT ;  /* 0x000000ff8500720b */ /* 0x020fe20003f0d000 */
[----:B------:R-:W-:Y:S02]  /*04f0*/  USEL UR4, URZ, 0xffffffff, UP0 ;  /* 0xffffffffff047887 */ /* 0x000fe40008000000 */
[----:B------:R-:W-:-:S10]  /*0500*/  UISETP.NE.AND.EX UP1, UPT, UR13, URZ, UPT, UP1 ;  /* 0x000000ff0d00728c */ /* 0x000fd4000bf25310 */
[----:B------:R-:W-:Y:S01]  /*0510*/  VOTEU.ANY UP0, P0 ;  /* 0x0000000000ff7886 */ /* 0x000fe20000000100 */
[----:B------:R-:W-:-:S04]  /*0520*/  @!UP1 USEL UR4, URZ, 0xffffffff, UP0 ;  /* 0xffffffffff049887 */ /* 0x000fc80008000000 */
[----:B------:R-:W-:-:S04]  /*0530*/  ULOP3.LUT UR4, UR4, 0x1, URZ, 0xc0, !UPT ;  /* 0x0000000104047892 */ /* 0x000fc8000f8ec0ff */
[----:B------:R-:W-:-:S11]  /*0540*/  UISETP.NE.U32.AND UP4, UPT, UR4, 0x1, UPT ;  /* 0x000000010400788c */ /* 0x000fd6000bf85070 */
.L_x_8:
[----:B-1----:R-:W1:Y:S01]  /*0550*/  SHFL.IDX PT, R2, R177, RZ, 0x1f ;  /* 0x00001fffb1027589 */ /* 0x002e6200000e0000 */
[----:B------:R-:W-:-:S04]  /*0560*/  UISETP.NE.AND UP0, UPT, UR21, 0x2, UPT ;  /* 0x000000021500788c */ /* 0x000fc8000bf05270 */
[----:B------:R-:W-:Y:S01]  /*0570*/  USEL UR63, URZ, 0x1, UP0 ;  /* 0x00000001ff3f7887 */ /* 0x000fe20008000000 */
[----:B-1----:R-:W-:-:S13]  /*0580*/  ISETP.NE.AND P0, PT, R2, RZ, PT ;  /* 0x000000ff0200720c */ /* 0x002fda0003f05270 */
[----:B------:R-:W-:Y:S05]  /*0590*/  @P0 BRA `(.L_x_9) ;  /* 0x0000000000700947 */ /* 0x000fea0003800000 */
[----:B------:R-:W1:Y:S01]  /*05a0*/  S2UR UR4, SR_CgaCtaId ;  /* 0x00000000000479c3 */ /* 0x000e620000008800 */
[----:B------:R-:W-:Y:S01]  /*05b0*/  UMOV UR5, 0x400 ;  /* 0x0000040000057882 */ /* 0x000fe20000000000 */
[----:B------:R-:W-:Y:S01]  /*05c0*/  UMOV UR8, 0x1 ;  /* 0x0000000100087882 */ /* 0x000fe20000000000 */
[----:B------:R-:W-:Y:S01]  /*05d0*/  UMOV UR6, 0x5 ;  /* 0x0000000500067882 */ /* 0x000fe20000000000 */
[----:B------:R-:W-:-:S04]  /*05e0*/  UIADD3 UR8, UPT, UPT, -UR8, 0x100000, URZ ;  /* 0x0010000008087890 */ /* 0x000fc8000fffe1ff */
[----:B------:R-:W-:Y:S02]  /*05f0*/  USHF.L.U32 UR9, UR8, 0xb, URZ ;  /* 0x0000000b08097899 */ /* 0x000fe400080006ff */
[----:B------:R-:W-:Y:S02]  /*0600*/  USHF.L.U32 UR8, UR8, 0x1, URZ ;  /* 0x0000000108087899 */ /* 0x000fe400080006ff */
[----:B------:R-:W-:-:S04]  /*0610*/  UIADD3 UR6, UPT, UPT, -UR6, 0x100000, URZ ;  /* 0x0010000006067890 */ /* 0x000fc8000fffe1ff */
[----:B------:R-:W-:Y:S02]  /*0620*/  USHF.L.U32 UR7, UR6, 0xb, URZ ;  /* 0x0000000b06077899 */ /* 0x000fe400080006ff */
[----:B------:R-:W-:Y:S01]  /*0630*/  USHF.L.U32 UR6, UR6, 0x1, URZ ;  /* 0x0000000106067899 */ /* 0x000fe200080006ff */
[----:B------:R-:W-:Y:S01]  /*0640*/  ELECT P0, URZ, PT ;  /* 0x0000000000ff782f */ /* 0x000fe20003800000 */
[----:B-1----:R-:W-:Y:S01]  /*0650*/  ULEA UR4, UR4, UR5, 0x18 ;  /* 0x0000000504047291 */ /* 0x002fe2000f8ec0ff */
[----:B------:R-:W1:Y:S11]  /*0660*/  FENCE.VIEW.ASYNC.S ;  /* 0x00000000000073c6 */ /* 0x000e760000000000 */
[----:B-1----:R1:W3:Y:S01]  /*0670*/  SYNCS.EXCH.64 URZ, [UR4], UR8 ;  /* 0x0000000804ff75b2 */ /* 0x0022e20008000100 */
[----:B------:R1:W4:Y:S01]  /*0680*/  SYNCS.EXCH.64 URZ, [UR4+0x38], UR6 ;  /* 0x0000380604ff75b2 */ /* 0x0003220008000100 */
[----:B------:R1:W1:Y:S01]  /*0690*/  SYNCS.EXCH.64 URZ, [UR4+0x8], UR8 ;  /* 0x0000080804ff75b2 */ /* 0x0002620008000100 */
        /* <DEDUP_REMOVED lines=11> */
[----:B------:R-:W-:Y:S01]  /*0750*/  NOP ;  /* 0x0000000000007918 */ /* 0x000fe20000000000 */
.L_x_9:
[----:B------:R-:W2:Y:S01]  /*0760*/  SHFL.IDX PT, R2, R177, RZ, 0x1f ;  /* 0x00001fffb1027589 */ /* 0x000ea200000e0000 */
[----:B------:R-:W-:Y:S01]  /*0770*/  NOP ;  /* 0x0000000000007918 */ /* 0x000fe20000000000 */
[----:B--2---:R-:W-:-:S13]  /*0780*/  ISETP.NE.AND P0, PT, R2, 0x1, PT ;  /* 0x000000010200780c */ /* 0x004fda0003f05270 */
[----:B------:R-:W-:Y:S05]  /*0790*/  @P0 BRA `(.L_x_10) ;  /* 0x0000000000580947 */ /* 0x000fea0003800000 */
[----:B-1----:R-:W1:Y:S01]  /*07a0*/  S2UR UR4, SR_CgaCtaId ;  /* 0x00000000000479c3 */ /* 0x002e620000008800 */
        /* <DEDUP_REMOVED lines=12> */
[----:B-1----:R2:W1:Y:S01]  /*0870*/  SYNCS.EXCH.64 URZ, [UR4+0x70], UR8 ;  /* 0x0000700804ff75b2 */ /* 0x0024620008000100 */
[----:B------:R2:W1:Y:S01]  /*0880*/  SYNCS.EXCH.64 URZ, [UR4+0x90], UR6 ;  /* 0x0000900604ff75b2 */ /* 0x0004620008000100 */
[----:B------:R2:W1:Y:S01]  /*0890*/  SYNCS.EXCH.64 URZ, [UR4+0x78], UR8 ;  /* 0x0000780804ff75b2 */ /* 0x0004620008000100 */
[----:B------:R2:W1:Y:S01]  /*08a0*/  SYNCS.EXCH.64 URZ, [UR4+0x98], UR6 ;  /* 0x0000980604ff75b2 */ /* 0x0004620008000100 */
[----:B------:R2:W1:Y:S01]  /*08b0*/  SYNCS.EXCH.64 URZ, [UR4+0x80], UR8 ;  /* 0x0000800804ff75b2 */ /* 0x0004620008000100 */
[----:B------:R2:W1:Y:S01]  /*08c0*/  SYNCS.EXCH.64 URZ, [UR4+0xa0], UR6 ;  /* 0x0000a00604ff75b2 */ /* 0x0004620008000100 */
[----:B------:R2:W1:Y:S01]  /*08d0*/  SYNCS.EXCH.64 URZ, [UR4+0x88], UR8 ;  /* 0x0000880804ff75b2 */ /* 0x0004620008000100 */
[----:B------:R2:W1:Y:S02]  /*08e0*/  SYNCS.EXCH.64 URZ, [UR4+0xa8], UR6 ;  /* 0x0000a80604ff75b2 */ /* 0x0004640008000100 */
[----:B--2---:R-:W-:Y:S01]  /*08f0*/  NOP ;  /* 0x0000000000007918 */ /* 0x004fe20000000000 */
.L_x_10:
[----:B------:R-:W2:Y:S01]  /*0900*/  SHFL.IDX PT, R2, R177, RZ, 0x1f ;  /* 0x00001fffb1027589 */ /* 0x000ea200000e0000 */
[----:B------:R-:W-:Y:S01]  /*0910*/  NOP ;  /* 0x0000000000007918 */ /* 0x000fe20000000000 */
[----:B--2---:R-:W-:-:S13]  /*0920*/  ISETP.NE.AND P0, PT, R2, 0x3, PT ;  /* 0x000000030200780c */ /* 0x004fda0003f05270 */
[----:B------:R-:W-:Y:S05]  /*0930*/  @P0 BRA `(.L_x_11) ;  /* 0x0000000000300947 */ /* 0x000fea0003800000 */
[----:B-1----:R-:W1:Y:S01]  /*0940*/  S2UR UR4, SR_CgaCtaId ;  /* 0x00000000000479c3 */ /* 0x002e620000008800 */
[----:B------:R-:W-:Y:S01]  /*0950*/  UMOV UR6, 0x400 ;  /* 0x0000040000067882 */ /* 0x000fe20000000000 */
[----:B------:R-:W-:Y:S01]  /*0960*/  UMOV UR5, 0x20 ;  /* 0x0000002000057882 */ /* 0x000fe20000000000 */
[----:B------:R-:W-:Y:S01]  /*0970*/  ELECT P0, URZ, PT ;  /* 0x0000000000ff782f */ /* 0x000fe20003800000 */
[----:B-1----:R-:W-:Y:S02]  /*0980*/  ULEA UR6, UR4, UR6, 0x18 ;  /* 0x0000000604067291 */ /* 0x002fe4000f8ec0ff */
[----:B------:R-:W-:-:S04]  /*0990*/  UIADD3 UR4, UPT, UPT, -UR5, 0x100000, URZ ;  /* 0x0010000005047890 */ /* 0x000fc8000fffe1ff */
[----:B------:R-:W-:Y:S02]  /*09a0*/  USHF.L.U32 UR5, UR4, 0xb, URZ ;  /* 0x0000000b04057899 */ /* 0x000fe400080006ff */
[----:B------:R-:W-:Y:S01]  /*09b0*/  USHF.L.U32 UR4, UR4, 0x1, URZ ;  /* 0x0000000104047899 */ /* 0x000fe200080006ff */
[----:B------:R-:W1:Y:S11]  /*09c0*/  FENCE.VIEW.ASYNC.S ;  /* 0x00000000000073c6 */ /* 0x000e760000000000 */
[----:B-1----:R2:W1:Y:S01]  /*09d0*/  SYNCS.EXCH.64 URZ, [UR6+0xb0], UR4 ;  /* 0x0000b00406ff75b2 */ /* 0x0024620008000100 */
[----:B------:R2:W1:Y:S02]  /*09e0*/  SYNCS.EXCH.64 URZ, [UR6+0xb8], UR4 ;  /* 0x0000b80406ff75b2 */ /* 0x0004640008000100 */
[----:B--2---:R-:W-:Y:S01]  /*09f0*/  NOP ;  /* 0x0000000000007918 */ /* 0x004fe20000000000 */
.L_x_11:
[----:B------:R-:W2:Y:S01]  /*0a00*/  SHFL.IDX PT, R2, R177, RZ, 0x1f ;  /* 0x00001fffb1027589 */ /* 0x000ea200000e0000 */
[----:B------:R-:W-:Y:S01]  /*0a10*/  NOP ;  /* 0x0000000000007918 */ /* 0x000fe20000000000 */
[----:B--2---:R-:W-:-:S13]  /*0a20*/  ISETP.NE.AND P0, PT, R2, 0x4, PT ;  /* 0x000000040200780c */ /* 0x004fda0003f05270 */
[----:B------:R-:W-:Y:S05]  /*0a30*/  @P0 BRA `(.L_x_12) ;  /* 0x00000000004c0947 */ /* 0x000fea0003800000 */
[----:B-1----:R-:W1:Y:S01]  /*0a40*/  S2UR UR6, SR_CgaCtaId ;  /* 0x00000000000679c3 */ /* 0x002e620000008800 */
[----:B------:R-:W-:Y:S01]  /*0a50*/  UMOV UR4, 0x720 ;  /* 0x0000072000047882 */ /* 0x000fe20000000000 */
[----:B------:R-:W-:Y:S01]  /*0a60*/  UMOV UR5, 0x400 ;  /* 0x0000040000057882 */ /* 0x000fe20000000000 */
[----:B------:R-:W-:Y:S01]  /*0a70*/  USEL UR4, UR4, 0x620, UP4 ;  /* 0x0000062004047887 */ /* 0x000fe2000a000000 */
[----:B------:R-:W-:Y:S01]  /*0a80*/  UMOV UR8, 0x1 ;  /* 0x0000000100087882 */ /* 0x000fe20000000000 */
[----:B------:R-:W-:Y:S01]  /*0a90*/  ELECT P0, URZ, PT ;  /* 0x0000000000ff782f */ /* 0x000fe20003800000 */
[----:B------:R-:W-:-:S04]  /*0aa0*/  UIADD3 UR8, UPT, UPT, -UR8, 0x100000, URZ ;  /* 0x0010000008087890 */ /* 0x000fc8000fffe1ff */
[----:B------:R-:W-:Y:S02]  /*0ab0*/  USHF.L.U32 UR9, UR8, 0xb, URZ ;  /* 0x0000000b08097899 */ /* 0x000fe400080006ff */
[----:B------:R-:W-:Y:S02]  /*0ac0*/  USHF.L.U32 UR8, UR8, 0x1, URZ ;  /* 0x0000000108087899 */ /* 0x000fe400080006ff */
[----:B-1----:R-:W-:Y:S02]  /*0ad0*/  ULEA UR6, UR6, UR5, 0x18 ;  /* 0x0000000506067291 */ /* 0x002fe4000f8ec0ff */
[----:B------:R-:W-:-:S04]  /*0ae0*/  UIADD3 UR4, UPT, UPT, -UR4, 0x100000, URZ ;  /* 0x0010000004047890 */ /* 0x000fc8000fffe1ff */
[----:B------:R-:W-:Y:S02]  /*0af0*/  USHF.L.U32 UR5, UR4, 0xb, URZ ;  /* 0x0000000b04057899 */ /* 0x000fe400080006ff */
[----:B------:R-:W-:Y:S01]  /*0b00*/  USHF.L.U32 UR4, UR4, 0x1, URZ ;  /* 0x0000000104047899 */ /* 0x000fe200080006ff */
[----:B------:R-:W1:Y:S03]  /*0b10*/  FENCE.VIEW.ASYNC.S ;  /* 0x00000000000073c6 */ /* 0x000e660000000000 */
[----:B-1----:R2:W1:Y:S08]  /*0b20*/  SYNCS.EXCH.64 URZ, [UR6+0xc0], UR8 ;  /* 0x0000c00806ff75b2 */ /* 0x0024700008000100 */
[----:B------:R2:W1:Y:S01]  /*0b30*/  SYNCS.EXCH.64 URZ, [UR6+0xd0], UR4 ;  /* 0x0000d00406ff75b2 */ /* 0x0004620008000100 */
[----:B------:R2:W1:Y:S01]  /*0b40*/  SYNCS.EXCH.64 URZ, [UR6+0xc8], UR8 ;  /* 0x0000c80806ff75b2 */ /* 0x0004620008000100 */
[----:B------:R2:W1:Y:S02]  /*0b50*/  SYNCS.EXCH.64 URZ, [UR6+0xd8], UR4 ;  /* 0x0000d80406ff75b2 */ /* 0x0004640008000100 */
[----:B--2---:R-:W-:Y:S01]  /*0b60*/  NOP ;  /* 0x0000000000007918 */ /* 0x004fe20000000000 */
.L_x_12:
        /* <DEDUP_REMOVED lines=18> */
[----:B------:R2:W1:Y:S02]  /*0c90*/  SYNCS.EXCH.64 URZ, [UR4+0xe8], UR6 ;  /* 0x0000e80604ff75b2 */ /* 0x0004640008000100 */
[----:B--2---:R-:W-:Y:S01]  /*0ca0*/  NOP ;  /* 0x0000000000007918 */ /* 0x004fe20000000000 */
.L_x_13:
[----:B------:R-:W2:Y:S01]  /*0cb0*/  SHFL.IDX PT, R2, R177, RZ, 0x1f ;  /* 0x00001fffb1027589 */ /* 0x000ea200000e0000 */
[----:B------:R-:W-:Y:S01]  /*0cc0*/  ISETP.NE.OR P1, PT, RZ, UR21, !P4 ;  /* 0x00000015ff007c0c */ /* 0x000fe2000e725670 */
[----:B------:R-:W-:Y:S01]  /*0cd0*/  NOP ;  /* 0x0000000000007918 */ /* 0x000fe20000000000 */
[----:B--2---:R-:W-:-:S13]  /*0ce0*/  ISETP.NE.AND P0, PT, R2, 0x3, PT ;  /* 0x000000030200780c */ /* 0x004fda0003f05270 */
[----:B------:R-:W-:Y:S05]  /*0cf0*/  @P0 BRA `(.L_x_14) ;  /* 0x0000000000380947 */ /* 0x000fea0003800000 */
[----:B-1----:R-:W1:Y:S01]  /*0d00*/  S2UR UR4, SR_CgaCtaId ;  /* 0x00000000000479c3 */ /* 0x002e620000008800 */
[----:B------:R-:W-:Y:S01]  /*0d10*/  UMOV UR5, 0x400 ;  /* 0x0000040000057882 */ /* 0x000fe20000000000 */
[----:B------:R-:W-:Y:S01]  /*0d20*/  UMOV UR6, 0x20 ;  /* 0x0000002000067882 */ /* 0x000fe20000000000 */
[----:B------:R-:W-:Y:S01]  /*0d30*/  ELECT P0, URZ, PT ;  /* 0x0000000000ff782f */ /* 0x000fe20003800000 */
[----:B------:R-:W-:-:S04]  /*0d40*/  UIADD3 UR6, UPT, UPT, -UR6, 0x100000, URZ ;  /* 0x0010000006067890 */ /* 0x000fc8000fffe1ff */
[----:B------:R-:W-:Y:S02]  /*0d50*/  USHF.L.U32 UR7, UR6, 0xb, URZ ;  /* 0x0000000b06077899 */ /* 0x000fe400080006ff */
[----:B------:R-:W-:Y:S02]  /*0d60*/  USHF.L.U32 UR6, UR6, 0x1, URZ ;  /* 0x0000000106067899 */ /* 0x000fe400080006ff */
[----:B-1----:R-:W-:Y:S01]  /*0d70*/  ULEA UR4, UR4, UR5, 0x18 ;  /* 0x0000000504047291 */ /* 0x002fe2000f8ec0ff */
[----:B------:R-:W1:Y:S11]  /*0d80*/  FENCE.VIEW.ASYNC.S ;  /* 0x00000000000073c6 */ /* 0x000e760000000000 */
[----:B-1----:R2:W1:Y:S01]  /*0d90*/  SYNCS.EXCH.64 URZ, [UR4+0xf0], UR6 ;  /* 0x0000f00604ff75b2 */ /* 0x0024620008000100 */
[----:B------:R2:W1:Y:S01]  /*0da0*/  SYNCS.EXCH.64 URZ, [UR4+0x100], UR6 ;  /* 0x0001000604ff75b2 */ /* 0x0004620008000100 */
[----:B------:R2:W1:Y:S01]  /*0db0*/  SYNCS.EXCH.64 URZ, [UR4+0xf8], UR6 ;  /* 0x0000f80604ff75b2 */ /* 0x0004620008000100 */
[----:B------:R2:W1:Y:S02]  /*0dc0*/  SYNCS.EXCH.64 URZ, [UR4+0x108], UR6 ;  /* 0x0001080604ff75b2 */ /* 0x0004640008000100 */
[----:B--2---:R-:W-:Y:S01]  /*0dd0*/  NOP ;  /* 0x0000000000007918 */ /* 0x004fe20000000000 */
.L_x_14:
[----:B-1----:R-:W1:Y:S01]  /*0de0*/  S2UR UR7, SR_CgaCtaId ;  /* 0x00000000000779c3 */ /* 0x002e620000008800 */
[----:B------:R-:W-:Y:S01]  /*0df0*/  VOTEU.ALL UP0, P1 ;  /* 0x0000000000ff7886 */ /* 0x000fe20000800000 */
[----:B------:R-:W-:Y:S01]  /*0e00*/  UMOV UR4, 0x80 ;  /* 0x0000008000047882 */ /* 0x000fe20000000000 */
[----:B------:R-:W-:Y:S01]  /*0e10*/  NOP ;  /* 0x0000000000007918 */ /* 0x000fe20000000000 */
[----:B------:R-:W-:Y:S01]  /*0e20*/  ISETP.NE.OR P4, PT, R0, 0x2, !P4 ;  /* 0x000000020000780c */ /* 0x000fe20006785670 */
[----:B------:R-:W-:Y:S01]  /*0e30*/  UISETP.NE.AND UP5, UPT, UR21, URZ, UPT ;  /* 0x000000ff1500728c */ /* 0x000fe2000bfa5270 */
[----:B------:R-:W-:Y:S01]  /*0e40*/  LOP3.LUT R0, R184, 0x1f, RZ, 0xc0, !PT ;  /* 0x0000001fb8007812 */ /* 0x000fe200078ec0ff */
[----:B------:R-:W-:Y:S01]  /*0e50*/  @!UP0 UMOV UR6, 0x400 ;  /* 0x0000040000068882 */ /* 0x000fe20000000000 */
[----:B------:R-:W-:-:S04]  /*0e60*/  @!UP0 UIADD3 UR4, UPT, UPT, -UR4, 0x100000, URZ ;  /* 0x0010000004048890 */ /* 0x000fc8000fffe1ff */
[----:B------:R-:W-:Y:S02]  /*0e70*/  @!UP0 USHF.L.U32 UR5, UR4, 0xb, URZ ;  /* 0x0000000b04058899 */ /* 0x000fe400080006ff */
[----:B------:R-:W-:Y:S02]  /*0e80*/  @!UP0 USHF.L.U32 UR4, UR4, 0x1, URZ ;  /* 0x0000000104048899 */ /* 0x000fe400080006ff */
[----:B-1----:R-:W-:Y:S01]  /*0e90*/  @!UP0 ULEA UR6, UR7, UR6, 0x18 ;  /* 0x0000000607068291 */ /* 0x002fe2000f8ec0ff */
[----:B------:R-:W1:Y:S01]  /*0ea0*/  LDCU UR7, c[0x0][0x36c] ;  /* 0x00006d80ff0777ac */ /* 0x000e620008000800 */
[----:B------:R-:W-:Y:S01]  /*0eb0*/  VOTEU.ALL UP0, P1 ;  /* 0x0000000000ff7886 */ /* 0x000fe20000800000 */
[----:B------:R-:W2:Y:S09]  /*0ec0*/  FENCE.VIEW.ASYNC.S ;  /* 0x00000000000073c6 */ /* 0x000eb20000000000 */
[----:B--2---:R2:W2:Y:S01]  /*0ed0*/  @!UP0 SYNCS.EXCH.64 URZ, [UR6+0x110], UR4 ;  /* 0x0001100406ff85b2 */ /* 0x0044a20008000100 */
[----:B-1----:R-:W-:-:S09]  /*0ee0*/  UISETP.EQ.U32.AND UP6, UPT, UR7, 0x1, UPT ;  /* 0x000000010700788c */ /* 0x002fd2000bfc2070 */
[----:B------:R-:W-:Y:S05]  /*0ef0*/  BRA.U !UP6, `(.L_x_15) ;  /* 0x000000010e087547 */ /* 0x000fea000b800000 */
[----:B--234-:R-:W-:Y:S01]  /*0f00*/  UCGABAR_ARV ;  /* 0x00000000000079c7 */ /* 0x01cfe20008000000 */
[----:B------:R-:W-:Y:S05]  /*0f10*/  BRA `(.L_x_16) ;  /* 0x0000000000047947 */ /* 0x000fea0003800000 */
.L_x_15:
[----:B--234-:R-:W-:Y:S01]  /*0f20*/  NOP ;  /* 0x0000000000007918 */ /* 0x01cfe20000000000 */
.L_x_16:
[----:B------:R-:W1:Y:S01]  /*0f30*/  S2UR UR20, SR_CTAID.X ;  /* 0x00000000001479c3 */ /* 0x000e620000002500 */
[----:B------:R-:W-:-:S05]  /*0f40*/  CS2R.32 R179, SR_CgaSize ;  /* 0x0000000000b37805 */ /* 0x000fca0000008a00 */
[----:B------:R-:W-:-:S05]  /*0f50*/  IMAD R179, R179, -0xa0, RZ ;  /* 0xffffff60b3b37824 */ /* 0x000fca00078e02ff */
[----:B------:R-:W-:-:S14]  /*0f60*/  R2UR UR5, R179 ;  /* 0x00000000b30572ca */ /* 0x000fdc00000e0000 */
[----:B------:R-:W2:Y:S01]  /*0f70*/  LDCU UR5, c[0x0][UR5+0x2b0] ;  /* 0x00005600050577ac */ /* 0x000ea20008000800 */
[----:B------:R-:W-:-:S05]  /*0f80*/  CS2R.32 R179, SR_CgaSize ;  /* 0x0000000000b37805 */ /* 0x000fca0000008a00 */
[----:B------:R-:W-:-:S05]  /*0f90*/  IMAD R179, R179, -0xa0, RZ ;  /* 0xffffff60b3b37824 */ /* 0x000fca00078e02ff */
[----:B------:R-:W-:-:S14]  /*0fa0*/  R2UR UR4, R179 ;  /* 0x00000000b30472ca */ /* 0x000fdc00000e0000 */
[----:B------:R-:W3:Y:S01]  /*0fb0*/  LDCU UR4, c[0x0][UR4+0x2b4] ;  /* 0x00005680040477ac */ /* 0x000ee20008000800 */
[----:B------:R-:W4:Y:S01]  /*0fc0*/  S2UR UR24, SR_CTAID.Y ;  /* 0x00000000001879c3 */ /* 0x000f220000002600 */
[----:B------:R-:W-:-:S05]  /*0fd0*/  CS2R.32 R179, SR_CgaSize ;  /* 0x0000000000b37805 */ /* 0x000fca0000008a00 */
[----:B------:R-:W-:-:S05]  /*0fe0*/  IMAD R179, R179, -0xa0, RZ ;  /* 0xffffff60b3b37824 */ /* 0x000fca00078e02ff */
[----:B------:R-:W-:-:S14]  /*0ff0*/  R2UR UR7, R179 ;  /* 0x00000000b30772ca */ /* 0x000fdc00000e0000 */
[----:B------:R-:W3:Y:S01]  /*1000*/  LDCU UR7, c[0x0][UR7+0x2a0] ;  /* 0x00005400070777ac */ /* 0x000ee20008000800 */
[----:B------:R-:W-:-:S05]  /*1010*/  CS2R.32 R179, SR_CgaSize ;  /* 0x0000000000b37805 */ /* 0x000fca0000008a00 */
[----:B------:R-:W-:-:S05]  /*1020*/  IMAD R179, R179, -0xa0, RZ ;  /* 0xffffff60b3b37824 */ /* 0x000fca00078e02ff */
[----:B------:R-:W-:-:S14]  /*1030*/  R2UR UR8, R179 ;  /* 0x00000000b30872ca */ /* 0x000fdc00000e0000 */
[----:B------:R-:W3:Y:S01]  /*1040*/  LDCU UR8, c[0x0][UR8+0x2a4] ;  /* 0x00005480080877ac */ /* 0x000ee20008000800 */
[----:B------:R-:W3:Y:S01]  /*1050*/  S2UR UR9, SR_CgaCtaId ;  /* 0x00000000000979c3 */ /* 0x000ee20000008800 */
[----:B------:R-:W3:Y:S01]  /*1060*/  LDCU UR25, c[0x0][0xf24] ;  /* 0x0001e480ff1977ac */ /* 0x000ee20008000800 */
[----:B------:R-:W3:Y:S01]  /*1070*/  LDCU UR45, c[0x0][0xf24] ;  /* 0x0001e480ff2d77ac */ /* 0x000ee20008000800 */
[----:B-1----:R-:W-:Y:S01]  /*1080*/  I2FP.F32.U32 R3, UR20 ;  /* 0x0000001400037c45 */ /* 0x002fe20008201000 */
[----:B------:R-:W1:Y:S04]  /*1090*/  LDCU UR27, c[0x0][0xf30] ;  /* 0x0001e600ff1b77ac */ /* 0x000e680008000800 */
[----:B--2---:R-:W-:Y:S01]  /*10a0*/  FMUL R3, R3, UR5 ;  /* 0x0000000503037c20 */ /* 0x004fe20008400000 */
[----:B------:R-:W-:Y:S01]  /*10b0*/  UMOV UR30, 0x11 ;  /* 0x00000011001e7882 */ /* 0x000fe20000000000 */
[----:B----4-:R-:W-:-:S04]  /*10c0*/  I2FP.F32.U32 R2, UR24 ;  /* 0x0000001800027c45 */ /* 0x010fc80008201000 */
[----:B------:R-:W2:Y:S01]  /*10d0*/  F2I.U32.TRUNC.NTZ R3, R3 ;  /* 0x0000000300037305 */ /* 0x000ea2000020f000 */
[----:B---3--:R-:W-:Y:S01]  /*10e0*/  FMUL R2, R2, UR4 ;  /* 0x0000000402027c20 */ /* 0x008fe20008400000 */
[----:B------:R-:W-:Y:S02]  /*10f0*/  ULOP3.LUT UR5, UR9, 0x4, URZ, 0xc0, !UPT ;  /* 0x0000000409057892 */ /* 0x000fe4000f8ec0ff */
[----:B------:R-:W-:-:S04]  /*1100*/  ULOP3.LUT UR66, UR9, 0x3, URZ, 0xc0, !UPT ;  /* 0x0000000309427892 */ /* 0x000fc8000f8ec0ff */
[----:B------:R-:W3:Y:S01]  /*1110*/  F2I.U32.TRUNC.NTZ R2, R2 ;  /* 0x0000000200027305 */ /* 0x000ee2000020f000 */
[----:B------:R-:W-:Y:S02]  /*1120*/  UISETP.GT.U32.AND UP0, UPT, UR5, 0xffff, UPT ;  /* 0x0000ffff0500788c */ /* 0x000fe4000bf04070 */
[----:B------:R-:W-:Y:S02]  /*1130*/  UISETP.GT.U32.AND UP1, UPT, UR66, 0xffff, UPT ;  /* 0x0000ffff4200788c */ /* 0x000fe4000bf24070 */
[----:B------:R-:W-:Y:S01]  /*1140*/  USEL UR47, UR5, 0xffff, !UP0 ;  /* 0x0000ffff052f7887 */ /* 0x000fe2000c000000 */
[----:B--2---:R-:W-:Y:S01]  /*1150*/  R2UR UR4, R3 ;  /* 0x00000000030472ca */ /* 0x004fe200000e0000 */
[----:B------:R-:W-:Y:S02]  /*1160*/  USHF.R.U32.HI UR44, URZ, 0x2, UR9 ;  /* 0x00000002ff2c7899 */ /* 0x000fe40008011609 */
[----:B------:R-:W-:Y:S02]  /*1170*/  USHF.L.U32 UR50, UR9, 0xa, URZ ;  /* 0x0000000a09327899 */ /* 0x000fe400080006ff */
[----:B------:R-:W-:-:S02]  /*1180*/  USHF.L.U32 UR49, UR9, 0xc, URZ ;  /* 0x0000000c09317899 */ /* 0x000fc400080006ff */
[----:B------:R-:W-:Y:S01]  /*1190*/  USHF.L.U32 UR54, UR9, 0x7, URZ ;  /* 0x0000000709367899 */ /* 0x000fe200080006ff */
[----:B---3--:R-:W-:Y:S01]  /*11a0*/  R2UR UR6, R2 ;  /* 0x00000000020672ca */ /* 0x008fe200000e0000 */
[----:B------:R-:W-:Y:S01]  /*11b0*/  USHF.L.U32 UR29, UR9, 0x9, URZ ;  /* 0x00000009091d7899 */ /* 0x000fe200080006ff */
[----:B------:R-:W-:Y:S01]  /*11c0*/  PRMT R2, RZ, 0x7610, R2 ;  /* 0x00007610ff027816 */ /* 0x000fe20000000002 */
[----:B------:R-:W-:Y:S02]  /*11d0*/  USEL UR48, UR66, 0xffff, !UP1 ;  /* 0x0000ffff42307887 */ /* 0x000fe4000c800000 */
[----:B------:R-:W-:-:S04]  /*11e0*/  UIADD3 UR5, UPT, UPT, -UR4, URZ, URZ ;  /* 0x000000ff04057290 */ /* 0x000fc8000fffe1ff */
[----:B------:R-:W-:-:S04]  /*11f0*/  UIMAD UR5, UR7, UR5, UR20 ;  /* 0x00000005070572a4 */ /* 0x000fc8000f8e0214 */
[----:B------:R-:W-:Y:S02]  /*1200*/  UIADD3 UR4, UPT, UPT, -UR6, URZ, URZ ;  /* 0x000000ff06047290 */ /* 0x000fe4000fffe1ff */
[----:B------:R-:W-:Y:S02]  /*1210*/  IMAD.U32 R179, RZ, RZ, UR5 ;  /* 0x00000005ffb37e24 */ /* 0x000fe4000f8e00ff */
[----:B------:R-:W-:-:S06]  /*1220*/  UIMAD UR4, UR8, UR4, UR24 ;  /* 0x00000004080472a4 */ /* 0x000fcc000f8e0218 */
[----:B------:R-:W-:Y:S01]  /*1230*/  IMAD.U32 R178, RZ, RZ, UR4 ;  /* 0x00000004ffb27e24 */ /* 0x000fe2000f8e00ff */
[----:B-1----:R-:W-:Y:S06]  /*1240*/  BRA.U UP5, `(.L_x_17) ;  /* 0x0000000105747547 */ /* 0x002fec000b800000 */
[----:B------:R-:W-:Y:S02]  /*1250*/  R2UR UR4, R178 ;  /* 0x00000000b20472ca */ /* 0x000fe400000e0000 */
[----:B------:R-:W-:-:S11]  /*1260*/  R2UR UR8, R179 ;  /* 0x00000000b30872ca */ /* 0x000fd600000e0000 */
[----:B------:R-:W-:Y:S02]  /*1270*/  UISETP.NE.AND UP2, UPT, UR4, URZ, UPT ;  /* 0x000000ff0400728c */ /* 0x000fe4000bf45270 */
[----:B------:R-:W-:Y:S02]  /*1280*/  UISETP.NE.AND UP3, UPT, UR4, 0x1, UPT ;  /* 0x000000010400788c */ /* 0x000fe4000bf65270 */
[----:B------:R-:W-:Y:S02]  /*1290*/  UISETP.NE.AND UP0, UPT, UR8, URZ, UP2 ;  /* 0x000000ff0800728c */ /* 0x000fe40009705270 */
[----:B------:R-:W-:Y:S02]  /*12a0*/  USEL UR4, URZ, 0x10, UP3 ;  /* 0x00000010ff047887 */ /* 0x000fe40009800000 */
[----:B------:R-:W-:Y:S02]  /*12b0*/  USEL UR11, URZ, 0x1, UP0 ;  /* 0x00000001ff0b7887 */ /* 0x000fe40008000000 */
[----:B------:R-:W-:-:S02]  /*12c0*/  UISETP.NE.AND UP0, UPT, UR8, URZ, UPT ;  /* 0x000000ff0800728c */ /* 0x000fc4000bf05270 */
[----:B------:R-:W-:Y:S02]  /*12d0*/  USEL UR5, URZ, 0x2, UP2 ;  /* 0x00000002ff057887 */ /* 0x000fe40009000000 */
[----:B------:R-:W-:Y:S02]  /*12e0*/  USEL UR9, UR4, 0x10, UP0 ;  /* 0x0000001004097887 */ /* 0x000fe40008000000 */
[----:B------:R-:W-:Y:S02]  /*12f0*/  UISETP.NE.AND UP0, UPT, UR8, 0x1, UPT ;  /* 0x000000010800788c */ /* 0x000fe4000bf05270 */
[----:B------:R-:W-:Y:S02]  /*1300*/  USEL UR4, URZ, 0x20, UP3 ;  /* 0x00000020ff047887 */ /* 0x000fe40009800000 */
[----:B------:R-:W-:Y:S02]  /*1310*/  UISETP.NE.AND UP1, UPT, UR8, 0x2, UPT ;  /* 0x000000020800788c */ /* 0x000fe4000bf25270 */
[----:B------:R-:W-:-:S02]  /*1320*/  USEL UR6, URZ, 0x4, UP2 ;  /* 0x00000004ff067887 */ /* 0x000fc40009000000 */
[----:B------:R-:W-:Y:S02]  /*1330*/  USEL UR7, UR5, 0x2, UP0 ;  /* 0x0000000205077887 */ /* 0x000fe40008000000 */
[----:B------:R-:W-:Y:S02]  /*1340*/  USEL UR10, UR4, 0x20, UP0 ;  /* 0x00000020040a7887 */ /* 0x000fe40008000000 */
[----:B------:R-:W-:Y:S02]  /*1350*/  UISETP.NE.AND UP0, UPT, UR8, 0x3, UPT ;  /* 0x000000030800788c */ /* 0x000fe4000bf05270 */
[----:B------:R-:W-:Y:S02]  /*1360*/  USEL UR5, URZ, 0x40, UP3 ;  /* 0x00000040ff057887 */ /* 0x000fe40009800000 */
[----:B------:R-:W-:Y:S02]  /*1370*/  USEL UR8, UR6, 0x4, UP1 ;  /* 0x0000000406087887 */ /* 0x000fe40008800000 */
[----:B------:R-:W-:-:S02]  /*1380*/  USEL UR4, URZ, 0x8, UP2 ;  /* 0x00000008ff047887 */ /* 0x000fc40009000000 */
[----:B------:R-:W-:Y:S02]  /*1390*/  UIADD3 UR6, UPT, UPT, UR7, UR9, UR11 ;  /* 0x0000000907067290 */ /* 0x000fe4000fffe00b */
[----:B------:R-:W-:Y:S02]  /*13a0*/  USEL UR7, UR5, 0x40, UP1 ;  /* 0x0000004005077887 */ /* 0x000fe40008800000 */
[----:B------:R-:W-:Y:S02]  /*13b0*/  USEL UR12, URZ, 0x80, UP3 ;  /* 0x00000080ff0c7887 */ /* 0x000fe40009800000 */
[----:B------:R-:W-:Y:S02]  /*13c0*/  USEL UR4, UR4, 0x8, UP0 ;  /* 0x0000000804047887 */ /* 0x000fe40008000000 */
[----:B------:R-:W-:Y:S02]  /*13d0*/  UIADD3 UR5, UPT, UPT, UR8, UR10, UR6 ;  /* 0x0000000a08057290 */ /* 0x000fe4000fffe006 */
[----:B------:R-:W-:-:S02]  /*13e0*/  USEL UR6, UR12, 0x80, UP0 ;  /* 0x000000800c067887 */ /* 0x000fc40008000000 */
[----:B------:R-:W-:-:S04]  /*13f0*/  UIADD3 UR4, UPT, UPT, UR4, UR7, UR5 ;  /* 0x0000000704047290 */ /* 0x000fc8000fffe005 */
[----:B------:R-:W-:-:S06]  /*1400*/  UIADD3 UR4, UPT, UPT, UR4, UR6, URZ ;  /* 0x0000000604047290 */ /* 0x000fcc000fffe0ff */
[----:B------:R-:W-:-:S07]  /*1410*/  IMAD.U32 R2, RZ, RZ, UR4 ;  /* 0x00000004ff027e24 */ /* 0x000fce000f8e00ff */
.L_x_17:
[----:B------:R-:W1:Y:S01]  /*1420*/  S2UR UR36, SR_CTAID.Z ;  /* 0x00000000002479c3 */ /* 0x000e620000002700 */
[----:B------:R-:W-:Y:S01]  /*1430*/  UISETP.GE.AND UP0, UPT, UR25, 0x1, UPT ;  /* 0x000000011900788c */ /* 0x000fe2000bf06270 */
[----:B------:R-:W-:-:S08]  /*1440*/  UMOV UR28, 0xf ;  /* 0x0000000f001c7882 */ /* 0x000fd00000000000 */
[----:B------:R-:W-:Y:S05]  /*1450*/  BRA.U !UP0, `(.L_x_18) ;  /* 0x0000000108d47547 */ /* 0x000fea000b800000 */
[----:B------:R-:W2:Y:S01]  /*1460*/  LDCU.128 UR12, c[0x0][0xf10] ;  /* 0x0001e200ff0c77ac */ /* 0x000ea20008000c00 */
[----:B------:R-:W3:Y:S01]  /*1470*/  LDCU UR6, c[0x0][0x370] ;  /* 0x00006e00ff0677ac */ /* 0x000ee20008000800 */
[----:B------:R-:W4:Y:S01]  /*1480*/  LDCU UR5, c[0x0][0x374] ;  /* 0x00006e80ff0577ac */ /* 0x000f220008000800 */
[----:B------:R-:W1:Y:S01]  /*1490*/  LDCU UR26, c[0x0][0xf0c] ;  /* 0x0001e180ff1a77ac */ /* 0x000e620008000800 */
[----:B------:R-:W1:Y:S01]  /*14a0*/  LDCU UR4, c[0x0][0xf20] ;  /* 0x0001e400ff0477ac */ /* 0x000e620008000800 */
[----:B------:R-:W1:Y:S01]  /*14b0*/  LDCU.64 UR8, c[0x0][0xf28] ;  /* 0x0001e500ff0877ac */ /* 0x000e620008000a00 */
[----:B--2---:R-:W-:Y:S02]  /*14c0*/  UISETP.NE.AND UP0, UPT, UR14, 0x1, UPT ;  /* 0x000000010e00788c */ /* 0x004fe4000bf05270 */
[----:B----4-:R-:W-:Y:S02]  /*14d0*/  UIMAD.WIDE.U32 UR10, UR5, UR15, URZ ;  /* 0x0000000f050a72a5 */ /* 0x010fe4000f8e00ff */
[----:B---3--:R-:W-:-:S02]  /*14e0*/  UIMAD.WIDE.U32 UR18, UR6, UR12, URZ ;  /* 0x0000000c061272a5 */ /* 0x008fc4000f8e00ff */
[----:B-1----:R-:W-:Y:S02]  /*14f0*/  UISETP.NE.AND UP1, UPT, UR26, 0x1, UPT ;  /* 0x000000011a00788c */ /* 0x002fe4000bf25270 */
[----:B------:R-:W-:Y:S01]  /*1500*/  UISETP.NE.AND UP2, UPT, UR25, 0x1, UPT ;  /* 0x000000011900788c */ /* 0x000fe2000bf45270 */
[----:B------:R-:W-:Y:S02]  /*1510*/  UMOV UR10, UR11 ;  /* 0x0000000b000a7c82 */ /* 0x000fe40008000000 */
[----:B------:R-:W-:Y:S01]  /*1520*/  UMOV UR18, UR19 ;  /* 0x0000001300127c82 */ /* 0x000fe20008000000 */
[----:B------:R-:W-:Y:S02]  /*1530*/  @UP0 USHF.R.U32.HI UR5, URZ, UR4, UR10 ;  /* 0x00000004ff050299 */ /* 0x000fe4000801160a */
[----:B------:R-:W-:Y:S02]  /*1540*/  UIMAD.WIDE.U32 UR22, UR24, UR15, URZ ;  /* 0x0000000f181672a5 */ /* 0x000fe4000f8e00ff */
[----:B------:R-:W-:-:S02]  /*1550*/  UIMAD.WIDE.U32 UR10, UR5, UR8, URZ ;  /* 0x00000008050a72a5 */ /* 0x000fc4000f8e00ff */
[----:B------:R-:W-:Y:S02]  /*1560*/  @UP1 USHF.R.U32.HI UR6, URZ, UR13, UR18 ;  /* 0x0000000dff061299 */ /* 0x000fe40008011612 */
[----:B------:R-:W-:Y:S02]  /*1570*/  UIMAD.WIDE.U32 UR16, UR20, UR12, URZ ;  /* 0x0000000c141072a5 */ /* 0x000fe4000f8e00ff */
[----:B------:R-:W-:Y:S01]  /*1580*/  UIMAD.WIDE.U32 UR18, UR6, UR8, URZ ;  /* 0x00000008061272a5 */ /* 0x000fe2000f8e00ff */
[----:B------:R-:W-:Y:S01]  /*1590*/  UMOV UR22, UR23 ;  /* 0x0000001700167c82 */ /* 0x000fe20008000000 */
[----:B------:R-:W-:Y:S01]  /*15a0*/  UMOV UR10, UR11 ;  /* 0x0000000b000a7c82 */ /* 0x000fe20008000000 */
[----:B------:R-:W-:Y:S02]  /*15b0*/  USHF.R.U32.HI UR22, URZ, UR4, UR22 ;  /* 0x00000004ff167299 */ /* 0x000fe40008011616 */
[----:B------:R-:W-:Y:S02]  /*15c0*/  @UP2 USHF.R.U32.HI UR5, URZ, UR9, UR10 ;  /* 0x00000009ff052299 */ /* 0x000fe4000801160a */
[----:B------:R-:W-:Y:S01]  /*15d0*/  UMOV UR7, UR19 ;  /* 0x0000001300077c82 */ /* 0x000fe20008000000 */
[----:B------:R-:W-:Y:S01]  /*15e0*/  UMOV UR16, UR17 ;  /* 0x0000001100107c82 */ /* 0x000fe20008000000 */
[----:B------:R-:W-:-:S02]  /*15f0*/  @UP2 USHF.R.U32.HI UR6, URZ, UR9, UR7 ;  /* 0x00000009ff062299 */ /* 0x000fc40008011607 */
[----:B------:R-:W-:Y:S02]  /*1600*/  USHF.R.U32.HI UR16, URZ, UR13, UR16 ;  /* 0x0000000dff107299 */ /* 0x000fe40008011610 */
[----:B------:R-:W-:Y:S02]  /*1610*/  USEL UR4, UR24, UR22, !UP0 ;  /* 0x0000001618047287 */ /* 0x000fe4000c000000 */
[----:B------:R-:W-:Y:S02]  /*1620*/  UIMAD UR7, UR5, UR25, URZ ;  /* 0x00000019050772a4 */ /* 0x000fe4000f8e02ff */
[----:B------:R-:W-:Y:S02]  /*1630*/  USEL UR5, UR20, UR16, !UP1 ;  /* 0x0000001014057287 */ /* 0x000fe4000c800000 */
[----:B------:R-:W-:Y:S02]  /*1640*/  UIMAD UR12, UR6, UR25, URZ ;  /* 0x00000019060c72a4 */ /* 0x000fe4000f8e02ff */
[----:B------:R-:W-:-:S02]  /*1650*/  UISETP.GE.AND UP0, UPT, UR4, UR7, UPT ;  /* 0x000000070400728c */ /* 0x000fc4000bf06270 */
[----:B------:R-:W-:Y:S02]  /*1660*/  UIMAD.WIDE.U32 UR10, UR4, UR8, URZ ;  /* 0x00000008040a72a5 */ /* 0x000fe4000f8e00ff */
[----:B------:R-:W-:Y:S02]  /*1670*/  UISETP.GE.OR UP0, UPT, UR5, UR12, UP0 ;  /* 0x0000000c0500728c */ /* 0x000fe40008706670 */
[----:B------:R-:W-:Y:S02]  /*1680*/  UIMAD.WIDE.U32 UR12, UR5, UR8, URZ ;  /* 0x00000008050c72a5 */ /* 0x000fe4000f8e00ff */
[----:B------:R-:W-:Y:S01]  /*1690*/  UIADD3 UR10, UPT, UPT, -UR4, URZ, URZ ;  /* 0x000000ff040a7290 */ /* 0x000fe2000fffe1ff */
[----:B------:R-:W-:Y:S01]  /*16a0*/  UMOV UR8, UR11 ;  /* 0x0000000b00087c82 */ /* 0x000fe20008000000 */
[----:B------:R-:W-:Y:S02]  /*16b0*/  UIADD3 UR11, UPT, UPT, -UR5, URZ, URZ ;  /* 0x000000ff050b7290 */ /* 0x000fe4000fffe1ff */
[----:B------:R-:W-:-:S03]  /*16c0*/  USHF.R.U32.HI UR8, URZ, UR9, UR8 ;  /* 0x00000009ff087299 */ /* 0x000fc60008011608 */
[----:B------:R-:W-:Y:S01]  /*16d0*/  @!UP0 UMOV UR7, UR13 ;  /* 0x0000000d00078c82 */ /* 0x000fe20008000000 */
[----:B------:R-:W-:Y:S02]  /*16e0*/  UIMAD UR24, UR14, UR10, UR24 ;  /* 0x0000000a0e1872a4 */ /* 0x000fe4000f8e0218 */
[----:B------:R-:W-:Y:S02]  /*16f0*/  USEL UR8, UR4, UR8, !UP2 ;  /* 0x0000000804087287 */ /* 0x000fe4000d000000 */
[----:B------:R-:W-:Y:S02]  /*1700*/  @!UP0 USHF.R.U32.HI UR7, URZ, UR9, UR7 ;  /* 0x00000009ff078299 */ /* 0x000fe40008011607 */
[----:B------:R-:W-:Y:S02]  /*1710*/  UIADD3 UR9, UPT, UPT, -UR8, URZ, URZ ;  /* 0x000000ff08097290 */ /* 0x000fe4000fffe1ff */
[----:B------:R-:W-:Y:S02]  /*1720*/  @!UP0 USEL UR7, UR5, UR7, !UP2 ;  /* 0x0000000705078287 */ /* 0x000fe4000d000000 */
[----:B------:R-:W-:-:S02]  /*1730*/  UIMAD UR9, UR25, UR9, UR4 ;  /* 0x00000009190972a4 */ /* 0x000fc4000f8e0204 */
[----:B------:R-:W-:Y:S02]  /*1740*/  @!UP0 UIADD3 UR8, UPT, UPT, UR8, -UR7, URZ ;  /* 0x8000000708088290 */ /* 0x000fe4000fffe0ff */
[----:B------:R-:W-:Y:S02]  /*1750*/  @!UP0 UIMAD UR6, UR9, UR6, UR7 ;  /* 0x00000006090682a4 */ /* 0x000fe4000f8e0207 */
[----:B------:R-:W-:Y:S02]  /*1760*/  @!UP0 UIMAD UR4, UR8, UR25, UR5 ;  /* 0x00000019080482a4 */ /* 0x000fe4000f8e0205 */
[----:B------:R-:W-:Y:S02]  /*1770*/  UIMAD UR20, UR26, UR11, UR20 ;  /* 0x0000000b1a1472a4 */ /* 0x000fe4000f8e0214 */
[----:B------:R-:W-:Y:S01]  /*1780*/  UIMAD UR24, UR4, UR14, UR24 ;  /* 0x0000000e041872a4 */ /* 0x000fe2000f8e0218 */
[----:B------:R-:W-:Y:S02]  /*1790*/  @!UP0 UMOV UR5, UR6 ;  /* 0x0000000600058c82 */ /* 0x000fe40008000000 */
[----:B------:R-:W-:-:S12]  /*17a0*/  UIMAD UR20, UR5, UR26, UR20 ;  /* 0x0000001a051472a4 */ /* 0x000fd8000f8e0214 */
.L_x_18:
[----:B------:R-:W-:Y:S02]  /*17b0*/  UISETP.NE.AND UP0, UPT, UR27, 0x1, UPT ;  /* 0x000000011b00788c */ /* 0x000fe4000bf05270 */
[----:B------:R-:W-:Y:S02]  /*17c0*/  ULOP3.LUT UR48, UR48, 0xffff, URZ, 0xc0, !UPT ;  /* 0x0000ffff30307892 */ /* 0x000fe4000f8ec0ff */
[----:B------:R-:W-:Y:S02]  /*17d0*/  ULOP3.LUT UR47, UR47, 0xffff, URZ, 0xc0, !UPT ;  /* 0x0000ffff2f2f7892 */ /* 0x000fe4000f8ec0ff */
[----:B------:R-:W-:Y:S02]  /*17e0*/  UISETP.NE.AND UP1, UPT, UR21, 0x2, UPT ;  /* 0x000000021500788c */ /* 0x000fe4000bf25270 */
[----:B------:R-:W-:Y:S02]  /*17f0*/  ULOP3.LUT UR44, UR44, 0x1, URZ, 0xc0, !UPT ;  /* 0x000000012c2c7892 */ /* 0x000fe4000f8ec0ff */
[----:B------:R-:W-:-:S02]  /*1800*/  ULOP3.LUT UR50, UR50, 0x1000, URZ, 0xc0, !UPT ;  /* 0x0000100032327892 */ /* 0x000fc4000f8ec0ff */
[----:B------:R-:W-:Y:S02]  /*1810*/  ULOP3.LUT UR49, UR49, 0x3000, URZ, 0xc0, !UPT ;  /* 0x0000300031317892 */ /* 0x000fe4000f8ec0ff */
[----:B------:R-:W-:Y:S02]  /*1820*/  ULOP3.LUT UR54, UR54, 0x200, URZ, 0xc0, !UPT ;  /* 0x0000020036367892 */ /* 0x000fe4000f8ec0ff */
[----:B------:R-:W-:Y:S02]  /*1830*/  ULOP3.LUT UR29, UR29, 0x600, URZ, 0xc0, !UPT ;  /* 0x000006001d1d7892 */ /* 0x000fe4000f8ec0ff */
[----:B------:R-:W-:Y:S02]  /*1840*/  USHF.L.U32 UR48, UR30, UR48, URZ ;  /* 0x000000301e307299 */ /* 0x000fe400080006ff */
[----:B------:R-:W-:Y:S01]  /*1850*/  USHF.L.U32 UR47, UR28, UR47, URZ ;  /* 0x0000002f1c2f7299 */ /* 0x000fe200080006ff */
[----:B------:R-:W-:Y:S11]  /*1860*/  BRA.U UP0, `(.L_x_19) ;  /* 0x0000000100447547 */ /* 0x000ff6000b800000 */
[----:B------:R-:W2:Y:S01]  /*1870*/  LDCU.128 UR8, c[0x0][0xf10] ;  /* 0x0001e200ff0877ac */ /* 0x000ea20008000c00 */
[----:B------:R-:W3:Y:S01]  /*1880*/  LDCU UR12, c[0x0][0xf0c] ;  /* 0x0001e180ff0c77ac */ /* 0x000ee20008000800 */
[----:B------:R-:W4:Y:S01]  /*1890*/  LDCU UR13, c[0x0][0xf20] ;  /* 0x0001e400ff0d77ac */ /* 0x000f220008000800 */
[----:B--2---:R-:W-:Y:S02]  /*18a0*/  UIMAD.WIDE.U32 UR6, UR20, UR8, URZ ;  /* 0x00000008140672a5 */ /* 0x004fe4000f8e00ff */
[----:B------:R-:W-:Y:S02]  /*18b0*/  UIMAD.WIDE.U32 UR4, UR24, UR11, URZ ;  /* 0x0000000b180472a5 */ /* 0x000fe4000f8e00ff */
[----:B---3--:R-:W-:Y:S02]  /*18c0*/  UISETP.NE.AND UP2, UPT, UR12, 0x1, UPT ;  /* 0x000000010c00788c */ /* 0x008fe4000bf45270 */
[----:B------:R-:W-:Y:S01]  /*18d0*/  UISETP.NE.AND UP0, UPT, UR10, 0x1, UPT ;  /* 0x000000010a00788c */ /* 0x000fe2000bf05270 */
[----:B------:R-:W-:-:S02]  /*18e0*/  UMOV UR6, UR7 ;  /* 0x0000000700067c82 */ /* 0x000fc40008000000 */
[----:B------:R-:W-:Y:S01]  /*18f0*/  UMOV UR4, UR5 ;  /* 0x0000000500047c82 */ /* 0x000fe20008000000 */
[----:B------:R-:W-:Y:S02]  /*1900*/  USHF.R.U32.HI UR9, URZ, UR9, UR6 ;  /* 0x00000009ff097299 */ /* 0x000fe40008011606 */
[----:B----4-:R-:W-:Y:S02]  /*1910*/  USHF.R.U32.HI UR4, URZ, UR13, UR4 ;  /* 0x0000000dff047299 */ /* 0x010fe40008011604 */
[----:B------:R-:W-:Y:S02]  /*1920*/  USEL UR5, UR20, UR9, !UP2 ;  /* 0x0000000914057287 */ /* 0x000fe4000d000000 */
[----:B------:R-:W-:-:S04]  /*1930*/  USEL UR4, UR24, UR4, !UP0 ;  /* 0x0000000418047287 */ /* 0x000fc8000c000000 */
[----:B------:R-:W-:Y:S02]  /*1940*/  UIADD3 UR6, UPT, UPT, UR5, -UR4, URZ ;  /* 0x8000000405067290 */ /* 0x000fe4000fffe0ff */
[----:B------:R-:W-:Y:S02]  /*1950*/  UIADD3 UR4, UPT, UPT, -UR5, UR4, URZ ;  /* 0x0000000405047290 */ /* 0x000fe4000fffe1ff */
[----:B------:R-:W-:Y:S02]  /*1960*/  UIMAD UR24, UR6, UR10, UR24 ;  /* 0x0000000a061872a4 */ /* 0x000fe4000f8e0218 */
[----:B------:R-:W-:-:S12]  /*1970*/  UIMAD UR20, UR4, UR12, UR20 ;  /* 0x0000000c041472a4 */ /* 0x000fd8000f8e0214 */
.L_x_19:
[----:B------:R-:W-:Y:S05]  /*1980*/  BRA.U !UP6, `(.L_x_20) ;  /* 0x000000010e0c7547 */ /* 0x000fea000b800000 */
[----:B------:R-:W-:Y:S01]  /*1990*/  UCGABAR_WAIT ;  /* 0x0000000000007dc7 */ /* 0x000fe20008000000 */
[----:B------:R-:W-:Y:S01]  /*19a0*/  CCTL.IVALL ;  /* 0x00000000ff00798f */ /* 0x000fe20002000000 */
[----:B------:R-:W-:Y:S05]  /*19b0*/  BRA `(.L_x_21) ;  /* 0x0000000000047947 */ /* 0x000fea0003800000 */
.L_x_20:
[----:B------:R-:W-:Y:S06]  /*19c0*/  BAR.SYNC.DEFER_BLOCKING 0x0 ;  /* 0x0000000000007b1d */ /* 0x000fec0000010000 */
.L_x_21:
[----:B------:R-:W-:Y:S05]  /*19d0*/  BRA.U UP1, `(.L_x_22) ;  /* 0x0000001501f47547 */ /* 0x000fea000b800000 */
[----:B------:R-:W2:Y:S01]  /*19e0*/  LDCU UR6, c[0x0][0x38c] ;  /* 0x00007180ff0677ac */ /* 0x000ea20008000800 */
[----:B------:R-:W3:Y:S01]  /*19f0*/  S2UR UR7, SR_CgaCtaId ;  /* 0x00000000000779c3 */ /* 0x000ee20000008800 */
[----:B------:R-:W-:Y:S01]  /*1a00*/  PLOP3.LUT P2, PT, PT, PT, UP4, 0x80, 0x8 ;  /* 0x000000000008781c */ /* 0x000fe20003f4f048 */
[----:B------:R-:W-:Y:S01]  /*1a10*/  IMAD.MOV.U32 R12, RZ, RZ, 0x1 ;  /* 0x00000001ff0c7424 */ /* 0x000fe200078e00ff */
[----:B------:R-:W-:Y:S01]  /*1a20*/  UMOV UR14, 0x400 ;  /* 0x00000400000e7882 */ /* 0x000fe20000000000 */
[----:B------:R-:W-:Y:S01]  /*1a30*/  UISETP.NE.AND UP1, UPT, UR21, URZ, UPT ;  /* 0x000000ff1500728c */ /* 0x000fe2000bf25270 */
[----:B------:R-:W-:Y:S02]  /*1a40*/  ISETP.EQ.OR P3, PT, R0, RZ, P4 ;  /* 0x000000ff0000720c */ /* 0x000fe40002762670 */
[----:B------:R-:W-:Y:S02]  /*1a50*/  CS2R R10, SRZ ;  /* 0x00000000000a7805 */ /* 0x000fe4000001ff00 */
[----:B------:R-:W-:Y:S01]  /*1a60*/  PLOP3.LUT P2, PT, P2, PT, PT, 0x8, 0x80 ;  /* 0x000000000080781c */ /* 0x000fe2000174e170 */
[----:B------:R-:W-:Y:S01]  /*1a70*/  IMAD.MOV.U32 R9, RZ, RZ, RZ ;  /* 0x000000ffff097224 */ /* 0x000fe200078e00ff */
[----:B------:R-:W4:Y:S01]  /*1a80*/  LDCU UR60, c[0x0][0x370] ;  /* 0x00006e00ff3c77ac */ /* 0x000f220008000800 */
[----:B------:R-:W-:Y:S01]  /*1a90*/  IMAD.MOV.U32 R8, RZ, RZ, 0x1 ;  /* 0x00000001ff087424 */ /* 0x000fe200078e00ff */
[----:B------:R-:W-:Y:S01]  /*1aa0*/  USEL UR46, UR63, 0x2, UP1 ;  /* 0x000000023f2e7887 */ /* 0x000fe20008800000 */
[----:B------:R-:W1:Y:S01]  /*1ab0*/  LDCU.64 UR42, c[0x0][0x348] ;  /* 0x00006900ff2a77ac */ /* 0x000e620008000a00 */
[----:B--2---:R-:W-:-:S02]  /*1ac0*/  UIADD3 UR5, UPT, UPT, UR6, 0x7f, URZ ;  /* 0x0000007f06057890 */ /* 0x004fc4000fffe0ff */
[----:B------:R-:W-:Y:S02]  /*1ad0*/  UIADD3 UR64, UPT, UPT, UR6, 0xfe, URZ ;  /* 0x000000fe06407890 */ /* 0x000fe4000fffe0ff */
[----:B------:R-:W-:Y:S02]  /*1ae0*/  USHF.R.S32.HI UR4, URZ, 0x1f, UR5 ;  /* 0x0000001fff047899 */ /* 0x000fe40008011405 */
[----:B---3--:R-:W-:Y:S02]  /*1af0*/  ULEA UR14, UR7, UR14, 0x18 ;  /* 0x0000000e070e7291 */ /* 0x008fe4000f8ec0ff */
[----:B------:R-:W-:Y:S02]  /*1b00*/  ULEA.HI UR4, UR4, UR5, URZ, 0x7 ;  /* 0x0000000504047291 */ /* 0x000fe4000f8f38ff */
[----:B------:R-:W-:Y:S02]  /*1b10*/  UIADD3 UR5, UPT, UPT, UR6, -0x1, URZ ;  /* 0xffffffff06057890 */ /* 0x000fe4000fffe0ff */
[----:B------:R-:W-:-:S02]  /*1b20*/  USHF.R.S32.HI UR62, URZ, 0x7, UR4 ;  /* 0x00000007ff3e7899 */ /* 0x000fc40008011404 */
[----:B------:R-:W-:Y:S02]  /*1b30*/  UISETP.GE.U32.AND UP2, UPT, UR5, -0xff, UPT ;  /* 0xffffff010500788c */ /* 0x000fe4000bf46070 */
[----:B------:R-:W-:Y:S02]  /*1b40*/  UISETP.LT.U32.AND UP0, UPT, UR62, 0x7, UPT ;  /* 0x000000073e00788c */ /* 0x000fe4000bf01070 */
[----:B------:R-:W-:Y:S02]  /*1b50*/  ULOP3.LUT UR65, UR7, 0x1, URZ, 0xc0, !UPT ;  /* 0x0000000107417892 */ /* 0x000fe4000f8ec0ff */
[----:B------:R-:W-:Y:S01]  /*1b60*/  USEL UR61, UR62, 0x7, UP0 ;  /* 0x000000073e3d7887 */ /* 0x000fe20008000000 */
[----:B------:R-:W2:Y:S03]  /*1b70*/  LDCU UR59, c[0x0][0x374] ;  /* 0x00006e80ff3b77ac */ /* 0x000ea60008000800 */
[----:B------:R-:W-:-:S02]  /*1b80*/  UIADD3 UR37, UPT, UPT, UR61, -0x1, URZ ;  /* 0xffffffff3d257890 */ /* 0x000fc4000fffe0ff */
[----:B------:R-:W-:Y:S02]  /*1b90*/  @UP2 UIADD3 UR37, UPT, UPT, UR61, URZ, URZ ;  /* 0x000000ff3d252290 */ /* 0x000fe4000fffe0ff */
[----:B------:R-:W-:Y:S02]  /*1ba0*/  UIADD3 UR56, UPT, UPT, UR14, 0x32400, UR54 ;  /* 0x000324000e387890 */ /* 0x000fe4000fffe036 */
[----:B------:R-:W-:Y:S02]  /*1bb0*/  UIADD3 UR55, UPT, UPT, UR14, 0x34000, UR29 ;  /* 0x000340000e377890 */ /* 0x000fe4000fffe01d */
[----:B------:R-:W-:Y:S02]  /*1bc0*/  UIADD3 UR63, UPT, UPT, UR62, -UR61, URZ ;  /* 0x8000003d3e3f7290 */ /* 0x000fe4000fffe0ff */
[----:B------:R-:W-:Y:S01]  /*1bd0*/  UIADD3 UR37, UPT, UPT, UR37, 0x1, URZ ;  /* 0x0000000125257890 */ /* 0x000fe2000fffe0ff */
[----:B-1--4-:R-:W-:-:S11]  /*1be0*/  UMOV UR15, URZ ;  /* 0x000000ff000f7c82 */ /* 0x012fd60008000000 */
.L_x_46:
[----:B-1----:R-:W1:Y:S02]  /*1bf0*/  S2UR UR4, SR_CgaCtaId ;  /* 0x00000000000479c3 */ /* 0x002e640000008800 */
[----:B-1----:R-:W-:-:S09]  /*1c00*/  UISETP.NE.AND UP0, UPT, UR4, URZ, UPT ;  /* 0x000000ff0400728c */ /* 0x002fd2000bf05270 */
[----:B---3--:R-:W-:Y:S05]  /*1c10*/  BRA.U UP0, `(.L_x_23) ;  /* 0x0000000100287547 */ /* 0x008fea000b800000 */
[----:B------:R-:W-:Y:S02]  /*1c20*/  LEA R0, R9, UR14, 0x3 ;  /* 0x0000000e09007c11 */ /* 0x000fe4000f8e18ff */
[----:B------:R-:W-:-:S04]  /*1c30*/  SHF.L.U32 R3, R8, 0x1f, RZ ;  /* 0x0000001f08037819 */ /* 0x000fc800000006ff */
[----:B------:R-:W1:Y:S02]  /*1c40*/  SYNCS.PHASECHK.TRANS64.TRYWAIT P0, [R0+URZ+0x100], R3 ;  /* 0x00010003000075a7 */ /* 0x000e6400080011ff */
[----:B-1----:R-:W-:Y:S05]  /*1c50*/  @!P0 BRA `(.L_x_24) ;  /* 0x00000110004c8947 */ /* 0x002fea0003800000 */
.L_x_197:
[----:B------:R3:W-:Y:S01]  /*1c60*/  SYNCS.ARRIVE.TRANS64.A1T0 RZ, [R0+URZ+0xf0], RZ ;  /* 0x0000f0ff00ff79a7 */ /* 0x0007e200081000ff */
[----:B------:R-:W-:-:S05]  /*1c70*/  VIADD R9, R9, 0x1 ;  /* 0x0000000109097836 */ /* 0x000fca0000000000 */
[----:B------:R-:W-:-:S04]  /*1c80*/  ISETP.NE.AND P0, PT, R9, 0x2, PT ;  /* 0x000000020900780c */ /* 0x000fc80003f05270 */
[----:B-1----:R-:W-:Y:S02]  /*1c90*/  SEL R3, RZ, 0x1, P0 ;  /* 0x00000001ff037807 */ /* 0x002fe40000000000 */
[----:B------:R-:W-:Y:S02]  /*1ca0*/  SEL R9, R9, RZ, P0 ;  /* 0x000000ff09097207 */ /* 0x000fe40000000000 */
[----:B------:R-:W-:Y:S02]  /*1cb0*/  LOP3.LUT R8, R8, R3, RZ, 0x3c, !PT ;  /* 0x0000000308087212 */ /* 0x000fe400078e3cff */
.L_x_23:
[----:B------:R-:W-:Y:S01]  /*1cc0*/  ULEA UR4, UR15, UR14, 0x3 ;  /* 0x0000000e0f047291 */ /* 0x000fe2000f8e18ff */
[----:B---3--:R-:W-:Y:S01]  /*1cd0*/  SHF.L.U32 R0, R12, 0x1f, RZ ;  /* 0x0000001f0c007819 */ /* 0x008fe200000006ff */
[----:B------:R-:W-:Y:S02]  /*1ce0*/  UISETP.GE.U32.AND UP0, UPT, UR64, 0xff, UPT ;  /* 0x000000ff4000788c */ /* 0x000fe4000bf06070 */
[----:B------:R-:W-:Y:S02]  /*1cf0*/  ULEA UR35, UR20, UR44, 0x1 ;  /* 0x0000002c14237291 */ /* 0x000fe4000f8e08ff */
[----:B------:R-:W-:Y:S02]  /*1d00*/  ULEA UR27, UR24, UR66, 0x2 ;  /* 0x00000042181b7291 */ /* 0x000fe4000f8e10ff */
[----:B------:R-:W-:Y:S01]  /*1d10*/  ULEA UR11, UR24, UR65, 0x1 ;  /* 0x00000041180b7291 */ /* 0x000fe2000f8e08ff */
[----:B------:R1:W3:Y:S01]  /*1d20*/  SYNCS.PHASECHK.TRANS64.TRYWAIT P1, [UR4+0x38], R0 ;  /* 0x00003800ff0075a7 */ /* 0x0002e20008021104 */
[----:B------:R-:W-:-:S02]  /*1d30*/  USHF.L.U32 UR35, UR35, 0x6, URZ ;  /* 0x0000000623237899 */ /* 0x000fc400080006ff */
[----:B------:R-:W-:Y:S01]  /*1d40*/  USHF.L.U32 UR27, UR27, 0x6, URZ ;  /* 0x000000061b1b7899 */ /* 0x000fe200080006ff */
[----:B------:R-:W-:Y:S01]  /*1d50*/  UMOV UR7, URZ ;  /* 0x000000ff00077c82 */ /* 0x000fe20008000000 */
[----:B------:R-:W-:Y:S10]  /*1d60*/  BRA.U !UP0, `(.L_x_25) ;  /* 0x0000000508207547 */ /* 0x000ff4000b800000 */
[----:B------:R-:W-:Y:S01]  /*1d70*/  UMOV UR6, URZ ;  /* 0x000000ff00067c82 */ /* 0x000fe20008000000 */
[----:B------:R-:W-:-:S05]  /*1d80*/  UMOV UR4, UR15 ;  /* 0x0000000f00047c82 */ /* 0x000fca0008000000 */
.L_x_33:
[----:B------:R-:W-:Y:S01]  /*1d90*/  ULEA UR33, UR4, UR14, 0x3 ;  /* 0x0000000e04217291 */ /* 0x000fe2000f8e18ff */
[----:B---3--:R-:W-:Y:S01]  /*1da0*/  @!P4 MOV R2, 0x6c00 ;  /* 0x00006c000002c802 */ /* 0x008fe20000000f00 */
[----:B--23--:R-:W-:Y:S10]  /*1db0*/  @P1 BRA `(.L_x_26) ;  /* 0x00000000000c1947 */ /* 0x00cff40003800000 */
[----:B------:R-:W-:-:S04]  /*1dc0*/  SHF.L.U32 R3, R12, 0x1f, RZ ;  /* 0x0000001f0c037819 */ /* 0x000fc800000006ff */
[----:B------:R-:W3:Y:S02]  /*1dd0*/  SYNCS.PHASECHK.TRANS64.TRYWAIT P0, [UR33+0x38], R3 ;  /* 0x00003803ff0075a7 */ /* 0x000ee40008001121 */
[----:B---3--:R-:W-:Y:S05]  /*1de0*/  @!P0 BRA `(.L_x_27) ;  /* 0x0000010c00fc8947 */ /* 0x008fea0003800000 */
.L_x_26:
[----:B------:R3:W-:Y:S01]  /*1df0*/  @!P4 SYNCS.ARRIVE.TRANS64 RZ, [UR33], R2 ;  /* 0x00000002ffffc9a7 */ /* 0x0007e20008000021 */
[----:B------:R-:W-:-:S04]  /*1e00*/  ULOP3.LUT UR5, UR46, 0x2, URZ, 0xfc, !UPT ;  /* 0x000000022e057892 */ /* 0x000fc8000f8efcff */
[----:B------:R-:W-:-:S09]  /*1e10*/  UISETP.NE.AND UP0, UPT, UR5, 0x2, UPT ;  /* 0x000000020500788c */ /* 0x000fd2000bf05270 */
[----:B------:R-:W-:Y:S05]  /*1e20*/  BRA.U UP0, `(.L_x_28) ;  /* 0x0000000100047547 */ /* 0x000fea000b800000 */
[----:B--2---:R-:W-:Y:S05]  /*1e30*/  BPT.TRAP 0x1 ;  /* 0x000000040000795c */ /* 0x004fea0000300000 */
.L_x_28:
[----:B------:R-:W-:Y:S04]  /*1e40*/  BSSY.RECONVERGENT B0, `(.L_x_29) ;  /* 0x0000003000007945 */ /* 0x000fe80003800200 */
[----:B------:R-:W-:Y:S05]  /*1e50*/  @P3 BRA `(.L_x_30) ;  /* 0x0000000000043947 */ /* 0x000fea0003800000 */
[----:B--2---:R-:W-:Y:S05]  /*1e60*/  BPT.TRAP 0x1 ;  /* 0x000000040000795c */ /* 0x004fea0000300000 */
.L_x_30:
[----:B--2---:R-:W-:Y:S05]  /*1e70*/  BSYNC.RECONVERGENT B0 ;  /* 0x0000000000007941 */ /* 0x004fea0003800200 */
.L_x_29:
[----:B------:R-:W-:Y:S01]  /*1e80*/  UIADD3 UR5, UPT, UPT, UR4, 0x1, URZ ;  /* 0x0000000104057890 */ /* 0x000fe2000fffe0ff */
[----:B------:R-:W-:Y:S01]  /*1e90*/  BSSY.RECONVERGENT B0, `(.L_x_31) ;  /* 0x0000030000007945 */ /* 0x000fe20003800200 */
[----:B------:R-:W-:Y:S02]  /*1ea0*/  ELECT P0, URZ, PT ;  /* 0x0000000000ff782f */ /* 0x000fe40003800000 */
[----:B------:R-:W-:-:S04]  /*1eb0*/  UISETP.NE.AND UP0, UPT, UR5, 0x7, UPT ;  /* 0x000000070500788c */ /* 0x000fc8000bf05270 */
[----:B------:R-:W-:Y:S02]  /*1ec0*/  USEL UR7, URZ, 0x1, UP0 ;  /* 0x00000001ff077887 */ /* 0x000fe40008000000 */
[----:B------:R-:W-:-:S04]  /*1ed0*/  USEL UR15, UR5, URZ, UP0 ;  /* 0x000000ff050f7287 */ /* 0x000fc80008000000 */
[----:B------:R-:W-:Y:S01]  /*1ee0*/  ULEA UR5, UR15, UR14, 0x3 ;  /* 0x0000000e0f057291 */ /* 0x000fe2000f8e18ff */
[----:B------:R-:W-:-:S04]  /*1ef0*/  LOP3.LUT R12, R12, UR7, RZ, 0x3c, !PT ;  /* 0x000000070c0c7c12 */ /* 0x000fc8000f8e3cff */
[----:B-1----:R-:W-:-:S04]  /*1f00*/  SHF.L.U32 R0, R12, 0x1f, RZ ;  /* 0x0000001f0c007819 */ /* 0x002fc800000006ff */
[----:B------:R1:W2:Y:S01]  /*1f10*/  SYNCS.PHASECHK.TRANS64.TRYWAIT P1, [UR5+0x38], R0 ;  /* 0x00003800ff0075a7 */ /* 0x0002a20008021105 */
[----:B------:R-:W-:Y:S05]  /*1f20*/  @!P0 BRA `(.L_x_32) ;  /* 0x0000000000988947 */ /* 0x000fea0003800000 */
[----:B------:R-:W-:Y:S02]  /*1f30*/  ULEA UR32, UR4, UR50, 0xd ;  /* 0x0000003204207291 */ /* 0x000fe4000f8e68ff */
[----:B------:R-:W-:Y:S02]  /*1f40*/  UIADD3 UR40, UP3, UPT, UR42, 0x80, URZ ;  /* 0x000000802a287890 */ /* 0x000fe4000ff7e0ff */
[----:B------:R-:W-:Y:S02]  /*1f50*/  ULEA UR24, UR4, UR49, 0xe ;  /* 0x0000003104187291 */ /* 0x000fe4000f8e70ff */
[----:B------:R-:W-:Y:S02]  /*1f60*/  UIADD3 UR38, UP2, UPT, UR42, 0x180, URZ ;  /* 0x000001802a267890 */ /* 0x000fe4000ff5e0ff */
[----:B------:R-:W-:Y:S02]  /*1f70*/  USHF.L.U32 UR12, UR6, 0x1, URZ ;  /* 0x00000001060c7899 */ /* 0x000fe400080006ff */
[----:B------:R-:W-:-:S02]  /*1f80*/  ULEA UR16, UR4, UR54, 0xa ;  /* 0x0000003604107291 */ /* 0x000fc4000f8e50ff */
[----:B------:R-:W-:Y:S02]  /*1f90*/  UIADD3 UR30, UP1, UPT, UR42, 0x280, URZ ;  /* 0x000002802a1e7890 */ /* 0x000fe4000ff3e0ff */
[----:B------:R-:W-:Y:S02]  /*1fa0*/  ULEA UR8, UR4, UR29, 0xb ;  /* 0x0000001d04087291 */ /* 0x000fe4000f8e58ff */
[----:B------:R-:W-:Y:S02]  /*1fb0*/  UIADD3 UR22, UP0, UPT, UR42, 0x380, URZ ;  /* 0x000003802a167890 */ /* 0x000fe4000ff1e0ff */
[----:B------:R-:W-:Y:S02]  /*1fc0*/  USHF.L.U32 UR34, UR6, 0x7, URZ ;  /* 0x0000000706227899 */ /* 0x000fe400080006ff */
[----:B------:R-:W-:Y:S02]  /*1fd0*/  UIADD3.X UR41, UPT, UPT, URZ, UR43, URZ, UP3, !UPT ;  /* 0x0000002bff297290 */ /* 0x000fe40009ffe4ff */
[----:B------:R-:W-:-:S02]  /*1fe0*/  UIADD3 UR32, UPT, UPT, UR14, 0x8400, UR32 ;  /* 0x000084000e207890 */ /* 0x000fc4000fffe020 */
[----:B------:R-:W-:Y:S02]  /*1ff0*/  UPRMT UR7, URZ, 0x5410, UR48 ;  /* 0x00005410ff077896 */ /* 0x000fe40008000030 */
[----:B------:R-:W-:Y:S02]  /*2000*/  UIADD3.X UR39, UPT, UPT, URZ, UR43, URZ, UP2, !UPT ;  /* 0x0000002bff277290 */ /* 0x000fe400097fe4ff */
[----:B------:R-:W-:Y:S02]  /*2010*/  UIADD3 UR24, UPT, UPT, UR14, 0x16400, UR24 ;  /* 0x000164000e187890 */ /* 0x000fe4000fffe018 */
[----:B------:R-:W-:Y:S02]  /*2020*/  UPRMT UR5, URZ, 0x5410, UR47 ;  /* 0x00005410ff057896 */ /* 0x000fe4000800002f */
[----:B------:R-:W-:Y:S02]  /*2030*/  UIADD3.X UR31, UPT, UPT, URZ, UR43, URZ, UP1, !UPT ;  /* 0x0000002bff1f7290 */ /* 0x000fe40008ffe4ff */
[----:B------:R-:W-:-:S02]  /*2040*/  ULOP3.LUT UR19, UR12, UR44, URZ, 0xfc, !UPT ;  /* 0x0000002c0c137292 */ /* 0x000fc4000f8efcff */
[----:B------:R-:W-:Y:S02]  /*2050*/  UIADD3 UR16, UPT, UPT, UR14, 0x32400, UR16 ;  /* 0x000324000e107890 */ /* 0x000fe4000fffe010 */
[----:B------:R-:W-:Y:S02]  /*2060*/  UIADD3.X UR23, UPT, UPT, URZ, UR43, URZ, UP0, !UPT ;  /* 0x0000002bff177290 */ /* 0x000fe400087fe4ff */
[----:B------:R-:W-:Y:S02]  /*2070*/  ULEA.HI UR12, UR29, UR12, URZ, 0x16 ;  /* 0x0000000c1d0c7291 */ /* 0x000fe4000f8fb0ff */
[----:B------:R-:W-:Y:S01]  /*2080*/  UIADD3 UR8, UPT, UPT, UR14, 0x34000, UR8 ;  /* 0x000340000e087890 */ /* 0x000fe2000fffe008 */
[----:B------:R-:W-:Y:S01]  /*2090*/  UMOV UR52, 0x0 ;  /* 0x0000000000347882 */ /* 0x000fe20000000000 */
[----:B------:R-:W-:Y:S01]  /*20a0*/  UMOV UR53, 0x10000000 ;  /* 0x1000000000357882 */ /* 0x000fe20000000000 */
[----:B------:R-:W-:Y:S01]  /*20b0*/  UMOV UR25, UR33 ;  /* 0x0000002100197c82 */ /* 0x000fe20008000000 */
[----:B------:R-:W-:Y:S01]  /*20c0*/  UMOV UR28, UR36 ;  /* 0x00000024001c7c82 */ /* 0x000fe20008000000 */
[----:B------:R-:W-:Y:S01]  /*20d0*/  UMOV UR18, URZ ;  /* 0x000000ff00127c82 */ /* 0x000fe20008000000 */
[----:B------:R-:W-:Y:S01]  /*20e0*/  UMOV UR26, UR34 ;  /* 0x00000022001a7c82 */ /* 0x000fe20008000000 */
[----:B------:R-:W-:Y:S01]  /*20f0*/  UMOV UR17, UR33 ;  /* 0x0000002100117c82 */ /* 0x000fe20008000000 */
[----:B------:R-:W-:Y:S01]  /*2100*/  UMOV UR21, UR36 ;  /* 0x0000002400157c82 */ /* 0x000fe20008000000 */
[----:B------:R4:W-:Y:S01]  /*2110*/  UTMALDG.3D.MULTICAST [UR32], [UR40], UR7, desc[UR52] ;  /* 0x00003420280073b4 */ /* 0x0009e20008011807 */
[----:B------:R-:W-:Y:S01]  /*2120*/  UMOV UR9, UR33 ;  /* 0x0000002100097c82 */ /* 0x000fe20008000000 */
[----:B------:R-:W-:Y:S01]  /*2130*/  UMOV UR13, UR36 ;  /* 0x00000024000d7c82 */ /* 0x000fe20008000000 */
[----:B------:R-:W-:Y:S01]  /*2140*/  UMOV UR10, UR18 ;  /* 0x00000012000a7c82 */ /* 0x000fe20008000000 */
[----:B------:R4:W-:Y:S01]  /*2150*/  UTMALDG.3D.MULTICAST [UR24], [UR38], UR5, desc[UR52] ;  /* 0x00003418260073b4 */ /* 0x0009e20008011805 */
[----:B------:R4:W-:Y:S01]  /*2160*/  UTMALDG.4D.MULTICAST [UR16], [UR30], UR7, desc[UR52] ;  /* 0x000034101e0073b4 */ /* 0x0009e20008019807 */
[----:B------:R4:W-:Y:S02]  /*2170*/  UTMALDG.4D.MULTICAST [UR8], [UR22], UR5, desc[UR52] ;  /* 0x00003408160073b4 */ /* 0x0009e40008019805 */
[----:B----4-:R-:W-:Y:S01]  /*2180*/  NOP ;  /* 0x0000000000007918 */ /* 0x010fe20000000000 */
.L_x_32:
[----:B------:R-:W-:Y:S05]  /*2190*/  BSYNC.RECONVERGENT B0 ;  /* 0x0000000000007941 */ /* 0x000fea0003800200 */
.L_x_31:
[----:B------:R-:W-:Y:S01]  /*21a0*/  UIADD3 UR6, UPT, UPT, UR6, 0x1, URZ ;  /* 0x0000000106067890 */ /* 0x000fe2000fffe0ff */
[----:B------:R-:W-:Y:S01]  /*21b0*/  UMOV UR4, UR15 ;  /* 0x0000000f00047c82 */ /* 0x000fe20008000000 */
[----:B------:R-:W-:Y:S02]  /*21c0*/  UMOV UR7, UR37 ;  /* 0x0000002500077c82 */ /* 0x000fe40008000000 */
[----:B------:R-:W-:-:S09]  /*21d0*/  UISETP.NE.AND UP0, UPT, UR6, UR37, UPT ;  /* 0x000000250600728c */ /* 0x000fd2000bf05270 */
[----:B------:R-:W-:Y:S05]  /*21e0*/  BRA.U UP0, `(.L_x_33) ;  /* 0xfffffff900e87547 */ /* 0x000fea000b83ffff */
.L_x_25:
[----:B------:R-:W-:Y:S01]  /*21f0*/  ULEA UR4, UR15, UR14, 0x3 ;  /* 0x0000000e0f047291 */ /* 0x000fe2000f8e18ff */
[----:B-1----:R-:W-:Y:S01]  /*2200*/  SHF.L.U32 R0, R12, 0x1f, RZ ;  /* 0x0000001f0c007819 */ /* 0x002fe200000006ff */
[----:B------:R-:W-:Y:S01]  /*2210*/  @!P2 SYNCS.ARRIVE.TRANS64.A1T0 RZ, [UR14+0xb8], RZ ;  /* 0x0000b8ffffffa9a7 */ /* 0x000fe2000810000e */
[----:B------:R-:W-:-:S06]  /*2220*/  UISETP.GT.AND UP0, UPT, UR62, UR61, UPT ;  /* 0x0000003d3e00728c */ /* 0x000fcc000bf04270 */
[----:B--23--:R1:W2:Y:S03]  /*2230*/  SYNCS.PHASECHK.TRANS64.TRYWAIT P1, [UR4+0x38], R0 ;  /* 0x00003800ff0075a7 */ /* 0x00c2a60008021104 */
[----:B------:R-:W-:Y:S05]  /*2240*/  BRA.U !UP0, `(.L_x_34) ;  /* 0x0000000508147547 */ /* 0x000fea000b800000 */
[----:B------:R-:W-:Y:S01]  /*2250*/  UIADD3 UR51, UPT, UPT, UR63, UR7, URZ ;  /* 0x000000073f337290 */ /* 0x000fe2000fffe0ff */
[----:B------:R-:W-:-:S11]  /*2260*/  UMOV UR5, UR15 ;  /* 0x0000000f00057c82 */ /* 0x000fd60008000000 */
.L_x_42:
[----:B------:R-:W-:Y:S01]  /*2270*/  ULEA UR33, UR5, UR14, 0x3 ;  /* 0x0000000e05217291 */ /* 0x000fe2000f8e18ff */
[----:B--2---:R-:W-:Y:S01]  /*2280*/  @!P4 MOV R2, 0x6c00 ;  /* 0x00006c000002c802 */ /* 0x004fe20000000f00 */
[----:B--23--:R-:W-:Y:S10]  /*2290*/  @P1 BRA `(.L_x_35) ;  /* 0x00000000000c1947 */ /* 0x00cff40003800000 */
[----:B------:R-:W-:-:S04]  /*22a0*/  SHF.L.U32 R3, R12, 0x1f, RZ ;  /* 0x0000001f0c037819 */ /* 0x000fc800000006ff */
[----:B------:R-:W2:Y:S02]  /*22b0*/  SYNCS.PHASECHK.TRANS64.TRYWAIT P0, [UR33+0x38], R3 ;  /* 0x00003803ff0075a7 */ /* 0x000ea40008001121 */
[----:B--2---:R-:W-:Y:S05]  /*22c0*/  @!P0 BRA `(.L_x_36) ;  /* 0x0000010800dc8947 */ /* 0x004fea0003800000 */
.L_x_35:
[----:B------:R2:W-:Y:S01]  /*22d0*/  @!P4 SYNCS.ARRIVE.TRANS64 RZ, [UR33], R2 ;  /* 0x00000002ffffc9a7 */ /* 0x0005e20008000021 */
[----:B------:R-:W-:-:S04]  /*22e0*/  ULOP3.LUT UR4, UR46, 0x2, URZ, 0xfc, !UPT ;  /* 0x000000022e047892 */ /* 0x000fc8000f8efcff */
[----:B------:R-:W-:-:S09]  /*22f0*/  UISETP.NE.AND UP0, UPT, UR4, 0x2, UPT ;  /* 0x000000020400788c */ /* 0x000fd2000bf05270 */
[----:B------:R-:W-:Y:S05]  /*2300*/  BRA.U UP0, `(.L_x_37) ;  /* 0x0000000100047547 */ /* 0x000fea000b800000 */
[----:B------:R-:W-:Y:S05]  /*2310*/  BPT.TRAP 0x1 ;  /* 0x000000040000795c */ /* 0x000fea0000300000 */
.L_x_37:
[----:B------:R-:W-:Y:S04]  /*2320*/  BSSY.RECONVERGENT B0, `(.L_x_38) ;  /* 0x0000003000007945 */ /* 0x000fe80003800200 */
[----:B------:R-:W-:Y:S05]  /*2330*/  @P3 BRA `(.L_x_39) ;  /* 0x0000000000043947 */ /* 0x000fea0003800000 */
[----:B------:R-:W-:Y:S05]  /*2340*/  BPT.TRAP 0x1 ;  /* 0x000000040000795c */ /* 0x000fea0000300000 */
.L_x_39:
[----:B------:R-:W-:Y:S05]  /*2350*/  BSYNC.RECONVERGENT B0 ;  /* 0x0000000000007941 */ /* 0x000fea0003800200 */
.L_x_38:
        /* <DEDUP_REMOVED lines=9> */
[----:B------:R1:W3:Y:S01]  /*23f0*/  SYNCS.PHASECHK.TRANS64.TRYWAIT P1, [UR4+0x38], R0 ;  /* 0x00003800ff0075a7 */ /* 0x0002e20008021104 */
[----:B------:R-:W-:Y:S05]  /*2400*/  @!P0 BRA `(.L_x_41) ;  /* 0x0000000000908947 */ /* 0x000fea0003800000 */
[----:B------:R-:W-:Y:S02]  /*2410*/  ULEA UR32, UR5, UR50, 0xd ;  /* 0x0000003205207291 */ /* 0x000fe4000f8e68ff */
[----:B------:R-:W-:Y:S02]  /*2420*/  UIADD3 UR30, UP3, UPT, UR42, 0x80, URZ ;  /* 0x000000802a1e7890 */ /* 0x000fe4000ff7e0ff */
[----:B------:R-:W-:Y:S02]  /*2430*/  ULEA UR24, UR5, UR49, 0xe ;  /* 0x0000003105187291 */ /* 0x000fe4000f8e70ff */
[----:B------:R-:W-:Y:S02]  /*2440*/  UIADD3 UR22, UP2, UPT, UR42, 0x180, URZ ;  /* 0x000001802a167890 */ /* 0x000fe4000ff5e0ff */
[----:B------:R-:W-:Y:S02]  /*2450*/  USHF.L.U32 UR12, UR7, 0x1, URZ ;  /* 0x00000001070c7899 */ /* 0x000fe400080006ff */
[----:B------:R-:W-:-:S02]  /*2460*/  UIADD3 UR38, UP1, UPT, UR42, 0x280, URZ ;  /* 0x000002802a267890 */ /* 0x000fc4000ff3e0ff */
[----:B------:R-:W-:Y:S02]  /*2470*/  UIADD3 UR40, UP0, UPT, UR42, 0x380, URZ ;  /* 0x000003802a287890 */ /* 0x000fe4000ff1e0ff */
[----:B------:R-:W-:Y:S02]  /*2480*/  USHF.L.U32 UR34, UR7, 0x7, URZ ;  /* 0x0000000707227899 */ /* 0x000fe400080006ff */
[----:B------:R-:W-:Y:S02]  /*2490*/  UIADD3.X UR31, UPT, UPT, URZ, UR43, URZ, UP3, !UPT ;  /* 0x0000002bff1f7290 */ /* 0x000fe40009ffe4ff */
[----:B------:R-:W-:Y:S02]  /*24a0*/  UIADD3 UR32, UPT, UPT, UR14, 0x8400, UR32 ;  /* 0x000084000e207890 */ /* 0x000fe4000fffe020 */
[----:B------:R-:W-:Y:S02]  /*24b0*/  UPRMT UR4, URZ, 0x5410, UR48 ;  /* 0x00005410ff047896 */ /* 0x000fe40008000030 */
[----:B------:R-:W-:-:S02]  /*24c0*/  UIADD3.X UR23, UPT, UPT, URZ, UR43, URZ, UP2, !UPT ;  /* 0x0000002bff177290 */ /* 0x000fc400097fe4ff */
[----:B------:R-:W-:Y:S02]  /*24d0*/  UIADD3 UR24, UPT, UPT, UR14, 0x16400, UR24 ;  /* 0x000164000e187890 */ /* 0x000fe4000fffe018 */
[----:B------:R-:W-:Y:S02]  /*24e0*/  UPRMT UR6, URZ, 0x5410, UR47 ;  /* 0x00005410ff067896 */ /* 0x000fe4000800002f */
[----:B------:R-:W-:Y:S02]  /*24f0*/  ULEA UR16, UR5, UR56, 0xa ;  /* 0x0000003805107291 */ /* 0x000fe4000f8e50ff */
[----:B------:R-:W-:Y:S02]  /*2500*/  UIADD3.X UR39, UPT, UPT, URZ, UR43, URZ, UP1, !UPT ;  /* 0x0000002bff277290 */ /* 0x000fe40008ffe4ff */
[----:B------:R-:W-:Y:S02]  /*2510*/  ULOP3.LUT UR19, UR12, UR44, URZ, 0xfc, !UPT ;  /* 0x0000002c0c137292 */ /* 0x000fe4000f8efcff */
[----:B------:R-:W-:-:S02]  /*2520*/  ULEA UR8, UR5, UR55, 0xb ;  /* 0x0000003705087291 */ /* 0x000fc4000f8e58ff */
[----:B------:R-:W-:Y:S02]  /*2530*/  ULEA.HI UR12, UR29, UR12, URZ, 0x16 ;  /* 0x0000000c1d0c7291 */ /* 0x000fe4000f8fb0ff */
[----:B------:R-:W-:Y:S01]  /*2540*/  UIADD3.X UR41, UPT, UPT, URZ, UR43, URZ, UP0, !UPT ;  /* 0x0000002bff297290 */ /* 0x000fe200087fe4ff */
        /* <DEDUP_REMOVED lines=16> */
.L_x_41:
[----:B------:R-:W-:Y:S05]  /*2650*/  BSYNC.RECONVERGENT B0 ;  /* 0x0000000000007941 */ /* 0x000fea0003800200 */
.L_x_40:
[----:B------:R-:W-:Y:S01]  /*2660*/  UIADD3 UR7, UPT, UPT, UR7, 0x1, URZ ;  /* 0x0000000107077890 */ /* 0x000fe2000fffe0ff */
[----:B------:R-:W-:-:S03]  /*2670*/  UMOV UR5, UR15 ;  /* 0x0000000f00057c82 */ /* 0x000fc60008000000 */
[----:B------:R-:W-:-:S09]  /*2680*/  UISETP.NE.AND UP0, UPT, UR7, UR51, UPT ;  /* 0x000000330700728c */ /* 0x000fd2000bf05270 */
[----:B------:R-:W-:Y:S05]  /*2690*/  BRA.U UP0, `(.L_x_42) ;  /* 0xfffffff900f47547 */ /* 0x000fea000b83ffff */
.L_x_34:
[C---:B------:R-:W-:Y:S01]  /*26a0*/  LEA R3, R11.reuse, UR14, 0x3 ;  /* 0x0000000e0b037c11 */ /* 0x040fe2000f8e18ff */
[----:B------:R-:W-:Y:S01]  /*26b0*/  NOP ;  /* 0x0000000000007918 */ /* 0x000fe20000000000 */
[----:B-1----:R-:W-:Y:S02]  /*26c0*/  SHF.L.U32 R0, R10, 0x1f, RZ ;  /* 0x0000001f0a007819 */ /* 0x002fe400000006ff */
[----:B------:R-:W-:Y:S02]  /*26d0*/  LEA R5, R11, UR14, 0x4 ;  /* 0x0000000e0b057c11 */ /* 0x000fe4000f8e20ff */
[----:B------:R-:W1:Y:S02]  /*26e0*/  SYNCS.PHASECHK.TRANS64.TRYWAIT P0, [R3+URZ+0xc0], R0 ;  /* 0x0000c000030075a7 */ /* 0x000e6400080011ff */
[----:B-1----:R-:W-:Y:S05]  /*26f0*/  @!P0 BRA `(.L_x_43) ;  /* 0x0000010400e88947 */ /* 0x002fea0003800000 */
.L_x_200:
[----:B------:R-:W4:Y:S01]  /*2700*/  LDS.128 R4, [R5+0x120] ;  /* 0x0001200005047984 */ /* 0x000f220000000c00 */
[----:B------:R-:W-:Y:S01]  /*2710*/  UISETP.GE.AND UP0, UPT, UR45, 0x1, UPT ;  /* 0x000000012d00788c */ /* 0x000fe2000bf06270 */
[----:B------:R-:W-:Y:S01]  /*2720*/  @!PT LDS RZ, [RZ] ;  /* 0x00000000fffff984 */ /* 0x000fe20000000800 */
[----:B------:R-:W-:Y:S01]  /*2730*/  @!PT LDS RZ, [RZ] ;  /* 0x00000000fffff984 */ /* 0x000fe20000000800 */
[----:B------:R-:W-:Y:S01]  /*2740*/  @!PT LDS RZ, [RZ] ;  /* 0x00000000fffff984 */ /* 0x000fe20000000800 */
[----:B------:R-:W-:Y:S01]  /*2750*/  @!PT LDS RZ, [RZ] ;  /* 0x00000000fffff984 */ /* 0x000fe20000000800 */
[----:B------:R1:W-:Y:S06]  /*2760*/  MEMBAR.ALL.CTA ;  /* 0x0000000000007992 */ /* 0x0003ec0000008000 */
[----:B-1----:R-:W1:Y:S01]  /*2770*/  FENCE.VIEW.ASYNC.S ;  /* 0x00000000000073c6 */ /* 0x002e620000000000 */
[----:B----4-:R-:W-:-:S13]  /*2780*/  LOP3.LUT P0, RZ, R6, 0x1, RZ, 0xc0, !PT ;  /* 0x0000000106ff7812 */ /* 0x010fda000780c0ff */
[----:B-1----:R-:W-:Y:S01]  /*2790*/  VOTEU.ANY UP1, P0 ;  /* 0x0000000000ff7886 */ /* 0x002fe20000020100 */
[----:B------:R-:W-:-:S13]  /*27a0*/  PLOP3.LUT P0, PT, PT, PT, UP1, 0x80, 0x8 ;  /* 0x000000000008781c */ /* 0x000fda0003f0f018 */
[----:B------:R-:W-:Y:S02]  /*27b0*/  @P0 LOP3.LUT R0, R5, 0xffff, RZ, 0xc0, !PT ;  /* 0x0000ffff05000812 */ /* 0x000fe400078ec0ff */
[----:B--2---:R-:W-:Y:S02]  /*27c0*/  @P0 MOV R2, R4 ;  /* 0x0000000400020202 */ /* 0x004fe40000000f00 */
[----:B------:R-:W-:Y:S01]  /*27d0*/  @P0 R2UR UR5, R0 ;  /* 0x00000000000502ca */ /* 0x000fe200000e0000 */
[----:B------:R-:W-:Y:S01]  /*27e0*/  VIADD R0, R3, 0xd0 ;  /* 0x000000d003007836 */ /* 0x000fe20000000000 */
[----:B------:R-:W-:Y:S02]  /*27f0*/  @P0 SHF.R.U32.HI R4, RZ, 0x10, R5 ;  /* 0x00000010ff040819 */ /* 0x000fe40000011605 */
[----:B------:R-:W-:Y:S02]  /*2800*/  @P0 R2UR UR6, R2 ;  /* 0x00000000020602ca */ /* 0x000fe400000e0000 */
[----:B------:R-:W-:-:S02]  /*2810*/  PRMT R0, RZ, 0x654, R0 ;  /* 0x00000654ff007816 */ /* 0x000fc40000000000 */
[----:B------:R-:W-:Y:S02]  /*2820*/  @P0 R2UR UR4, R4 ;  /* 0x00000000040402ca */ /* 0x000fe400000e0000 */
[----:B------:R1:W-:Y:S03]  /*2830*/  SYNCS.ARRIVE.TRANS64.RED.A1T0 RZ, [R0+URZ], RZ ;  /* 0x000000ff00ff79a7 */ /* 0x0003e600081004ff */
[----:B------:R-:W-:-:S04]  /*2840*/  @UP1 UMOV UR57, UR5 ;  /* 0x0000000500391c82 */ /* 0x000fc80008000000 */
[----:B------:R-:W-:-:S04]  /*2850*/  @UP1 UMOV UR58, UR6 ;  /* 0x00000006003a1c82 */ /* 0x000fc80008000000 */
[----:B------:R-:W-:Y:S01]  /*2860*/  @UP1 UMOV UR36, UR4 ;  /* 0x0000000400241c82 */ /* 0x000fe20008000000 */
[----:B------:R-:W-:Y:S05]  /*2870*/  BRA.U !UP0, `(.L_x_44) ;  /* 0x0000000108d47547 */ /* 0x000fea000b800000 */
[----:B------:R-:W2:Y:S01]  /*2880*/  LDCU.128 UR16, c[0x0][0xf10] ;  /* 0x0001e200ff1077ac */ /* 0x000ea20008000c00 */
[----:B------:R-:W4:Y:S01]  /*2890*/  LDCU UR23, c[0x0][0xf20] ;  /* 0x0001e400ff1777ac */ /* 0x000f220008000800 */
[----:B------:R-:W3:Y:S01]  /*28a0*/  LDCU UR22, c[0x0][0xf0c] ;  /* 0x0001e180ff1677ac */ /* 0x000ee20008000800 */
[----:B------:R-:W1:Y:S01]  /*28b0*/  LDCU.64 UR8, c[0x0][0xf28] ;  /* 0x0001e500ff0877ac */ /* 0x000e620008000a00 */
[----:B------:R-:W-:Y:S02]  /*28c0*/  UISETP.NE.AND UP3, UPT, UR45, 0x1, UPT ;  /* 0x000000012d00788c */ /* 0x000fe4000bf65270 */
[----:B--2---:R-:W-:Y:S02]  /*28d0*/  UIMAD.WIDE.U32 UR6, UR59, UR19, URZ ;  /* 0x000000133b0672a5 */ /* 0x004fe4000f8e00ff */
[----:B------:R-:W-:Y:S02]  /*28e0*/  UIMAD.WIDE.U32 UR4, UR60, UR16, URZ ;  /* 0x000000103c0472a5 */ /* 0x000fe4000f8e00ff */
[----:B------:R-:W-:-:S02]  /*28f0*/  UISETP.NE.AND UP0, UPT, UR18, 0x1, UPT ;  /* 0x000000011200788c */ /* 0x000fc4000bf05270 */
[----:B------:R-:W-:Y:S01]  /*2900*/  UIMAD.WIDE.U32 UR20, UR57, UR19, URZ ;  /* 0x00000013391472a5 */ /* 0x000fe2000f8e00ff */
[----:B------:R-:W-:Y:S02]  /*2910*/  UMOV UR6, UR7 ;  /* 0x0000000700067c82 */ /* 0x000fe40008000000 */
[----:B------:R-:W-:Y:S01]  /*2920*/  UMOV UR4, UR5 ;  /* 0x0000000500047c82 */ /* 0x000fe20008000000 */
[----:B----4-:R-:W-:Y:S02]  /*2930*/  USHF.R.U32.HI UR6, URZ, UR23, UR6 ;  /* 0x00000017ff067299 */ /* 0x010fe40008011606 */
[----:B---3--:R-:W-:Y:S02]  /*2940*/  UISETP.NE.AND UP2, UPT, UR22, 0x1, UPT ;  /* 0x000000011600788c */ /* 0x008fe4000bf45270 */
[----:B------:R-:W-:Y:S02]  /*2950*/  USHF.R.U32.HI UR4, URZ, UR17, UR4 ;  /* 0x00000011ff047299 */ /* 0x000fe40008011604 */
[----:B------:R-:W-:-:S02]  /*2960*/  USEL UR5, UR59, UR6, !UP0 ;  /* 0x000000063b057287 */ /* 0x000fc4000c000000 */
[----:B------:R-:W-:Y:S02]  /*2970*/  USEL UR6, UR60, UR4, !UP2 ;  /* 0x000000043c067287 */ /* 0x000fe4000d000000 */
[----:B-1----:R-:W-:Y:S01]  /*2980*/  UIMAD.WIDE.U32 UR10, UR5, UR8, URZ ;  /* 0x00000008050a72a5 */ /* 0x002fe2000f8e00ff */
[----:B------:R-:W-:Y:S01]  /*2990*/  UMOV UR4, UR21 ;  /* 0x0000001500047c82 */ /* 0x000fe20008000000 */
[----:B------:R-:W-:Y:S02]  /*29a0*/  UIMAD.WIDE.U32 UR12, UR58, UR16, URZ ;  /* 0x000000103a0c72a5 */ /* 0x000fe4000f8e00ff */
[----:B------:R-:W-:-:S03]  /*29b0*/  UIMAD.WIDE.U32 UR20, UR6, UR8, URZ ;  /* 0x00000008061472a5 */ /* 0x000fc6000f8e00ff */
[----:B------:R-:W-:Y:S01]  /*29c0*/  UMOV UR10, UR11 ;  /* 0x0000000b000a7c82 */ /* 0x000fe20008000000 */
[----:B------:R-:W-:Y:S02]  /*29d0*/  USHF.R.U32.HI UR4, URZ, UR23, UR4 ;  /* 0x00000017ff047299 */ /* 0x000fe40008011604 */
[----:B------:R-:W-:Y:S01]  /*29e0*/  @UP3 USHF.R.U32.HI UR5, URZ, UR9, UR10 ;  /* 0x00000009ff053299 */ /* 0x000fe2000801160a */
[----:B------:R-:W-:Y:S01]  /*29f0*/  UMOV UR12, UR13 ;  /* 0x0000000d000c7c82 */ /* 0x000fe20008000000 */
[----:B------:R-:W-:Y:S01]  /*2a00*/  UMOV UR20, UR21 ;  /* 0x0000001500147c82 */ /* 0x000fe20008000000 */
[----:B------:R-:W-:Y:S02]  /*2a10*/  USHF.R.U32.HI UR17, URZ, UR17, UR12 ;  /* 0x00000011ff117299 */ /* 0x000fe4000801160c */
[----:B------:R-:W-:Y:S02]  /*2a20*/  USEL UR4, UR57, UR4, !UP0 ;  /* 0x0000000439047287 */ /* 0x000fe4000c000000 */
[----:B------:R-:W-:-:S02]  /*2a30*/  @UP3 USHF.R.U32.HI UR6, URZ, UR9, UR20 ;  /* 0x00000009ff063299 */ /* 0x000fc40008011614 */
[----:B------:R-:W-:Y:S02]  /*2a40*/  UIMAD UR7, UR45, UR5, URZ ;  /* 0x000000052d0772a4 */ /* 0x000fe4000f8e02ff */
[----:B------:R-:W-:Y:S02]  /*2a50*/  USEL UR5, UR58, UR17, !UP2 ;  /* 0x000000113a057287 */ /* 0x000fe4000d000000 */
[----:B------:R-:W-:Y:S02]  /*2a60*/  UIMAD UR10, UR45, UR6, URZ ;  /* 0x000000062d0a72a4 */ /* 0x000fe4000f8e02ff */
[----:B------:R-:W-:Y:S02]  /*2a70*/  UISETP.GE.AND UP0, UPT, UR4, UR7, UPT ;  /* 0x000000070400728c */ /* 0x000fe4000bf06270 */
[----:B------:R-:W-:Y:S02]  /*2a80*/  UIMAD.WIDE.U32 UR12, UR4, UR8, URZ ;  /* 0x00000008040c72a5 */ /* 0x000fe4000f8e00ff */
[----:B------:R-:W-:-:S02]  /*2a90*/  UISETP.GE.OR UP0, UPT, UR5, UR10, UP0 ;  /* 0x0000000a0500728c */ /* 0x000fc40008706670 */
        /* <DEDUP_REMOVED lines=19> */
.L_x_44:
[----:B------:R-:W2:Y:S02]  /*2bd0*/  LDCU UR4, c[0x0][0xf30] ;  /* 0x0001e600ff0477ac */ /* 0x000ea40008000800 */
[----:B--2---:R-:W-:-:S09]  /*2be0*/  UISETP.NE.AND UP0, UPT, UR4, 0x1, UPT ;  /* 0x000000010400788c */ /* 0x004fd2000bf05270 */
[----:B------:R-:W-:Y:S05]  /*2bf0*/  BRA.U UP0, `(.L_x_45) ;  /* 0x0000000100447547 */ /* 0x000fea000b800000 */
[----:B------:R-:W2:Y:S01]  /*2c00*/  LDCU.128 UR8, c[0x0][0xf10] ;  /* 0x0001e200ff0877ac */ /* 0x000ea20008000c00 */
[----:B------:R-:W4:Y:S01]  /*2c10*/  LDCU UR12, c[0x0][0xf0c] ;  /* 0x0001e180ff0c77ac */ /* 0x000f220008000800 */
[----:B------:R-:W1:Y:S01]  /*2c20*/  LDCU UR13, c[0x0][0xf20] ;  /* 0x0001e400ff0d77ac */ /* 0x000e620008000800 */
[----:B--2---:R-:W-:Y:S02]  /*2c30*/  UIMAD.WIDE.U32 UR6, UR58, UR8, URZ ;  /* 0x000000083a0672a5 */ /* 0x004fe4000f8e00ff */
[----:B------:R-:W-:Y:S02]  /*2c40*/  UIMAD.WIDE.U32 UR4, UR57, UR11, URZ ;  /* 0x0000000b390472a5 */ /* 0x000fe4000f8e00ff */
[----:B----4-:R-:W-:Y:S02]  /*2c50*/  UISETP.NE.AND UP2, UPT, UR12, 0x1, UPT ;  /* 0x000000010c00788c */ /* 0x010fe4000bf45270 */
[----:B------:R-:W-:Y:S01]  /*2c60*/  UISETP.NE.AND UP0, UPT, UR10, 0x1, UPT ;  /* 0x000000010a00788c */ /* 0x000fe2000bf05270 */
[----:B------:R-:W-:-:S02]  /*2c70*/  UMOV UR6, UR7 ;  /* 0x0000000700067c82 */ /* 0x000fc40008000000 */
[----:B------:R-:W-:Y:S01]  /*2c80*/  UMOV UR4, UR5 ;  /* 0x0000000500047c82 */ /* 0x000fe20008000000 */
[----:B------:R-:W-:Y:S02]  /*2c90*/  USHF.R.U32.HI UR9, URZ, UR9, UR6 ;  /* 0x00000009ff097299 */ /* 0x000fe40008011606 */
[----:B-1----:R-:W-:Y:S02]  /*2ca0*/  USHF.R.U32.HI UR4, URZ, UR13, UR4 ;  /* 0x0000000dff047299 */ /* 0x002fe40008011604 */
[----:B------:R-:W-:Y:S02]  /*2cb0*/  USEL UR5, UR58, UR9, !UP2 ;  /* 0x000000093a057287 */ /* 0x000fe4000d000000 */
[----:B------:R-:W-:-:S04]  /*2cc0*/  USEL UR4, UR57, UR4, !UP0 ;  /* 0x0000000439047287 */ /* 0x000fc8000c000000 */
[----:B------:R-:W-:Y:S02]  /*2cd0*/  UIADD3 UR6, UPT, UPT, UR5, -UR4, URZ ;  /* 0x8000000405067290 */ /* 0x000fe4000fffe0ff */
[----:B------:R-:W-:Y:S02]  /*2ce0*/  UIADD3 UR4, UPT, UPT, -UR5, UR4, URZ ;  /* 0x0000000405047290 */ /* 0x000fe4000fffe1ff */
[----:B------:R-:W-:Y:S02]  /*2cf0*/  UIMAD UR57, UR6, UR10, UR57 ;  /* 0x0000000a063972a4 */ /* 0x000fe4000f8e0239 */
[----:B------:R-:W-:-:S12]  /*2d00*/  UIMAD UR58, UR4, UR12, UR58 ;  /* 0x0000000c043a72a4 */ /* 0x000fd8000f8e023a */
.L_x_45:
[----:B------:R-:W-:Y:S01]  /*2d10*/  VIADD R11, R11, 0x1 ;  /* 0x000000010b0b7836 */ /* 0x000fe20000000000 */
[----:B------:R-:W-:Y:S02]  /*2d20*/  R2UR UR5, R178 ;  /* 0x00000000b20572ca */ /* 0x000fe400000e0000 */
[----:B------:R-:W-:Y:S02]  /*2d30*/  R2UR UR4, R179 ;  /* 0x00000000b30472ca */ /* 0x000fe400000e0000 */
[C---:B------:R-:W-:Y:S02]  /*2d40*/  ISETP.NE.AND P0, PT, R11.reuse, 0x2, PT ;  /* 0x000000020b00780c */ /* 0x040fe40003f05270 */
[----:B------:R-:W-:Y:S02]  /*2d50*/  PLOP3.LUT P2, PT, PT, PT, PT, 0x80, 0x8 ;  /* 0x000000000008781c */ /* 0x000fe40003f4f070 */
[----:B------:R-:W-:Y:S02]  /*2d60*/  SEL R3, RZ, 0x1, P0 ;  /* 0x00000001ff037807 */ /* 0x000fe40000000000 */
[----:B------:R-:W-:-:S02]  /*2d70*/  SEL R11, R11, RZ, P0 ;  /* 0x000000ff0b0b7207 */ /* 0x000fc40000000000 */
[----:B------:R-:W-:Y:S01]  /*2d80*/  LOP3.LUT R10, R10, R3, RZ, 0x3c, !PT ;  /* 0x000000030a0a7212 */ /* 0x000fe200078e3cff */
[----:B------:R-:W-:Y:S02]  /*2d90*/  UIADD3 UR24, UPT, UPT, UR57, UR5, URZ ;  /* 0x0000000539187290 */ /* 0x000fe4000fffe0ff */
[----:B------:R-:W-:Y:S01]  /*2da0*/  UIADD3 UR20, UPT, UPT, UR58, UR4, URZ ;  /* 0x000000043a147290 */ /* 0x000fe2000fffe0ff */
[----:B------:R-:W-:Y:S11]  /*2db0*/  BRA.U UP1, `(.L_x_46) ;  /* 0xffffffed018c7547 */ /* 0x000ff6000b83ffff */
[----:B------:R-:W-:Y:S01]  /*2dc0*/  UIADD3 UR14, UPT, UPT, UR14, 0x38, URZ ;  /* 0x000000380e0e7890 */ /* 0x000fe2000fffe0ff */
[----:B------:R-:W-:-:S03]  /*2dd0*/  SHF.L.U32 R3, R12, 0x1f, RZ ;  /* 0x0000001f0c037819 */ /* 0x000fc600000006ff */
[----:B------:R-:W-:-:S09]  /*2de0*/  ULEA UR4, UR15, UR14, 0x3 ;  /* 0x0000000e0f047291 */ /* 0x000fd2000f8e18ff */
[----:B------:R-:W2:Y:S02]  /*2df0*/  SYNCS.PHASECHK.TRANS64.TRYWAIT P0, [UR4], R3 ;  /* 0x00000003ff0075a7 */ /* 0x000ea40008001104 */
[----:B--2---:R-:W-:Y:S05]  /*2e00*/  @!P0 BRA `(.L_x_47) ;  /* 0x0000010000388947 */ /* 0x004fea0003800000 */
.L_x_202:
[----:B------:R-:W-:-:S04]  /*2e10*/  UIADD3 UR4, UPT, UPT, UR15, 0x1, URZ ;  /* 0x000000010f047890 */ /* 0x000fc8000fffe0ff */
[----:B------:R-:W-:-:S04]  /*2e20*/  UISETP.NE.AND UP0, UPT, UR4, 0x7, UPT ;  /* 0x000000070400788c */ /* 0x000fc8000bf05270 */
[----:B------:R-:W-:Y:S02]  /*2e30*/  USEL UR6, URZ, 0x1, UP0 ;  /* 0x00000001ff067887 */ /* 0x000fe40008000000 */
[----:B------:R-:W-:-:S04]  /*2e40*/  USEL UR4, UR4, URZ, UP0 ;  /* 0x000000ff04047287 */ /* 0x000fc80008000000 */
[----:B------:R-:W-:Y:S01]  /*2e50*/  ULEA UR5, UR4, UR14, 0x3 ;  /* 0x0000000e04057291 */ /* 0x000fe2000f8e18ff */
[----:B------:R-:W-:-:S04]  /*2e60*/  LOP3.LUT R2, R12, UR6, RZ, 0x3c, !PT ;  /* 0x000000060c027c12 */ /* 0x000fc8000f8e3cff */
[----:B-1----:R-:W-:-:S04]  /*2e70*/  SHF.L.U32 R3, R2, 0x1f, RZ ;  /* 0x0000001f02037819 */ /* 0x002fc800000006ff */
[----:B------:R-:W1:Y:S02]  /*2e80*/  SYNCS.PHASECHK.TRANS64.TRYWAIT P0, [UR5], R3 ;  /* 0x00000003ff0075a7 */ /* 0x000e640008001105 */
[----:B-1----:R-:W-:Y:S05]  /*2e90*/  @!P0 BRA `(.L_x_48) ;  /* 0x00000100002c8947 */ /* 0x002fea0003800000 */
.L_x_204:
        /* <DEDUP_REMOVED lines=9> */
.L_x_206:
        /* <DEDUP_REMOVED lines=9> */
.L_x_208:
        /* <DEDUP_REMOVED lines=9> */
.L_x_210:
        /* <DEDUP_REMOVED lines=9> */
.L_x_212:
[----:B------:R-:W-:-:S04]  /*30e0*/  UIADD3 UR4, UPT, UPT, UR4, 0x1, URZ ;  /* 0x0000000104047890 */ /* 0x000fc8000fffe0ff */
[----:B------:R-:W-:-:S04]  /*30f0*/  UISETP.NE.AND UP0, UPT, UR4, 0x7, UPT ;  /* 0x000000070400788c */ /* 0x000fc8000bf05270 */
[----:B------:R-:W-:Y:S02]  /*3100*/  USEL UR5, URZ, 0x1, UP0 ;  /* 0x00000001ff057887 */ /* 0x000fe40008000000 */
[----:B------:R-:W-:-:S04]  /*3110*/  USEL UR4, UR4, URZ, UP0 ;  /* 0x000000ff04047287 */ /* 0x000fc80008000000 */
[----:B------:R-:W-:Y:S01]  /*3120*/  ULEA UR4, UR4, UR14, 0x3 ;  /* 0x0000000e04047291 */ /* 0x000fe2000f8e18ff */
[----:B-1----:R-:W-:-:S04]  /*3130*/  LOP3.LUT R3, R2, UR5, RZ, 0x3c, !PT ;  /* 0x0000000502037c12 */ /* 0x002fc8000f8e3cff */
[----:B------:R-:W-:Y:S01]  /*3140*/  SHF.L.U32 R3, R3, 0x1f, RZ ;  /* 0x0000001f03037819 */ /* 0x000fe200000006ff */
[----:B------:R-:W-:-:S07]  /*3150*/  IMAD.U32 R0, RZ, RZ, UR4 ;  /* 0x00000004ff007e24 */ /* 0x000fce000f8e00ff */
.L_x_53:
[----:B-1----:R1:W2:Y:S02]  /*3160*/  SYNCS.PHASECHK.TRANS64.TRYWAIT P0, [R0+URZ], R3 ;  /* 0x00000003000075a7 */ /* 0x0022a400080011ff */
[----:B--2---:R-:W-:Y:S05]  /*3170*/  @!P0 NANOSLEEP.SYNCS 0x989680 ;  /* 0x009896800000895d */ /* 0x004fea0003900000 */
[----:B------:R-:W2:Y:S02]  /*3180*/  @!P0 SYNCS.PHASECHK.TRANS64 P0, [R0+URZ], R3 ;  /* 0x00000003000085a7 */ /* 0x000ea400080010ff */
[----:B--2---:R-:W-:Y:S05]  /*3190*/  @P0 EXIT ;  /* 0x000000000000094d */ /* 0x004fea0003800000 */
[----:B------:R-:W-:Y:S05]  /*31a0*/  BRA `(.L_x_53) ;  /* 0xfffffffc00ec7947 */ /* 0x000fea000383ffff */
.L_x_22:
[----:B------:R-:W2:Y:S02]  /*31b0*/  S2UR UR4, SR_CgaCtaId ;  /* 0x00000000000479c3 */ /* 0x000ea40000008800 */
[----:B--2---:R-:W-:-:S04]  /*31c0*/  UISETP.NE.AND UP0, UPT, UR4, URZ, UPT ;  /* 0x000000ff0400728c */ /* 0x004fc8000bf05270 */
[----:B------:R-:W-:-:S09]  /*31d0*/  UISETP.NE.OR UP0, UPT, UR21, 0x1, UP0 ;  /* 0x000000011500788c */ /* 0x000fd20008705670 */
[----:B------:R-:W-:Y:S05]  /*31e0*/  BRA.U UP0, `(.L_x_54) ;  /* 0x00000005004c7547 */ /* 0x000fea000b800000 */
[----:B------:R-:W2:Y:S01]  /*31f0*/  S2UR UR5, SR_CgaCtaId ;  /* 0x00000000000579c3 */ /* 0x000ea20000008800 */
[----:B------:R-:W-:Y:S01]  /*3200*/  UMOV UR4, 0x400 ;  /* 0x0000040000047882 */ /* 0x000fe20000000000 */
[----:B------:R-:W-:Y:S01]  /*3210*/  ISETP.GE.U32.AND P2, PT, R0, 0x8, PT ;  /* 0x000000080000780c */ /* 0x000fe20003f46070 */
[----:B------:R-:W-:Y:S01]  /*3220*/  IMAD.MOV.U32 R12, RZ, RZ, 0x1 ;  /* 0x00000001ff0c7424 */ /* 0x000fe200078e00ff */
[----:B------:R-:W-:Y:S02]  /*3230*/  CS2R R10, SRZ ;  /* 0x00000000000a7805 */ /* 0x000fe4000001ff00 */
[----:B------:R-:W-:Y:S01]  /*3240*/  CS2R R8, SRZ ;  /* 0x0000000000087805 */ /* 0x000fe2000001ff00 */
[----:B--2---:R-:W-:-:S03]  /*3250*/  ULEA UR6, UR5, UR4, 0x18 ;  /* 0x0000000405067291 */ /* 0x004fc6000f8ec0ff */
[----:B------:R-:W-:-:S09]  /*3260*/  UMOV UR5, URZ ;  /* 0x000000ff00057c82 */ /* 0x000fd20008000000 */
.L_x_58:
[----:B------:R-:W-:Y:S02]  /*3270*/  LEA R2, R8, UR6, 0x3 ;  /* 0x0000000608027c11 */ /* 0x000fe4000f8e18ff */
[----:B------:R-:W-:-:S03]  /*3280*/  SHF.L.U32 R5, R9, 0x1f, RZ ;  /* 0x0000001f09057819 */ /* 0x000fc600000006ff */
[----:B------:R-:W-:Y:S01]  /*3290*/  VIADD R4, R2, 0x100 ;  /* 0x0000010002047836 */ /* 0x000fe20000000000 */
[----:B------:R-:W2:Y:S02]  /*32a0*/  SYNCS.PHASECHK.TRANS64.TRYWAIT P0, [R2+URZ+0xf0], R5 ;  /* 0x0000f005020075a7 */ /* 0x000ea400080011ff */
[----:B--2---:R-:W-:Y:S05]  /*32b0*/  @!P0 BRA `(.L_x_55) ;  /* 0x000000fc009c8947 */ /* 0x004fea0003800000 */
.L_x_213:
[----:B------:R-:W-:Y:S01]  /*32c0*/  ULEA UR4, UR5, UR6, 0x3 ;  /* 0x0000000605047291 */ /* 0x000fe2000f8e18ff */
[----:B------:R-:W-:Y:S02]  /*32d0*/  PRMT R4, RZ, 0x654, R4 ;  /* 0x00000654ff047816 */ /* 0x000fe40000000004 */
[----:B--2---:R-:W-:Y:S01]  /*32e0*/  SHF.L.U32 R5, R12, 0x1f, RZ ;  /* 0x0000001f0c057819 */ /* 0x004fe200000006ff */
[----:B------:R-:W-:Y:S01]  /*32f0*/  UIADD3 UR7, UPT, UPT, UR4, 0xc0, URZ ;  /* 0x000000c004077890 */ /* 0x000fe2000fffe0ff */
[----:B------:R2:W-:Y:S05]  /*3300*/  SYNCS.ARRIVE.TRANS64.RED.A1T0 RZ, [R4+URZ], RZ ;  /* 0x000000ff04ff79a7 */ /* 0x0005ea00081004ff */
[----:B------:R-:W-:Y:S01]  /*3310*/  IMAD.U32 R7, RZ, RZ, UR7 ;  /* 0x00000007ff077e24 */ /* 0x000fe2000f8e00ff */
[----:B------:R-:W3:Y:S04]  /*3320*/  SYNCS.PHASECHK.TRANS64.TRYWAIT P0, [UR4+0xd0], R5 ;  /* 0x0000d005ff0075a7 */ /* 0x000ee80008001104 */
[----:B------:R-:W-:Y:S01]  /*3330*/  PRMT R6, R0, 0x654, R7 ;  /* 0x0000065400067816 */ /* 0x000fe20000000007 */
[----:B--2---:R-:W-:Y:S01]  /*3340*/  @!P2 IMAD.MOV.U32 R4, RZ, RZ, 0x10 ;  /* 0x00000010ff04a424 */ /* 0x004fe200078e00ff */
[----:B---3--:R-:W-:Y:S06]  /*3350*/  @!P0 BRA `(.L_x_56) ;  /* 0x000000fc00888947 */ /* 0x008fec0003800000 */
.L_x_215:
[----:B------:R-:W-:Y:S01]  /*3360*/  ULEA UR8, UR5, UR6, 0x4 ;  /* 0x0000000605087291 */ /* 0x000fe2000f8e20ff */
[----:B------:R-:W-:Y:S01]  /*3370*/  SEL R3, R6, R3, !P2 ;  /* 0x0000000306037207 */ /* 0x000fe20005000000 */
[----:B------:R-:W-:Y:S01]  /*3380*/  UIADD3 UR9, UPT, UPT, UR4, 0xc0, URZ ;  /* 0x000000c004097890 */ /* 0x000fe2000fffe0ff */
[----:B--2---:R-:W-:Y:S01]  /*3390*/  LEA R2, R11, UR6, 0x3 ;  /* 0x000000060b027c11 */ /* 0x004fe2000f8e18ff */
[----:B------:R-:W-:Y:S01]  /*33a0*/  UIADD3 UR8, UPT, UPT, UR8, 0x120, URZ ;  /* 0x0000012008087890 */ /* 0x000fe2000fffe0ff */
[----:B------:R-:W-:Y:S01]  /*33b0*/  SHF.L.U32 R5, R10, 0x1f, RZ ;  /* 0x0000001f0a057819 */ /* 0x000fe200000006ff */
[----:B------:R2:W-:Y:S01]  /*33c0*/  @!P2 SYNCS.ARRIVE.TRANS64.RED RZ, [R3+URZ], R4 ;  /* 0x0000000403ffa9a7 */ /* 0x0005e200080004ff */
[----:B------:R-:W-:Y:S01]  /*33d0*/  UIADD3 UR4, UPT, UPT, UR5, 0x1, URZ ;  /* 0x0000000105047890 */ /* 0x000fe2000fffe0ff */
[----:B------:R-:W-:-:S03]  /*33e0*/  VIADD R8, R8, 0x1 ;  /* 0x0000000108087836 */ /* 0x000fc60000000000 */
[----:B------:R-:W-:Y:S02]  /*33f0*/  UISETP.NE.AND UP0, UPT, UR4, 0x2, UPT ;  /* 0x000000020400788c */ /* 0x000fe4000bf05270 */
[----:B------:R-:W-:Y:S06]  /*3400*/  UGETNEXTWORKID.BROADCAST [UR8], [UR9] ;  /* 0x00000000080073ca */ /* 0x000fec0008000100 */
[----:B------:R-:W-:Y:S01]  /*3410*/  USEL UR7, URZ, 0x1, UP0 ;  /* 0x00000001ff077887 */ /* 0x000fe20008000000 */
[----:B------:R-:W-:Y:S01]  /*3420*/  ISETP.NE.AND P0, PT, R8, 0x2, PT ;  /* 0x000000020800780c */ /* 0x000fe20003f05270 */
[----:B------:R-:W-:Y:S01]  /*3430*/  USEL UR5, UR4, URZ, UP0 ;  /* 0x000000ff04057287 */ /* 0x000fe20008000000 */
[----:B------:R-:W3:Y:S03]  /*3440*/  SYNCS.PHASECHK.TRANS64.TRYWAIT P1, [R2+URZ+0xc0], R5 ;  /* 0x0000c005020075a7 */ /* 0x000ee600080211ff */
[----:B------:R-:W-:Y:S01]  /*3450*/  LOP3.LUT R12, R12, UR7, RZ, 0x3c, !PT ;  /* 0x000000070c0c7c12 */ /* 0x000fe2000f8e3cff */
[----:B--23--:R-:W-:Y:S07]  /*3460*/  @!P1 BRA `(.L_x_57) ;  /* 0x000000fc005c9947 */ /* 0x00cfee0003800000 */
.L_x_216:
[C---:B------:R-:W-:Y:S01]  /*3470*/  LEA R4, R11.reuse, UR6, 0x4 ;  /* 0x000000060b047c11 */ /* 0x040fe2000f8e20ff */
[----:B--2---:R-:W-:Y:S01]  /*3480*/  VIADD R2, R2, 0xd0 ;  /* 0x000000d002027836 */ /* 0x004fe20000000000 */
[----:B------:R-:W-:Y:S01]  /*3490*/  SEL R8, R8, RZ, P0 ;  /* 0x000000ff08087207 */ /* 0x000fe20000000000 */
[----:B------:R-:W-:-:S03]  /*34a0*/  VIADD R11, R11, 0x1 ;  /* 0x000000010b0b7836 */ /* 0x000fc60000000000 */
[----:B------:R-:W2:Y:S01]  /*34b0*/  LDS.128 R4, [R4+0x120] ;  /* 0x0001200004047984 */ /* 0x000ea20000000c00 */
[----:B------:R-:W-:Y:S02]  /*34c0*/  PRMT R2, RZ, 0x654, R2 ;  /* 0x00000654ff027816 */ /* 0x000fe40000000002 */
[C---:B------:R-:W-:Y:S01]  /*34d0*/  ISETP.NE.AND P1, PT, R11.reuse, 0x2, PT ;  /* 0x000000020b00780c */ /* 0x040fe20003f25270 */
[----:B------:R-:W-:Y:S01]  /*34e0*/  @!PT LDS RZ, [RZ] ;  /* 0x00000000fffff984 */ /* 0x000fe20000000800 */
[----:B------:R-:W-:Y:S01]  /*34f0*/  @!PT LDS RZ, [RZ] ;  /* 0x00000000fffff984 */ /* 0x000fe20000000800 */
[----:B------:R-:W-:Y:S01]  /*3500*/  @!PT LDS RZ, [RZ] ;  /* 0x00000000fffff984 */ /* 0x000fe20000000800 */
[----:B------:R-:W-:Y:S01]  /*3510*/  @!PT LDS RZ, [RZ] ;  /* 0x00000000fffff984 */ /* 0x000fe20000000800 */
[----:B------:R3:W-:Y:S06]  /*3520*/  MEMBAR.ALL.CTA ;  /* 0x0000000000007992 */ /* 0x0007ec0000008000 */
[----:B---3--:R-:W3:Y:S01]  /*3530*/  FENCE.VIEW.ASYNC.S ;  /* 0x00000000000073c6 */ /* 0x008ee20000000000 */
[----:B------:R-:W-:Y:S01]  /*3540*/  SEL R11, R11, RZ, P1 ;  /* 0x000000ff0b0b7207 */ /* 0x000fe20000800000 */
[----:B---3--:R3:W-:Y:S01]  /*3550*/  SYNCS.ARRIVE.TRANS64.RED.A1T0 RZ, [R2+URZ], RZ ;  /* 0x000000ff02ff79a7 */ /* 0x0087e200081004ff */
[----:B--2---:R-:W-:-:S02]  /*3560*/  LOP3.LUT P3, RZ, R6, 0x1, RZ, 0xc0, !PT ;  /* 0x0000000106ff7812 */ /* 0x004fc4000786c0ff */
[----:B------:R-:W-:-:S04]  /*3570*/  SEL R5, RZ, 0x1, P1 ;  /* 0x00000001ff057807 */ /* 0x000fc80000800000 */
[----:B------:R-:W-:Y:S02]  /*3580*/  LOP3.LUT R10, R10, R5, RZ, 0x3c, !PT ;  /* 0x000000050a0a7212 */ /* 0x000fe400078e3cff */
[----:B---3--:R-:W-:-:S04]  /*3590*/  SEL R2, RZ, 0x1, P0 ;  /* 0x00000001ff027807 */ /* 0x008fc80000000000 */
[----:B------:R-:W-:Y:S01]  /*35a0*/  LOP3.LUT R9, R9, R2, RZ, 0x3c, !PT ;  /* 0x0000000209097212 */ /* 0x000fe200078e3cff */
[----:B------:R-:W-:Y:S06]  /*35b0*/  @P3 BRA `(.L_x_58) ;  /* 0xfffffffc002c3947 */ /* 0x000fec000383ffff */
[----:B------:R-:W-:Y:S01]  /*35c0*/  ULEA UR4, UR5, UR6, 0x3 ;  /* 0x0000000605047291 */ /* 0x000fe2000f8e18ff */
[----:B------:R-:W-:-:S08]  /*35d0*/  SHF.L.U32 R3, R12, 0x1f, RZ ;  /* 0x0000001f0c037819 */ /* 0x000fd000000006ff */
[----:B------:R-:W2:Y:S02]  /*35e0*/  SYNCS.PHASECHK.TRANS64 P0, [UR4+0xd0], R3 ;  /* 0x0000d003ff0075a7 */ /* 0x000ea40008001004 */
[----:B--2---:R-:W-:Y:S05]  /*35f0*/  @P0 BRA `(.L_x_59) ;  /* 0x0000000000080947 */ /* 0x004fea0003800000 */
[----:B------:R-:W2:Y:S02]  /*3600*/  SYNCS.PHASECHK.TRANS64.TRYWAIT P0, [UR4+0xd0], R3 ;  /* 0x0000d003ff0075a7 */ /* 0x000ea40008001104 */
[----:B--2---:R-:W-:Y:S05]  /*3610*/  @!P0 BRA `(.L_x_60) ;  /* 0x000000fc00048947 */ /* 0x004fea0003800000 */
.L_x_59:
[----:B------:R-:W-:-:S04]  /*3620*/  UIADD3 UR7, UPT, UPT, UR5, 0x1, URZ ;  /* 0x0000000105077890 */ /* 0x000fc8000fffe0ff */
[----:B------:R-:W-:-:S04]  /*3630*/  UISETP.NE.AND UP0, UPT, UR7, 0x2, UPT ;  /* 0x000000020700788c */ /* 0x000fc8000bf05270 */
[----:B------:R-:W-:Y:S02]  /*3640*/  USEL UR8, URZ, 0x1, UP0 ;  /* 0x00000001ff087887 */ /* 0x000fe40008000000 */
[----:B------:R-:W-:-:S04]  /*3650*/  USEL UR7, UR7, URZ, UP0 ;  /* 0x000000ff07077287 */ /* 0x000fc80008000000 */
[----:B------:R-:W-:Y:S01]  /*3660*/  ULEA UR7, UR7, UR6, 0x3 ;  /* 0x0000000607077291 */ /* 0x000fe2000f8e18ff */
[----:B--2---:R-:W-:-:S04]  /*3670*/  LOP3.LUT R3, R12, UR8, RZ, 0x3c, !PT ;  /* 0x000000080c037c12 */ /* 0x004fc8000f8e3cff */
[----:B------:R-:W-:-:S04]  /*3680*/  SHF.L.U32 R0, R3, 0x1f, RZ ;  /* 0x0000001f03007819 */ /* 0x000fc800000006ff */
[----:B------:R-:W2:Y:S02]  /*3690*/  SYNCS.PHASECHK.TRANS64 P0, [UR7+0xd0], R0 ;  /* 0x0000d000ff0075a7 */ /* 0x000ea40008001007 */
[----:B-12---:R-:W-:Y:S05]  /*36a0*/  @P0 EXIT ;  /* 0x000000000000094d */ /* 0x006fea0003800000 */
[----:B------:R-:W-:Y:S02]  /*36b0*/  SHF.L.U32 R3, R3, 0x1f, RZ ;  /* 0x0000001f03037819 */ /* 0x000fe400000006ff */
[----:B------:R-:W-:-:S07]  /*36c0*/  MOV R0, UR7 ;  /* 0x0000000700007c02 */ /* 0x000fce0008000f00 */
.L_x_61:
[----:B-1----:R1:W2:Y:S02]  /*36d0*/  SYNCS.PHASECHK.TRANS64.TRYWAIT P0, [R0+URZ+0xd0], R3 ;  /* 0x0000d003000075a7 */ /* 0x0022a400080011ff */
[----:B--2---:R-:W-:Y:S05]  /*36e0*/  @!P0 NANOSLEEP.SYNCS 0x989680 ;  /* 0x009896800000895d */ /* 0x004fea0003900000 */
[----:B------:R-:W2:Y:S02]  /*36f0*/  @!P0 SYNCS.PHASECHK.TRANS64 P0, [R0+URZ+0xd0], R3 ;  /* 0x0000d003000085a7 */ /* 0x000ea400080010ff */
[----:B--2---:R-:W-:Y:S05]  /*3700*/  @P0 EXIT ;  /* 0x000000000000094d */ /* 0x004fea0003800000 */
[----:B------:R-:W-:Y:S05]  /*3710*/  BRA `(.L_x_61) ;  /* 0xfffffffc00ec7947 */ /* 0x000fea000383ffff */
.L_x_54:
[----:B------:R-:W-:Y:S05]  /*3720*/  BRA.U UP5, `(.L_x_62) ;  /* 0x0000001105a47547 */ /* 0x000fea000b800000 */
[----:B------:R-:W2:Y:S01]  /*3730*/  S2UR UR7, SR_CgaCtaId ;  /* 0x00000000000779c3 */ /* 0x000ea20000008800 */
[----:B------:R-:W-:Y:S01]  /*3740*/  UMOV UR4, 0x40 ;  /* 0x0000004000047882 */ /* 0x000fe20000000000 */
[----:B------:R-:W-:Y:S01]  /*3750*/  NOP ;  /* 0x0000000000007918 */ /* 0x000fe20000000000 */
[----:B------:R-:W-:Y:S01]  /*3760*/  UMOV UR6, 0x400 ;  /* 0x0000040000067882 */ /* 0x000fe20000000000 */
[----:B--2---:R-:W-:Y:S02]  /*3770*/  ULEA UR5, UR7, UR4, 0x18 ;  /* 0x0000000407057291 */ /* 0x004fe4000f8ec0ff */
[----:B------:R-:W-:-:S07]  /*3780*/  ULEA UR6, UR7, UR6, 0x18 ;  /* 0x0000000607067291 */ /* 0x000fce000f8ec0ff */
[----:B------:R-:W2:Y:S02]  /*3790*/  LDS.U8 R0, [UR5+0x1c] ;  /* 0x00001c05ff007984 */ /* 0x000ea40008000000 */
[----:B--2---:R-:W-:-:S13]  /*37a0*/  ISETP.NE.AND P0, PT, R0, RZ, PT ;  /* 0x000000ff0000720c */ /* 0x004fda0003f05270 */
[----:B------:R-:W-:Y:S05]  /*37b0*/  @P0 BRA `(.L_x_63) ;  /* 0x0000000000580947 */ /* 0x000fea0003800000 */
[----:B------:R-:W-:-:S13]  /*37c0*/  ELECT P0, URZ, PT ;  /* 0x0000000000ff782f */ /* 0x000fda0003800000 */
[----:B------:R-:W-:Y:S05]  /*37d0*/  @!P0 BRA `(.L_x_64) ;  /* 0x0000000000608947 */ /* 0x000fea0003800000 */
[----:B------:R-:W-:Y:S01]  /*37e0*/  UMOV UR4, 0x10 ;  /* 0x0000001000047882 */ /* 0x000fe20000000000 */
[----:B------:R-:W-:Y:S01]  /*37f0*/  HFMA2 R0, -RZ, RZ, 0, 5.9604644775390625e-08 ;  /* 0x00000001ff007431 */ /* 0x000fe200000001ff */
[----:B------:R-:W-:-:S03]  /*3800*/  MOV R3, 0xffff ;  /* 0x0000ffff00037802 */ /* 0x000fc60000000f00 */
[----:B------:R-:W-:Y:S04]  /*3810*/  DEPBAR.LE SB2, 0x36 ;  /* 0x0000ad800000791a */ /* 0x000fe80000000000 */
[----:B------:R-:W2:Y:S02]  /*3820*/  UTCATOMSWS.FIND_AND_SET.ALIGN UP0, UR4, UR4 ;  /* 0x00000004000475e3 */ /* 0x000ea40008000800 */
[----:B--2---:R-:W-:Y:S01]  /*3830*/  MOV R4, UR4 ;  /* 0x0000000400047c02 */ /* 0x004fe20008000f00 */
[----:B------:R-:W-:Y:S06]  /*3840*/  BRA.U UP0, `(.L_x_65) ;  /* 0x0000000100187547 */ /* 0x000fec000b800000 */
.L_x_66:
[----:B------:R-:W-:Y:S05]  /*3850*/  NANOSLEEP 0x64 ;  /* 0x000000640000795d */ /* 0x000fea0003800000 */
[----:B------:R-:W-:-:S05]  /*3860*/  UMOV UR4, 0x10 ;  /* 0x0000001000047882 */ /* 0x000fca0000000000 */
[----:B------:R-:W-:Y:S04]  /*3870*/  DEPBAR.LE SB2, 0x36 ;  /* 0x0000ad800000791a */ /* 0x000fe80000000000 */
[----:B------:R-:W2:Y:S02]  /*3880*/  UTCATOMSWS.FIND_AND_SET.ALIGN UP0, UR4, UR4 ;  /* 0x00000004000475e3 */ /* 0x000ea40008000800 */
[----:B--2---:R-:W-:Y:S01]  /*3890*/  MOV R4, UR4 ;  /* 0x0000000400047c02 */ /* 0x004fe20008000f00 */
[----:B------:R-:W-:Y:S05]  /*38a0*/  BRA.U !UP0, `(.L_x_66) ;  /* 0xfffffffd08e87547 */ /* 0x000fea000b83ffff */
.L_x_65:
[-C--:B------:R-:W-:Y:S02]  /*38b0*/  SHF.L.U32 R3, R3, R4.reuse, RZ ;  /* 0x0000000403037219 */ /* 0x080fe400000006ff */
[----:B------:R-:W-:Y:S01]  /*38c0*/  SHF.L.U32 R0, R0, R4, RZ ;  /* 0x0000000400007219 */ /* 0x000fe200000006ff */
[----:B------:R-:W-:Y:S02]  /*38d0*/  IMAD.SHL.U32 R4, R4, 0x20, RZ ;  /* 0x0000002004047824 */ /* 0x000fe400078e00ff */
[----:B------:R2:W-:Y:S04]  /*38e0*/  ATOMS.OR RZ, [UR5+0x14], R3 ;  /* 0x00001403ffff798c */ /* 0x0005e8000b000005 */
[----:B------:R2:W-:Y:S04]  /*38f0*/  ATOMS.OR RZ, [UR5+0x18], R0 ;  /* 0x00001800ffff798c */ /* 0x0005e8000b000005 */
[----:B------:R2:W-:Y:S01]  /*3900*/  STS [UR6+0x140], R4 ;  /* 0x00014004ff007988 */ /* 0x0005e20008000806 */
[----:B------:R-:W-:Y:S05]  /*3910*/  BRA `(.L_x_64) ;  /* 0x0000000000107947 */ /* 0x000fea0003800000 */
.L_x_63:
[----:B------:R-:W-:Y:S02]  /*3920*/  MOV R0, 0xffffffff ;  /* 0xffffffff00007802 */ /* 0x000fe40000000f00 */
[----:B------:R-:W-:-:S03]  /*3930*/  MOV R4, 0x3960 ;  /* 0x0000396000047802 */ /* 0x000fc60000000f00 */
[----:B------:R2:W-:Y:S04]  /*3940*/  STS [UR6+0x140], R0 ;  /* 0x00014000ff007988 */ /* 0x0005e80008000806 */
[----:B-12--5:R-:W-:Y:S05]  /*3950*/  CALL.REL.NOINC `($__internal_1_$__cuda_sm10x_tcgen05_guardrail_trap_phase_invalid_during_alloc) ;  /* 0x0000010000d07944 */ /* 0x026fea0003c00000 */
.L_x_64:
[----:B------:R-:W-:Y:S05]  /*3960*/  WARPSYNC.ALL ;  /* 0x0000000000007948 */ /* 0x000fea0003800000 */
[----:B------:R-:W3:Y:S01]  /*3970*/  S2UR UR4, SR_CgaCtaId ;  /* 0x00000000000479c3 */ /* 0x000ee20000008800 */
[----:B------:R-:W-:Y:S01]  /*3980*/  UMOV UR31, 0x400 ;  /* 0x00000400001f7882 */ /* 0x000fe20000000000 */
[----:B------:R-:W-:-:S06]  /*3990*/  NOP ;  /* 0x0000000000007918 */ /* 0x000fcc0000000000 */
[----:B------:R-:W-:Y:S06]  /*39a0*/  BAR.ARV 0x6, 0xa0 ;  /* 0x0182800000007b1d */ /* 0x000fec0000002000 */
[----:B------:R-:W4:Y:S01]  /*39b0*/  LDCU UR12, c[0x0][0x38c] ;  /* 0x00007180ff0c77ac */ /* 0x000f220008000800 */
[----:B------:R-:W-:Y:S01]  /*39c0*/  CS2R R8, SRZ ;  /* 0x0000000000087805 */ /* 0x000fe2000001ff00 */
[----:B--2---:R-:W-:Y:S01]  /*39d0*/  IMAD.MOV.U32 R3, RZ, RZ, RZ ;  /* 0x000000ffff037224 */ /* 0x004fe200078e00ff */
[----:B------:R-:W-:Y:S01]  /*39e0*/  UMOV UR28, URZ ;  /* 0x000000ff001c7c82 */ /* 0x000fe20008000000 */
[----:B------:R-:W-:Y:S01]  /*39f0*/  UMOV UR48, URZ ;  /* 0x000000ff00307c82 */ /* 0x000fe20008000000 */
[----:B-1----:R-:W-:Y:S01]  /*3a00*/  UMOV UR36, URZ ;  /* 0x000000ff00247c82 */ /* 0x002fe20008000000 */
[----:B------:R-:W-:Y:S01]  /*3a10*/  UMOV UR34, URZ ;  /* 0x000000ff00227c82 */ /* 0x000fe20008000000 */
[----:B---3--:R-:W-:Y:S01]  /*3a20*/  ULEA UR31, UR4, UR31, 0x18 ;  /* 0x0000001f041f7291 */ /* 0x008fe2000f8ec0ff */
[----:B------:R-:W1:Y:S03]  /*3a30*/  LDCU UR4, c[0x0][0x38c] ;  /* 0x00007180ff0477ac */ /* 0x000e660008000800 */
[----:B------:R-:W-:-:S02]  /*3a40*/  UIADD3 UR6, UPT, UPT, UR31, 0x8400, URZ ;  /* 0x000084001f067890 */ /* 0x000fc4000fffe0ff */
[----:B------:R-:W-:-:S03]  /*3a50*/  UIADD3 UR5, UPT, UPT, UR31, 0x16400, URZ ;  /* 0x000164001f057890 */ /* 0x000fc6000fffe0ff */
[----:B------:R-:W2:Y:S01]  /*3a60*/  LDS R0, [UR31+0x140] ;  /* 0x0001401fff007984 */ /* 0x000ea20008000800 */
[----:B------:R-:W-:Y:S02]  /*3a70*/  UIADD3 UR7, UPT, UPT, UR31, 0x34000, URZ ;  /* 0x000340001f077890 */ /* 0x000fe4000fffe0ff */
[----:B------:R-:W-:Y:S02]  /*3a80*/  USHF.R.U32.HI UR10, URZ, 0x4, UR6 ;  /* 0x00000004ff0a7899 */ /* 0x000fe40008011606 */
[----:B------:R-:W-:Y:S02]  /*3a90*/  USHF.R.U32.HI UR8, URZ, 0x4, UR5 ;  /* 0x00000004ff087899 */ /* 0x000fe40008011605 */
[----:B------:R-:W-:Y:S02]  /*3aa0*/  USHF.R.U32.HI UR5, URZ, 0x4, UR7 ;  /* 0x00000004ff057899 */ /* 0x000fe40008011607 */
[----:B------:R-:W-:Y:S02]  /*3ab0*/  ULOP3.LUT UR8, UR8, 0x3fff, URZ, 0xc0, !UPT ;  /* 0x00003fff08087892 */ /* 0x000fe4000f8ec0ff */
[----:B-1----:R-:W-:-:S02]  /*3ac0*/  UIADD3 UR11, UPT, UPT, UR4, 0x7f, URZ ;  /* 0x0000007f040b7890 */ /* 0x002fc4000fffe0ff */
[----:B------:R-:W-:Y:S02]  /*3ad0*/  UIADD3 UR4, UPT, UPT, UR31, 0x32400, URZ ;  /* 0x000324001f047890 */ /* 0x000fe4000fffe0ff */
[----:B------:R-:W-:Y:S02]  /*3ae0*/  USHF.R.S32.HI UR9, URZ, 0x1f, UR11 ;  /* 0x0000001fff097899 */ /* 0x000fe4000801140b */
[----:B------:R-:W-:Y:S02]  /*3af0*/  USHF.R.U32.HI UR6, URZ, 0x4, UR4 ;  /* 0x00000004ff067899 */ /* 0x000fe40008011604 */
[----:B------:R-:W-:Y:S02]  /*3b00*/  ULOP3.LUT UR5, UR5, 0x3fff, URZ, 0xc0, !UPT ;  /* 0x00003fff05057892 */ /* 0x000fe4000f8ec0ff */
[----:B------:R-:W-:Y:S02]  /*3b10*/  ULOP3.LUT UR6, UR6, 0x3fff, URZ, 0xc0, !UPT ;  /* 0x00003fff06067892 */ /* 0x000fe4000f8ec0ff */
[----:B------:R-:W-:-:S02]  /*3b20*/  ULEA.HI UR4, UR9, UR11, URZ, 0x7 ;  /* 0x0000000b09047291 */ /* 0x000fc4000f8f38ff */
[----:B------:R-:W-:Y:S02]  /*3b30*/  ULOP3.LUT UR43, UR6, 0x10000, URZ, 0xfc, !UPT ;  /* 0x00010000062b7892 */ /* 0x000fe4000f8efcff */
[----:B------:R-:W-:Y:S02]  /*3b40*/  ULOP3.LUT UR44, UR5, 0x10000, URZ, 0xfc, !UPT ;  /* 0x00010000052c7892 */ /* 0x000fe4000f8efcff */
[----:B------:R-:W-:Y:S02]  /*3b50*/  USHF.R.S32.HI UR50, URZ, 0x7, UR4 ;  /* 0x00000007ff327899 */ /* 0x000fe40008011404 */
[----:B------:R-:W-:Y:S02]  /*3b60*/  ULOP3.LUT UR42, UR8, 0x10000, URZ, 0xfc, !UPT ;  /* 0x00010000082a7892 */ /* 0x000fe4000f8efcff */
[----:B------:R-:W-:Y:S02]  /*3b70*/  ULOP3.LUT UR10, UR10, 0x3fff, URZ, 0xc0, !UPT ;  /* 0x00003fff0a0a7892 */ /* 0x000fe4000f8ec0ff */
[----:B----4-:R-:W-:-:S02]  /*3b80*/  UISETP.GE.AND UP3, UPT, UR12, 0x1, UPT ;  /* 0x000000010c00788c */ /* 0x010fc4000bf66270 */
[----:B------:R-:W-:Y:S02]  /*3b90*/  UIADD3 UR52, UPT, UPT, UR31, 0xe0, URZ ;  /* 0x000000e01f347890 */ /* 0x000fe4000fffe0ff */
[----:B------:R-:W-:Y:S01]  /*3ba0*/  ULOP3.LUT UR33, UR10, 0x10000, URZ, 0xfc, !UPT ;  /* 0x000100000a217892 */ /* 0x000fe2000f8efcff */
[----:B--2---:R-:W-:Y:S01]  /*3bb0*/  R2UR UR26, R0 ;  /* 0x00000000001a72ca */ /* 0x004fe200000e0000 */
[----:B------:R-:W-:Y:S02]  /*3bc0*/  UIADD3 UR51, UPT, UPT, UR50, -0x1, URZ ;  /* 0xffffffff32337890 */ /* 0x000fe4000fffe0ff */
[----:B------:R-:W-:-:S10]  /*3bd0*/  UISETP.GE.U32.AND UP2, UPT, UR12, 0x81, UPT ;  /* 0x000000810c00788c */ /* 0x000fd4000bf46070 */
[----:B------:R-:W-:Y:S02]  /*3be0*/  UIADD3 UR40, UPT, UPT, UR26, 0x1c0, URZ ;  /* 0x000001c01a287890 */ /* 0x000fe4000fffe0ff */
[----:B------:R-:W-:Y:S02]  /*3bf0*/  UIADD3 UR41, UPT, UPT, UR26, 0x1c8, URZ ;  /* 0x000001c81a297890 */ /* 0x000fe4000fffe0ff */
[----:B------:R-:W-:Y:S02]  /*3c00*/  UIADD3 UR38, UPT, UPT, UR26, 0x1c4, URZ ;  /* 0x000001c41a267890 */ /* 0x000fe4000fffe0ff */
[----:B------:R-:W-:Y:S02]  /*3c10*/  UIADD3 UR39, UPT, UPT, UR26, 0x1d0, URZ ;  /* 0x000001d01a277890 */ /* 0x000fe4000fffe0ff */
[----:B------:R-:W-:Y:S02]  /*3c20*/  USHF.R.U32.HI UR6, URZ, 0x11, UR40 ;  /* 0x00000011ff067899 */ /* 0x000fe40008011628 */
[----:B------:R-:W-:-:S02]  /*3c30*/  USHF.R.U32.HI UR5, URZ, 0x1a, UR41 ;  /* 0x0000001aff057899 */ /* 0x000fc40008011629 */
[----:B------:R-:W-:Y:S02]  /*3c40*/  USHF.R.U32.HI UR4, URZ, 0x11, UR38 ;  /* 0x00000011ff047899 */ /* 0x000fe40008011626 */
[----:B------:R-:W-:Y:S02]  /*3c50*/  USHF.R.U32.HI UR7, URZ, 0x1a, UR39 ;  /* 0x0000001aff077899 */ /* 0x000fe40008011627 */
[----:B------:R-:W-:Y:S02]  /*3c60*/  ULOP3.LUT UR8, UR6, 0x6000, URZ, 0xc0, !UPT ;  /* 0x0000600006087892 */ /* 0x000fe4000f8ec0ff */
[----:B------:R-:W-:Y:S02]  /*3c70*/  ULOP3.LUT UR6, UR5, 0x30, URZ, 0xc0, !UPT ;  /* 0x0000003005067892 */ /* 0x000fe4000f8ec0ff */
[----:B------:R-:W-:Y:S02]  /*3c80*/  ULOP3.LUT UR5, UR4, 0x6000, URZ, 0xc0, !UPT ;  /* 0x0000600004057892 */ /* 0x000fe4000f8ec0ff */
[----:B------:R-:W-:-:S02]  /*3c90*/  ULOP3.LUT UR4, UR7, 0x30, URZ, 0xc0, !UPT ;  /* 0x0000003007047892 */ /* 0x000fc4000f8ec0ff */
[----:B------:R-:W-:Y:S02]  /*3ca0*/  ULOP3.LUT UR8, UR8, 0x840, URZ, 0xfc, !UPT ;  /* 0x0000084008087892 */ /* 0x000fe4000f8efcff */
[----:B------:R-:W-:Y:S02]  /*3cb0*/  ULOP3.LUT UR6, UR6, 0x480, URZ, 0xfc, !UPT ;  /* 0x0000048006067892 */ /* 0x000fe4000f8efcff */
[----:B------:R-:W-:Y:S02]  /*3cc0*/  ULOP3.LUT UR46, UR5, 0x840, URZ, 0xfc, !UPT ;  /* 0x00000840052e7892 */ /* 0x000fe4000f8efcff */
[----:B------:R-:W-:Y:S02]  /*3cd0*/  ULOP3.LUT UR4, UR4, 0x480, URZ, 0xfc, !UPT ;  /* 0x0000048004047892 */ /* 0x000fe4000f8efcff */
[----:B------:R-:W-:Y:S02]  /*3ce0*/  UPRMT UR49, UR6, 0x5410, UR8 ;  /* 0x0000541006317896 */ /* 0x000fe40008000008 */
[----:B------:R-:W-:Y:S01]  /*3cf0*/  UPRMT UR47, UR4, 0x5410, UR46 ;  /* 0x00005410042f7896 */ /* 0x000fe2000800002e */
[----:B------:R-:W-:-:S02]  /*3d00*/  UMOV UR5, 0x1 ;  /* 0x0000000100057882 */ /* 0x000fc40000000000 */
[----:B------:R-:W-:Y:S02]  /*3d10*/  UMOV UR46, URZ ;  /* 0x000000ff002e7c82 */ /* 0x000fe40008000000 */
[----:B------:R-:W-:Y:S02]  /*3d20*/  UMOV UR37, UR49 ;  /* 0x0000003100257c82 */ /* 0x000fe40008000000 */
[----:B------:R-:W-:-:S05]  /*3d30*/  UMOV UR35, UR47 ;  /* 0x0000002f00237c82 */ /* 0x000fca0008000000 */
.L_x_76:
[C---:B------:R-:W-:Y:S02]  /*3d40*/  LEA R0, R9.reuse, UR31, 0x3 ;  /* 0x0000001f09007c11 */ /* 0x040fe4000f8e18ff */
[----:B------:R-:W-:Y:S02]  /*3d50*/  SHF.L.U32 R5, R8, 0x1f, RZ ;  /* 0x0000001f08057819 */ /* 0x000fe400000006ff */
[----:B------:R-:W-:Y:S02]  /*3d60*/  LEA R4, R9, UR31, 0x4 ;  /* 0x0000001f09047c11 */ /* 0x000fe4000f8e20ff */
[----:B------:R-:W1:Y:S02]  /*3d70*/  SYNCS.PHASECHK.TRANS64.TRYWAIT P0, [R0+URZ+0xc0], R5 ;  /* 0x0000c005000075a7 */ /* 0x000e6400080011ff */
[----:B-12---:R-:W-:Y:S05]  /*3d80*/  @!P0 BRA `(.L_x_67) ;  /* 0x000000f400408947 */ /* 0x006fea0003800000 */
.L_x_218:
[----:B-1----:R-:W1:Y:S01]  /*3d90*/  LDS.128 R4, [R4+0x120] ;  /* 0x0001200004047984 */ /* 0x002e620000000c00 */
[----:B------:R-:W-:Y:S01]  /*3da0*/  VIADD R0, R0, 0xd0 ;  /* 0x000000d000007836 */ /* 0x000fe20000000000 */
[----:B------:R-:W-:Y:S01]  /*3db0*/  ULOP3.LUT UR45, UR5, 0x1, URZ, 0x3c, !UPT ;  /* 0x00000001052d7892 */ /* 0x000fe2000f8e3cff */
[----:B------:R-:W-:Y:S01]  /*3dc0*/  VIADD R9, R9, 0x1 ;  /* 0x0000000109097836 */ /* 0x000fe20000000000 */
[----:B------:R-:W-:Y:S01]  /*3dd0*/  @!PT LDS RZ, [RZ] ;  /* 0x00000000fffff984 */ /* 0x000fe20000000800 */
[----:B------:R-:W-:Y:S01]  /*3de0*/  @!PT LDS RZ, [RZ] ;  /* 0x00000000fffff984 */ /* 0x000fe20000000800 */
[----:B------:R-:W-:Y:S01]  /*3df0*/  @!PT LDS RZ, [RZ] ;  /* 0x00000000fffff984 */ /* 0x000fe20000000800 */
[----:B------:R-:W-:Y:S01]  /*3e00*/  @!PT LDS RZ, [RZ] ;  /* 0x00000000fffff984 */ /* 0x000fe20000000800 */
[----:B------:R2:W-:Y:S06]  /*3e10*/  MEMBAR.ALL.CTA ;  /* 0x0000000000007992 */ /* 0x0005ec0000008000 */
[----:B--2---:R-:W2:Y:S01]  /*3e20*/  FENCE.VIEW.ASYNC.S ;  /* 0x00000000000073c6 */ /* 0x004ea20000000000 */
[----:B------:R-:W-:Y:S01]  /*3e30*/  UMOV UR6, 0x1 ;  /* 0x0000000100067882 */ /* 0x000fe20000000000 */
[----:B------:R-:W-:Y:S01]  /*3e40*/  PRMT R0, RZ, 0x654, R0 ;  /* 0x00000654ff007816 */ /* 0x000fe20000000000 */
[----:B------:R-:W-:Y:S01]  /*3e50*/  UIMAD UR32, UR45, 0xc0, UR26 ;  /* 0x000000c02d2078a4 */ /* 0x000fe2000f8e021a */
[----:B------:R-:W-:Y:S01]  /*3e60*/  UMOV UR7, UR50 ;  /* 0x0000003200077c82 */ /* 0x000fe20008000000 */
[----:B------:R-:W-:Y:S01]  /*3e70*/  UMOV UR13, URZ ;  /* 0x000000ff000d7c82 */ /* 0x000fe20008000000 */
[----:B--2---:R2:W-:Y:S01]  /*3e80*/  SYNCS.ARRIVE.TRANS64.RED.A1T0 RZ, [R0+URZ], RZ ;  /* 0x000000ff00ff79a7 */ /* 0x0045e200081004ff */
[----:B-1----:R-:W-:Y:S01]  /*3e90*/  LOP3.LUT P2, RZ, R6, 0x1, RZ, 0xc0, !PT ;  /* 0x0000000106ff7812 */ /* 0x002fe2000784c0ff */
[----:B--2---:R-:W-:-:S12]  /*3ea0*/  BRA.U !UP3, `(.L_x_68) ;  /* 0x000000010bec7547 */ /* 0x004fd8000b800000 */
[----:B------:R-:W-:Y:S01]  /*3eb0*/  ULEA UR7, UR28, UR31, 0x3 ;  /* 0x0000001f1c077291 */ /* 0x000fe2000f8e18ff */
[----:B------:R-:W-:-:S08]  /*3ec0*/  SHF.L.U32 R5, R3, 0x1f, RZ ;  /* 0x0000001f03057819 */ /* 0x000fd000000006ff */
[----:B------:R-:W1:Y:S02]  /*3ed0*/  SYNCS.PHASECHK.TRANS64.TRYWAIT P0, [UR7], R5 ;  /* 0x00000005ff0075a7 */ /* 0x000e640008001107 */
[----:B-1----:R-:W-:Y:S05]  /*3ee0*/  @P0 BRA `(.L_x_69) ;  /* 0x0000000000080947 */ /* 0x002fea0003800000 */
[----:B------:R-:W1:Y:S02]  /*3ef0*/  SYNCS.PHASECHK.TRANS64.TRYWAIT P0, [UR7], R5 ;  /* 0x00000005ff0075a7 */ /* 0x000e640008001107 */
[----:B-1----:R-:W-:Y:S05]  /*3f00*/  @!P0 BRA `(.L_x_70) ;  /* 0x000000f000f48947 */ /* 0x002fea0003800000 */
.L_x_69:
[----:B------:R-:W-:Y:S01]  /*3f10*/  UIADD3 UR4, UPT, UPT, UR28, 0x1, URZ ;  /* 0x000000011c047890 */ /* 0x000fe2000fffe0ff */
[----:B------:R-:W-:Y:S01]  /*3f20*/  PLOP3.LUT P1, PT, PT, PT, UP2, 0x80, 0x8 ;  /* 0x000000000008781c */ /* 0x000fe20003f2f028 */
[----:B------:R-:W-:Y:S01]  /*3f30*/  ULEA UR8, UR28, UR43, 0x6 ;  /* 0x0000002b1c087291 */ /* 0x000fe2000f8e30ff */
[----:B-1----:R-:W-:Y:S01]  /*3f40*/  IMAD.U32 R0, RZ, RZ, UR5 ;  /* 0x00000005ff007e24 */ /* 0x002fe2000f8e00ff */
[----:B------:R-:W-:Y:S02]  /*3f50*/  UISETP.NE.AND UP0, UPT, UR4, 0x7, UPT ;  /* 0x000000070400788c */ /* 0x000fe4000bf05270 */
[----:B------:R-:W-:Y:S02]  /*3f60*/  UIADD3 UR16, UPT, UPT, UR8, 0x20, URZ ;  /* 0x0000002008107890 */ /* 0x000fe4000fffe0ff */
[----:B------:R-:W-:Y:S01]  /*3f70*/  USEL UR6, URZ, 0x1, UP0 ;  /* 0x00000001ff067887 */ /* 0x000fe20008000000 */
[----:B------:R-:W-:Y:S01]  /*3f80*/  SHF.L.U32 R5, R0, 0x1f, RZ ;  /* 0x0000001f00057819 */ /* 0x000fe200000006ff */
[----:B------:R-:W-:-:S02]  /*3f90*/  USEL UR18, UR4, URZ, UP0 ;  /* 0x000000ff04127287 */ /* 0x000fc40008000000 */
[----:B------:R-:W-:Y:S02]  /*3fa0*/  ULEA UR4, UR28, UR44, 0x7 ;  /* 0x0000002c1c047291 */ /* 0x000fe4000f8e38ff */
[----:B------:R-:W-:Y:S01]  /*3fb0*/  @UP2 ULEA UR9, UR18, UR31, 0x3 ;  /* 0x0000001f12092291 */ /* 0x000fe2000f8e18ff */
[----:B------:R-:W-:Y:S01]  /*3fc0*/  LOP3.LUT R3, R3, UR6, RZ, 0x3c, !PT ;  /* 0x0000000603037c12 */ /* 0x000fe2000f8e3cff */
[----:B------:R-:W-:Y:S02]  /*3fd0*/  UIADD3 UR10, UPT, UPT, UR4, 0x20, URZ ;  /* 0x00000020040a7890 */ /* 0x000fe4000fffe0ff */
[----:B------:R-:W-:Y:S01]  /*3fe0*/  UIADD3 UR12, UPT, UPT, UR4, 0x40, URZ ;  /* 0x00000040040c7890 */ /* 0x000fe2000fffe0ff */
[----:B------:R-:W-:Y:S01]  /*3ff0*/  @P1 SHF.L.U32 R4, R3, 0x1f, RZ ;  /* 0x0000001f03041819 */ /* 0x000fe200000006ff */
[----:B------:R-:W-:Y:S01]  /*4000*/  UIADD3 UR14, UPT, UPT, UR4, 0x60, URZ ;  /* 0x00000060040e7890 */ /* 0x000fe2000fffe0ff */
[----:B------:R-:W-:Y:S02]  /*4010*/  UMOV UR17, 0x4008 ;  /* 0x0000400800117882 */ /* 0x000fe40000000000 */
[----:B------:R-:W1:Y:S01]  /*4020*/  @P1 SYNCS.PHASECHK.TRANS64.TRYWAIT P0, [UR9], R4 ;  /* 0x00000004ff0015a7 */ /* 0x000e620008001109 */
[----:B------:R-:W-:Y:S01]  /*4030*/  UMOV UR9, 0x4008 ;  /* 0x0000400800097882 */ /* 0x000fe20000000000 */
[----:B------:R-:W-:Y:S01]  /*4040*/  UMOV UR5, 0x4008 ;  /* 0x0000400800057882 */ /* 0x000fe20000000000 */
[----:B------:R2:W-:Y:S01]  /*4050*/  UTCCP.T.S.4x32dp128bit tmem[UR26+0x1c0], gdesc[UR8] ;  /* 0x0001c0081a0079e7 */ /* 0x0005e20009100000 */
[----:B------:R-:W-:Y:S01]  /*4060*/  UMOV UR11, 0x4008 ;  /* 0x00004008000b7882 */ /* 0x000fe20000000000 */
[----:B------:R2:W-:Y:S01]  /*4070*/  UTCCP.T.S.4x32dp128bit tmem[UR26+0x1c4], gdesc[UR16] ;  /* 0x0001c4101a0079e7 */ /* 0x0005e20009100000 */
[----:B------:R-:W-:Y:S01]  /*4080*/  UMOV UR13, 0x4008 ;  /* 0x00004008000d7882 */ /* 0x000fe20000000000 */
[----:B------:R2:W-:Y:S01]  /*4090*/  UTCCP.T.S.4x32dp128bit tmem[UR26+0x1c8], gdesc[UR4] ;  /* 0x0001c8041a0079e7 */ /* 0x0005e20009100000 */
[----:B------:R-:W-:Y:S01]  /*40a0*/  UMOV UR15, 0x4008 ;  /* 0x00004008000f7882 */ /* 0x000fe20000000000 */
[----:B------:R2:W-:Y:S01]  /*40b0*/  UTCCP.T.S.4x32dp128bit tmem[UR26+0x1cc], gdesc[UR10] ;  /* 0x0001cc0a1a0079e7 */ /* 0x0005e20009100000 */
[----:B------:R2:W-:Y:S01]  /*40c0*/  UTCCP.T.S.4x32dp128bit tmem[UR26+0x1d0], gdesc[UR12] ;  /* 0x0001d00c1a0079e7 */ /* 0x0005e20009100000 */
[----:B------:R2:W-:Y:S01]  /*40d0*/  UTCCP.T.S.4x32dp128bit tmem[UR26+0x1d4], gdesc[UR14] ;  /* 0x0001d40e1a0079e7 */ /* 0x0005e20009100000 */
[----:B------:R-:W-:Y:S01]  /*40e0*/  UMOV UR6, 0x1 ;  /* 0x0000000100067882 */ /* 0x000fe20000000000 */
[----:B------:R-:W3:Y:S01]  /*40f0*/  SYNCS.PHASECHK.TRANS64.TRYWAIT P3, [UR31+0xe8], R5 ;  /* 0x0000e805ff0075a7 */ /* 0x000ee2000806111f */
[----:B-1----:R-:W-:Y:S01]  /*4100*/  @P1 VOTEU.ANY UP0, P0 ;  /* 0x0000000000ff1886 */ /* 0x002fe20000000100 */
[----:B------:R-:W-:Y:S01]  /*4110*/  @UP2 USEL UR6, URZ, 0x1, !UP0 ;  /* 0x00000001ff062887 */ /* 0x000fe2000c000000 */
[----:B--23--:R-:W-:Y:S11]  /*4120*/  @!P3 BRA `(.L_x_71) ;  /* 0x000000f00084b947 */ /* 0x00cff60003800000 */
.L_x_221:
[----:B------:R-:W-:Y:S01]  /*4130*/  ELECT P0, URZ, PT ;  /* 0x0000000000ff782f */ /* 0x000fe20003800000 */
[----:B------:R-:W-:Y:S02]  /*4140*/  ULEA UR8, UR28, UR42, 0xa ;  /* 0x0000002a1c087291 */ /* 0x000fe4000f8e50ff */
[----:B------:R-:W-:Y:S02]  /*4150*/  ULEA UR4, UR28, UR33, 0x9 ;  /* 0x000000211c047291 */ /* 0x000fe4000f8e48ff */
[----:B------:R-:W-:Y:S02]  /*4160*/  UIADD3 UR14, UPT, UPT, UR8, 0x2, URZ ;  /* 0x00000002080e7890 */ /* 0x000fe4000fffe0ff */
[----:B------:R-:W-:Y:S02]  /*4170*/  UIADD3 UR10, UPT, UPT, UR4, 0x2, URZ ;  /* 0x00000002040a7890 */ /* 0x000fe4000fffe0ff */
[----:B------:R-:W-:Y:S01]  /*4180*/  UIADD3 UR12, UPT, UPT, UR7, 0x38, URZ ;  /* 0x00000038070c7890 */ /* 0x000fe2000fffe0ff */
[----:B------:R-:W-:-:S03]  /*4190*/  UMOV UR9, 0x80004020 ;  /* 0x8000402000097882 */ /* 0x000fc60000000000 */
[----:B-1----:R-:W-:Y:S01]  /*41a0*/  @P0 LOP3.LUT R0, R2, 0xffff, RZ, 0xc0, !PT ;  /* 0x0000ffff02000812 */ /* 0x002fe200078ec0ff */
[----:B------:R-:W-:Y:S01]  /*41b0*/  UMOV UR5, 0x80004020 ;  /* 0x8000402000057882 */ /* 0x000fe20000000000 */
[----:B------:R-:W-:Y:S01]  /*41c0*/  UMOV UR15, 0x80004020 ;  /* 0x80004020000f7882 */ /* 0x000fe20000000000 */
[----:B------:R-:W-:Y:S01]  /*41d0*/  UMOV UR11, 0x80004020 ;  /* 0x80004020000b7882 */ /* 0x000fe20000000000 */
[----:B------:R-:W-:Y:S01]  /*41e0*/  @P0 R2UR UR16, R0 ;  /* 0x00000000001002ca */ /* 0x000fe200000e0000 */
[----:B------:R1:W-:Y:S01]  /*41f0*/  UTCOMMA.4X gdesc[UR4], gdesc[UR8], tmem[UR32], tmem[UR48], idesc[UR49], tmem[UR40], !UPT ;  /* 0x80283008040075ea */ /* 0x0003e2000f800020 */
[----:B------:R1:W-:Y:S01]  /*4200*/  UTCOMMA.4X gdesc[UR10], gdesc[UR14], tmem[UR32], tmem[UR46], idesc[UR47], tmem[UR38], UPT ;  /* 0x80262e0e0a0075ea */ /* 0x0003e2000b800020 */
[----:B------:R-:W-:Y:S01]  /*4210*/  UMOV UR13, 0x1 ;  /* 0x00000001000d7882 */ /* 0x000fe20000000000 */
[----:B------:R-:W-:Y:S01]  /*4220*/  UMOV UR7, UR51 ;  /* 0x0000003300077c82 */ /* 0x000fe20008000000 */
[----:B------:R-:W-:-:S08]  /*4230*/  UMOV UR28, UR18 ;  /* 0x00000012001c7c82 */ /* 0x000fd00008000000 */
[----:B------:R1:W-:Y:S01]  /*4240*/  UTCBAR.MULTICAST [UR12], URZ, UR16 ;  /* 0x000000ff0c0073e9 */ /* 0x0003e20008000810 */
[----:B------:R-:W-:Y:S01]  /*4250*/  NOP ;  /* 0x0000000000007918 */ /* 0x000fe20000000000 */
.L_x_68:
[----:B------:R-:W-:-:S09]  /*4260*/  UISETP.GE.AND UP0, UPT, UR7, 0x1, UPT ;  /* 0x000000010700788c */ /* 0x000fd2000bf06270 */
[----:B------:R-:W-:Y:S05]  /*4270*/  BRA.U !UP0, `(.L_x_72) ;  /* 0x0000000108f87547 */ /* 0x000fea000b800000 */
[----:B------:R-:W-:Y:S01]  /*4280*/  UIADD3 UR27, UPT, UPT, UR7, -0x1, URZ ;  /* 0xffffffff071b7890 */ /* 0x000fe2000fffe0ff */
[----:B-1----:R-:W-:-:S11]  /*4290*/  UMOV UR5, UR28 ;  /* 0x0000001c00057c82 */ /* 0x002fd60008000000 */
.L_x_75:
[----:B------:R-:W-:Y:S02]  /*42a0*/  UISETP.NE.AND UP0, UPT, UR6, URZ, UPT ;  /* 0x000000ff0600728c */ /* 0x000fe4000bf05270 */
[----:B------:R-:W-:Y:S07]  /*42b0*/  ULEA UR7, UR5, UR31, 0x3 ;  /* 0x0000001f05077291 */ /* 0x000fee000f8e18ff */
[----:B------:R-:W-:Y:S05]  /*42c0*/  BRA.U UP0, `(.L_x_73) ;  /* 0x00000001000c7547 */ /* 0x000fea000b800000 */
[----:B------:R-:W-:Y:S04]  /*42d0*/  SHF.L.U32 R5, R3, 0x1f, RZ ;  /* 0x0000001f03057819 */ /* 0x000fe800000006ff */
[----:B------:R-:W1:Y:S02]  /*42e0*/  SYNCS.PHASECHK.TRANS64.TRYWAIT P0, [UR7], R5 ;  /* 0x00000005ff0075a7 */ /* 0x000e640008001107 */
[----:B-1----:R-:W-:Y:S05]  /*42f0*/  @!P0 BRA `(.L_x_74) ;  /* 0x000000f000288947 */ /* 0x002fea0003800000 */
.L_x_73:
[----:B------:R-:W-:Y:S02]  /*4300*/  UISETP.NE.AND UP1, UPT, UR27, URZ, UPT ;  /* 0x000000ff1b00728c */ /* 0x000fe4000bf25270 */
[----:B------:R-:W-:Y:S01]  /*4310*/  UIADD3 UR4, UPT, UPT, UR5, 0x1, URZ ;  /* 0x0000000105047890 */ /* 0x000fe2000fffe0ff */
[----:B------:R-:W-:Y:S03]  /*4320*/  ELECT P3, URZ, PT ;  /* 0x0000000000ff782f */ /* 0x000fe60003860000 */
[----:B------:R-:W-:Y:S01]  /*4330*/  UISETP.NE.AND UP0, UPT, UR4, 0x7, UPT ;  /* 0x000000070400788c */ /* 0x000fe2000bf05270 */
[----:B------:R-:W-:Y:S01]  /*4340*/  PLOP3.LUT P1, PT, PT, PT, UP1, 0x80, 0x8 ;  /* 0x000000000008781c */ /* 0x000fe20003f2f018 */
[----:B------:R-:W-:Y:S02]  /*4350*/  ULEA UR12, UR5, UR43, 0x6 ;  /* 0x0000002b050c7291 */ /* 0x000fe4000f8e30ff */
[----:B------:R-:W-:Y:S02]  /*4360*/  USEL UR6, URZ, 0x1, UP0 ;  /* 0x00000001ff067887 */ /* 0x000fe40008000000 */
[----:B------:R-:W-:Y:S02]  /*4370*/  USEL UR28, UR4, URZ, UP0 ;  /* 0x000000ff041c7287 */ /* 0x000fe40008000000 */
[----:B------:R-:W-:Y:S02]  /*4380*/  UIADD3 UR24, UPT, UPT, UR12, 0x20, URZ ;  /* 0x000000200c187890 */ /* 0x000fe4000fffe0ff */
[----:B------:R-:W-:Y:S01]  /*4390*/  @UP1 ULEA UR4, UR28, UR31, 0x3 ;  /* 0x0000001f1c041291 */ /* 0x000fe2000f8e18ff */
[----:B------:R-:W-:Y:S01]  /*43a0*/  LOP3.LUT R3, R3, UR6, RZ, 0x3c, !PT ;  /* 0x0000000603037c12 */ /* 0x000fe2000f8e3cff */
[----:B------:R-:W-:Y:S01]  /*43b0*/  ULEA UR10, UR5, UR42, 0xa ;  /* 0x0000002a050a7291 */ /* 0x000fe2000f8e50ff */
[----:B-1----:R-:W-:Y:S01]  /*43c0*/  @P3 LOP3.LUT R0, R2, 0xffff, RZ, 0xc0, !PT ;  /* 0x0000ffff02003812 */ /* 0x002fe200078ec0ff */
[----:B------:R-:W-:Y:S01]  /*43d0*/  ULEA UR8, UR5, UR33, 0x9 ;  /* 0x0000002105087291 */ /* 0x000fe2000f8e48ff */
[----:B------:R-:W-:Y:S01]  /*43e0*/  @P1 SHF.L.U32 R4, R3, 0x1f, RZ ;  /* 0x0000001f03041819 */ /* 0x000fe200000006ff */
[----:B------:R-:W-:Y:S01]  /*43f0*/  UISETP.NE.U32.AND UP0, UPT, UR13, URZ, UPT ;  /* 0x000000ff0d00728c */ /* 0x000fe2000bf05070 */
[----:B------:R-:W-:Y:S01]  /*4400*/  @P3 R2UR UR29, R0 ;  /* 0x00000000001d32ca */ /* 0x000fe200000e0000 */
[----:B------:R-:W-:Y:S01]  /*4410*/  UIADD3 UR16, UPT, UPT, UR10, 0x2, URZ ;  /* 0x000000020a107890 */ /* 0x000fe2000fffe0ff */
[----:B------:R-:W1:Y:S01]  /*4420*/  @P1 SYNCS.PHASECHK.TRANS64.TRYWAIT P0, [UR4], R4 ;  /* 0x00000004ff0015a7 */ /* 0x000e620008001104 */
[----:B------:R-:W-:Y:S02]  /*4430*/  ULEA UR4, UR5, UR44, 0x7 ;  /* 0x0000002c05047291 */ /* 0x000fe4000f8e38ff */
[----:B------:R-:W-:Y:S02]  /*4440*/  UIADD3 UR14, UPT, UPT, UR8, 0x2, URZ ;  /* 0x00000002080e7890 */ /* 0x000fe4000fffe0ff */
[----:B------:R-:W-:Y:S02]  /*4450*/  UIADD3 UR18, UPT, UPT, UR4, 0x20, URZ ;  /* 0x0000002004127890 */ /* 0x000fe4000fffe0ff */
[----:B------:R-:W-:Y:S02]  /*4460*/  UIADD3 UR20, UPT, UPT, UR4, 0x40, URZ ;  /* 0x0000004004147890 */ /* 0x000fe4000fffe0ff */
[----:B------:R-:W-:Y:S02]  /*4470*/  UIADD3 UR22, UPT, UPT, UR4, 0x60, URZ ;  /* 0x0000006004167890 */ /* 0x000fe4000fffe0ff */
[----:B------:R-:W-:Y:S02]  /*4480*/  UIADD3 UR30, UPT, UPT, UR7, 0x38, URZ ;  /* 0x00000038071e7890 */ /* 0x000fe4000fffe0ff */
[----:B------:R-:W-:Y:S01]  /*4490*/  UIADD3 UR7, UPT, UPT, UR27, 0x1, URZ ;  /* 0x000000011b077890 */ /* 0x000fe2000fffe0ff */
[----:B------:R-:W-:Y:S01]  /*44a0*/  UMOV UR13, 0x4008 ;  /* 0x00004008000d7882 */ /* 0x000fe20000000000 */
[----:B------:R-:W-:Y:S01]  /*44b0*/  UMOV UR25, 0x4008 ;  /* 0x0000400800197882 */ /* 0x000fe20000000000 */
[----:B------:R2:W-:Y:S01]  /*44c0*/  UTCCP.T.S.4x32dp128bit tmem[UR26+0x1c0], gdesc[UR12] ;  /* 0x0001c00c1a0079e7 */ /* 0x0005e20009100000 */
[----:B------:R-:W-:Y:S01]  /*44d0*/  UTCCP.T.S.4x32dp128bit tmem[UR26+0x1c4], gdesc[UR24] ;  /* 0x0001c4181a0079e7 */ /* 0x000fe20009100000 */
[----:B------:R-:W-:Y:S01]  /*44e0*/  UMOV UR5, 0x4008 ;  /* 0x0000400800057882 */ /* 0x000fe20000000000 */
[----:B------:R-:W-:Y:S01]  /*44f0*/  UMOV UR19, 0x4008 ;  /* 0x0000400800137882 */ /* 0x000fe20000000000 */
[----:B------:R3:W-:Y:S01]  /*4500*/  UTCCP.T.S.4x32dp128bit tmem[UR26+0x1c8], gdesc[UR4] ;  /* 0x0001c8041a0079e7 */ /* 0x0007e20009100000 */
[----:B------:R4:W-:Y:S01]  /*4510*/  UTCCP.T.S.4x32dp128bit tmem[UR26+0x1cc], gdesc[UR18] ;  /* 0x0001cc121a0079e7 */ /* 0x0009e20009100000 */
[----:B------:R-:W-:Y:S01]  /*4520*/  UMOV UR21, 0x4008 ;  /* 0x0000400800157882 */ /* 0x000fe20000000000 */
[----:B------:R-:W-:Y:S01]  /*4530*/  UMOV UR23, 0x4008 ;  /* 0x0000400800177882 */ /* 0x000fe20000000000 */
[----:B------:R4:W-:Y:S01]  /*4540*/  UTCCP.T.S.4x32dp128bit tmem[UR26+0x1d0], gdesc[UR20] ;  /* 0x0001d0141a0079e7 */ /* 0x0009e20009100000 */
[----:B------:R4:W-:Y:S01]  /*4550*/  UTCCP.T.S.4x32dp128bit tmem[UR26+0x1d4], gdesc[UR22] ;  /* 0x0001d4161a0079e7 */ /* 0x0009e20009100000 */
[----:B------:R-:W-:Y:S01]  /*4560*/  UMOV UR11, 0x80004020 ;  /* 0x80004020000b7882 */ /* 0x000fe20000000000 */
[----:B------:R-:W-:Y:S01]  /*4570*/  UMOV UR9, 0x80004020 ;  /* 0x8000402000097882 */ /* 0x000fe20000000000 */
[----:B------:R-:W-:Y:S01]  /*4580*/  UMOV UR17, 0x80004020 ;  /* 0x8000402000117882 */ /* 0x000fe20000000000 */
[----:B------:R4:W-:Y:S01]  /*4590*/  UTCOMMA.4X gdesc[UR8], gdesc[UR10], tmem[UR32], tmem[UR36], idesc[UR37], tmem[UR40], UP0 ;  /* 0x8028240a080075ea */ /* 0x0009e20008000020 */
[----:B------:R-:W-:Y:S01]  /*45a0*/  UMOV UR15, 0x80004020 ;  /* 0x80004020000f7882 */ /* 0x000fe20000000000 */
[----:B------:R-:W-:Y:S01]  /*45b0*/  UMOV UR6, 0x1 ;  /* 0x0000000100067882 */ /* 0x000fe20000000000 */
[----:B------:R4:W-:Y:S01]  /*45c0*/  UTCOMMA.4X gdesc[UR14], gdesc[UR16], tmem[UR32], tmem[UR34], idesc[UR35], tmem[UR38], UPT ;  /* 0x802622100e0075ea */ /* 0x0009e2000b800020 */
[----:B------:R4:W-:Y:S01]  /*45d0*/  UTCBAR.MULTICAST [UR30], URZ, UR29 ;  /* 0x000000ff1e0073e9 */ /* 0x0009e2000800081d */
[----:B--2---:R-:W-:Y:S01]  /*45e0*/  UIADD3 UR12, UPT, UPT, UR27, -0x1, URZ ;  /* 0xffffffff1b0c7890 */ /* 0x004fe2000fffe0ff */
[----:B------:R-:W-:Y:S01]  /*45f0*/  UMOV UR13, 0x1 ;  /* 0x00000001000d7882 */ /* 0x000fe20000000000 */
[----:B---3--:R-:W-:Y:S05]  /*4600*/  UMOV UR5, UR28 ;  /* 0x0000001c00057c82 */ /* 0x008fea0008000000 */
[----:B------:R-:W-:Y:S01]  /*4610*/  UMOV UR27, UR12 ;  /* 0x0000000c001b7c82 */ /* 0x000fe20008000000 */
[----:B-1----:R-:W-:Y:S01]  /*4620*/  @P1 VOTEU.ANY UP0, P0 ;  /* 0x0000000000ff1886 */ /* 0x002fe20000000100 */
[----:B------:R-:W-:Y:S02]  /*4630*/  @UP1 USEL UR6, URZ, 0x1, !UP0 ;  /* 0x00000001ff061887 */ /* 0x000fe4000c000000 */
[----:B------:R-:W-:Y:S09]  /*4640*/  UISETP.GT.U32.AND UP0, UPT, UR7, 0x1, UPT ;  /* 0x000000010700788c */ /* 0x000ff2000bf04070 */
[----:B----4-:R-:W-:Y:S05]  /*4650*/  BRA.U UP0, `(.L_x_75) ;  /* 0xfffffffd00107547 */ /* 0x010fea000b83ffff */
.L_x_72:
[C---:B------:R-:W-:Y:S01]  /*4660*/  ISETP.NE.AND P0, PT, R9.reuse, 0x2, PT ;  /* 0x000000020900780c */ /* 0x040fe20003f05270 */
[----:B------:R2:W-:Y:S01]  /*4670*/  UTCBAR [UR52], URZ ;  /* 0x000000ff340073e9 */ /* 0x0005e200080000ff */
[----:B-1----:R-:W-:Y:S02]  /*4680*/  UMOV UR5, UR45 ;  /* 0x0000002d00057c82 */ /* 0x002fe40008000000 */
[----:B------:R-:W-:Y:S02]  /*4690*/  SEL R5, RZ, 0x1, P0 ;  /* 0x00000001ff057807 */ /* 0x000fe40000000000 */
[----:B------:R-:W-:Y:S02]  /*46a0*/  SEL R9, R9, RZ, P0 ;  /* 0x000000ff09097207 */ /* 0x000fe40000000000 */
[----:B------:R-:W-:Y:S01]  /*46b0*/  LOP3.LUT R8, R8, R5, RZ, 0x3c, !PT ;  /* 0x0000000508087212 */ /* 0x000fe200078e3cff */
[----:B------:R-:W-:Y:S06]  /*46c0*/  @P2 BRA `(.L_x_76) ;  /* 0xfffffff4009c2947 */ /* 0x000fec000383ffff */
[----:B------:R-:W1:Y:S01]  /*46d0*/  S2UR UR6, SR_CgaCtaId ;  /* 0x00000000000679c3 */ /* 0x000e620000008800 */
[----:B------:R-:W-:Y:S01]  /*46e0*/  ELECT P0, URZ, PT ;  /* 0x0000000000ff782f */ /* 0x000fe20003800000 */
[----:B------:R-:W-:Y:S01]  /*46f0*/  IMAD.MOV.U32 R0, RZ, RZ, 0x1 ;  /* 0x00000001ff007424 */ /* 0x000fe200078e00ff */
[----:B------:R-:W-:Y:S01]  /*4700*/  UMOV UR4, 0x40 ;  /* 0x0000004000047882 */ /* 0x000fe20000000000 */
[----:B------:R-:W-:-:S04]  /*4710*/  SHF.L.U32 R3, RZ, 0x1f, RZ ;  /* 0x0000001fff037819 */ /* 0x000fc800000006ff */
[----:B------:R-:W-:Y:S01]  /*4720*/  UVIRTCOUNT.DEALLOC.SMPOOL 0x80 ;  /* 0x000000800000784c */ /* 0x000fe20000000000 */
[----:B-1----:R-:W-:-:S09]  /*4730*/  ULEA UR6, UR6, UR4, 0x18 ;  /* 0x0000000406067291 */ /* 0x002fd2000f8ec0ff */
[----:B------:R1:W-:Y:S01]  /*4740*/  @P0 STS.U8 [UR6+0x1c], R0 ;  /* 0x00001c00ff000988 */ /* 0x0003e20008000006 */
[----:B------:R-:W3:Y:S02]  /*4750*/  SYNCS.PHASECHK.TRANS64.TRYWAIT P0, [UR31+0x110], R3 ;  /* 0x00011003ff0075a7 */ /* 0x000ee4000800111f */
[----:B-1-3--:R-:W-:Y:S05]  /*4760*/  @!P0 BRA `(.L_x_77) ;  /* 0x000000ec00248947 */ /* 0x00afea0003800000 */
.L_x_224:
[----:B------:R-:W-:Y:S01]  /*4770*/  NOP ;  /* 0x0000000000007918 */ /* 0x000fe20000000000 */
[----:B-1----:R-:W1:Y:S01]  /*4780*/  LDS R0, [UR6+0x14] ;  /* 0x00001406ff007984 */ /* 0x002e620008000800 */
[----:B------:R-:W-:Y:S01]  /*4790*/  ULOP3.LUT UR4, UR26, 0xffff, URZ, 0xc0, !UPT ;  /* 0x0000ffff1a047892 */ /* 0x000fe2000f8ec0ff */
[----:B------:R-:W-:Y:S01]  /*47a0*/  UMOV UR5, 0xffff ;  /* 0x0000ffff00057882 */ /* 0x000fe20000000000 */
[----:B------:R-:W-:Y:S02]  /*47b0*/  UMOV UR7, 0x1 ;  /* 0x0000000100077882 */ /* 0x000fe40000000000 */
[----:B------:R-:W-:-:S04]  /*47c0*/  USHF.R.U32.HI UR4, URZ, 0x5, UR4 ;  /* 0x00000005ff047899 */ /* 0x000fc80008011604 */
[----:B------:R-:W-:Y:S02]  /*47d0*/  USHF.L.U32 UR5, UR5, UR4, URZ ;  /* 0x0000000405057299 */ /* 0x000fe400080006ff */
[----:B------:R-:W-:-:S04]  /*47e0*/  USHF.L.U32 UR4, UR7, UR4, URZ ;  /* 0x0000000407047299 */ /* 0x000fc800080006ff */
[----:B-1----:R-:W-:-:S04]  /*47f0*/  LOP3.LUT R0, R0, UR5, RZ, 0xc0, !PT ;  /* 0x0000000500007c12 */ /* 0x002fc8000f8ec0ff */
[----:B------:R-:W-:-:S13]  /*4800*/  ISETP.NE.AND P0, PT, R0, UR5, PT ;  /* 0x0000000500007c0c */ /* 0x000fda000bf05270 */
[----:B------:R-:W-:Y:S05]  /*4810*/  @P0 BRA `(.L_x_78) ;  /* 0x0000000000580947 */ /* 0x000fea0003800000 */
[----:B------:R-:W1:Y:S02]  /*4820*/  LDS R0, [UR6+0x18] ;  /* 0x00001806ff007984 */ /* 0x000e640008000800 */
[----:B-1----:R-:W-:-:S04]  /*4830*/  LOP3.LUT R0, R0, UR4, RZ, 0xc0, !PT ;  /* 0x0000000400007c12 */ /* 0x002fc8000f8ec0ff */
[----:B------:R-:W-:-:S13]  /*4840*/  ISETP.NE.AND P0, PT, R0, UR4, PT ;  /* 0x0000000400007c0c */ /* 0x000fda000bf05270 */
[----:B------:R-:W-:Y:S05]  /*4850*/  @P0 BRA `(.L_x_79) ;  /* 0x00000000003c0947 */ /* 0x000fea0003800000 */
[----:B------:R-:W1:Y:S01]  /*4860*/  S2R R2, SR_LANEID ;  /* 0x0000000000027919 */ /* 0x000e620000000000 */
[----:B------:R-:W-:Y:S01]  /*4870*/  ULOP3.LUT UR5, URZ, UR5, URZ, 0x33, !UPT ;  /* 0x00000005ff057292 */ /* 0x000fe2000f8e33ff */
[----:B------:R-:W-:Y:S01]  /*4880*/  LOP3.LUT R4, RZ, UR4, RZ, 0x33, !PT ;  /* 0x00000004ff047c12 */ /* 0x000fe2000f8e33ff */
[----:B------:R-:W-:Y:S02]  /*4890*/  VOTEU.ANY UR4, UPT, PT ;  /* 0x0000000000047886 */ /* 0x000fe400038e0100 */
[----:B------:R-:W-:Y:S01]  /*48a0*/  UFLO.U32 UR4, UR4 ;  /* 0x00000004000472bd */ /* 0x000fe200080e0000 */
[----:B------:R-:W3:Y:S01]  /*48b0*/  REDUX UR7, R4 ;  /* 0x00000000040773c4 */ /* 0x000ee20000000000 */
[----:B------:R-:W-:-:S06]  /*48c0*/  IMAD.U32 R0, RZ, RZ, UR5 ;  /* 0x00000005ff007e24 */ /* 0x000fcc000f8e00ff */
[----:B------:R4:W-:Y:S01]  /*48d0*/  UTCATOMSWS.AND URZ, UR5 ;  /* 0x0000000500ff79e3 */ /* 0x0009e20008000000 */
[----:B------:R-:W2:Y:S01]  /*48e0*/  REDUX UR8, R0 ;  /* 0x00000000000873c4 */ /* 0x000ea20000000000 */
[----:B-1----:R-:W-:Y:S01]  /*48f0*/  ISETP.EQ.U32.AND P0, PT, R2, UR4, PT ;  /* 0x0000000402007c0c */ /* 0x002fe2000bf02070 */
[----:B---3--:R-:W-:Y:S01]  /*4900*/  IMAD.U32 R2, RZ, RZ, UR7 ;  /* 0x00000007ff027e24 */ /* 0x008fe2000f8e00ff */
[----:B--2---:R-:W-:-:S11]  /*4910*/  MOV R3, UR8 ;  /* 0x0000000800037c02 */ /* 0x004fd60008000f00 */
[----:B------:R4:W-:Y:S04]  /*4920*/  @P0 ATOMS.AND RZ, [UR6+0x14], R3 ;  /* 0x00001403ffff098c */ /* 0x0009e8000a800006 */
[----:B------:R4:W-:Y:S01]  /*4930*/  @P0 ATOMS.AND RZ, [UR6+0x18], R2 ;  /* 0x00001802ffff098c */ /* 0x0009e2000a800006 */
[----:B------:R-:W-:Y:S05]  /*4940*/  BRA `(.L_x_80) ;  /* 0x0000000000147947 */ /* 0x000fea0003800000 */
.L_x_79:
[----:B------:R-:W-:Y:S02]  /*4950*/  MOV R2, 0x4970 ;  /* 0x0000497000027802 */ /* 0x000fe40000000f00 */
[----:B--2--5:R-:W-:Y:S05]  /*4960*/  CALL.REL.NOINC `($__internal_0_$__cuda_sm10x_tcgen05_guardrail_trap_col_being_dealloced_not_returned_by_alloc) ;  /* 0x000000f000c07944 */ /* 0x024fea0003c00000 */
[----:B------:R-:W-:Y:S05]  /*4970*/  BRA `(.L_x_80) ;  /* 0x0000000000087947 */ /* 0x000fea0003800000 */
.L_x_78:
[----:B------:R-:W-:Y:S02]  /*4980*/  MOV R2, 0x49a0 ;  /* 0x000049a000027802 */ /* 0x000fe40000000f00 */
[----:B--2--5:R-:W-:Y:S05]  /*4990*/  CALL.REL.NOINC `($__internal_2_$__cuda_sm10x_tcgen05_guardrail_trap_unallocated_columns_being_dealloced) ;  /* 0x000000f000cc7944 */ /* 0x024fea0003c00000 */
.L_x_80:
[----:B------:R-:W-:Y:S01]  /*49a0*/  NOP ;  /* 0x0000000000007918 */ /* 0x000fe20000000000 */
[----:B----4-:R-:W-:Y:S05]  /*49b0*/  EXIT ;  /* 0x000000000000794d */ /* 0x010fea0003800000 */
.L_x_62:
[----:B------:R-:W-:-:S09]  /*49c0*/  UISETP.NE.OR UP0, UPT, UR21, 0x3, !UP4 ;  /* 0x000000031500788c */ /* 0x000fd2000e705670 */
[----:B------:R-:W-:Y:S05]  /*49d0*/  BRA.U UP0, `(.L_x_81) ;  /* 0x0000001900bc7547 */ /* 0x000fea000b800000 */
[----:B------:R-:W2:Y:S01]  /*49e0*/  S2UR UR10, SR_CgaCtaId ;  /* 0x00000000000a79c3 */ /* 0x000ea20000008800 */
[----:B------:R-:W3:Y:S01]  /*49f0*/  LDCU UR54, c[0x0][0x370] ;  /* 0x00006e00ff3677ac */ /* 0x000ee20008000800 */
[----:B------:R-:W-:Y:S01]  /*4a00*/  HFMA2 R14, -RZ, RZ, 0, 0 ;  /* 0x00000000ff0e7431 */ /* 0x000fe200000001ff */
[----:B------:R-:W-:Y:S01]  /*4a10*/  MOV R13, RZ ;  /* 0x000000ff000d7202 */ /* 0x000fe20000000f00 */
[----:B------:R-:W-:Y:S01]  /*4a20*/  HFMA2 R7, -RZ, RZ, 0, 0.0078125 ;  /* 0x00002000ff077431 */ /* 0x000fe200000001ff */
[----:B------:R-:W3:Y:S03]  /*4a30*/  LDCU.128 UR64, c[0x0][0xf10] ;  /* 0x0001e200ff4077ac */ /* 0x000ee60008000c00 */
[----:B------:R-:W4:Y:S01]  /*4a40*/  LDC.64 R16, c[0x0][0x348] ;  /* 0x0000d200ff107b82 */ /* 0x000f220000000a00 */
[----:B------:R-:W1:Y:S01]  /*4a50*/  LDCU UR53, c[0x0][0x374] ;  /* 0x00006e80ff3577ac */ /* 0x000e620008000800 */
[----:B------:R-:W2:Y:S06]  /*4a60*/  LDCU UR15, c[0x0][0xf0c] ;  /* 0x0001e180ff0f77ac */ /* 0x000eac0008000800 */
[----:B------:R-:W4:Y:S01]  /*4a70*/  LDC.64 R2, c[0x0][0xc88] ;  /* 0x00032200ff027b82 */ /* 0x000f220000000a00 */
[----:B------:R-:W4:Y:S01]  /*4a80*/  LDCU UR62, c[0x0][0xf20] ;  /* 0x0001e400ff3e77ac */ /* 0x000f220008000800 */
[----:B------:R-:W4:Y:S06]  /*4a90*/  LDCU UR4, c[0x0][0xf30] ;  /* 0x0001e600ff0477ac */ /* 0x000f2c0008000800 */
[----:B------:R-:W4:Y:S01]  /*4aa0*/  LDC.64 R4, c[0x0][0xc90] ;  /* 0x00032400ff047b82 */ /* 0x000f220000000a00 */
[----:B------:R-:W-:Y:S01]  /*4ab0*/  UMOV UR21, 0x400 ;  /* 0x0000040000157882 */ /* 0x000fe20000000000 */
[----:B---3--:R-:W-:-:S02]  /*4ac0*/  UIMAD.WIDE.U32 UR6, UR54, UR64, URZ ;  /* 0x00000040360672a5 */ /* 0x008fc4000f8e00ff */
[----:B-1----:R-:W-:Y:S02]  /*4ad0*/  UIMAD.WIDE.U32 UR8, UR53, UR67, URZ ;  /* 0x00000043350872a5 */ /* 0x002fe4000f8e00ff */
[----:B--2---:R-:W-:Y:S02]  /*4ae0*/  ULEA UR21, UR10, UR21, 0x18 ;  /* 0x000000150a157291 */ /* 0x004fe4000f8ec0ff */
[----:B------:R-:W-:Y:S02]  /*4af0*/  UPLOP3.LUT UP1, UPT, UPT, UPT, UPT, 0x40, 0x4 ;  /* 0x000000000004789c */ /* 0x000fe40003f2e870 */
[----:B------:R-:W-:Y:S02]  /*4b00*/  UIADD3 UR57, UPT, UPT, UR21, 0x70, URZ ;  /* 0x0000007015397890 */ /* 0x000fe4000fffe0ff */
[----:B------:R-:W-:Y:S02]  /*4b10*/  UIADD3 UR49, UPT, UPT, UR21, 0x78, URZ ;  /* 0x0000007815317890 */ /* 0x000fe4000fffe0ff */
[----:B------:R-:W-:-:S02]  /*4b20*/  UIADD3 UR41, UPT, UPT, UR21, 0x80, URZ ;  /* 0x0000008015297890 */ /* 0x000fc4000fffe0ff */
[----:B------:R-:W-:Y:S01]  /*4b30*/  UIADD3 UR33, UPT, UPT, UR21, 0x88, URZ ;  /* 0x0000008815217890 */ /* 0x000fe2000fffe0ff */
[----:B------:R-:W-:Y:S01]  /*4b40*/  UMOV UR6, UR7 ;  /* 0x0000000700067c82 */ /* 0x000fe20008000000 */
[----:B------:R-:W-:Y:S01]  /*4b50*/  UMOV UR5, UR9 ;  /* 0x0000000900057c82 */ /* 0x000fe20008000000 */
[----:B------:R-:W-:Y:S02]  /*4b60*/  UISETP.GE.AND UP0, UPT, UR45, 0x1, UPT ;  /* 0x000000012d00788c */ /* 0x000fe4000bf06270 */
[----:B------:R-:W-:Y:S01]  /*4b70*/  UISETP.NE.AND UP4, UPT, UR45, 0x1, UPT ;  /* 0x000000012d00788c */ /* 0x000fe2000bf85270 */
[----:B------:R-:W1:Y:S01]  /*4b80*/  LDCU.64 UR22, c[0x0][0xf28] ;  /* 0x0001e500ff1677ac */ /* 0x000e620008000a00 */
[----:B------:R-:W-:Y:S02]  /*4b90*/  UISETP.NE.AND UP6, UPT, UR15, 0x1, UPT ;  /* 0x000000010f00788c */ /* 0x000fe4000bfc5270 */
[----:B------:R-:W-:Y:S02]  /*4ba0*/  UISETP.NE.AND UP5, UPT, UR66, 0x1, UPT ;  /* 0x000000014200788c */ /* 0x000fe4000bfa5270 */
[----:B------:R-:W-:-:S02]  /*4bb0*/  USHF.R.U32.HI UR61, URZ, UR65, UR6 ;  /* 0x00000041ff3d7299 */ /* 0x000fc40008011606 */
[----:B------:R-:W-:Y:S02]  /*4bc0*/  UPRMT UR46, UR10, 0x654, UR57 ;  /* 0x000006540a2e7896 */ /* 0x000fe40008000039 */
[----:B------:R-:W-:Y:S02]  /*4bd0*/  UPRMT UR39, UR10, 0x654, UR49 ;  /* 0x000006540a277896 */ /* 0x000fe40008000031 */
[----:B------:R-:W-:Y:S02]  /*4be0*/  UPRMT UR38, UR10, 0x654, UR41 ;  /* 0x000006540a267896 */ /* 0x000fe40008000029 */
[----:B------:R-:W-:Y:S02]  /*4bf0*/  UPRMT UR37, UR10, 0x654, UR33 ;  /* 0x000006540a257896 */ /* 0x000fe40008000021 */
[----:B----4-:R-:W-:Y:S02]  /*4c00*/  USHF.R.U32.HI UR55, URZ, UR62, UR5 ;  /* 0x0000003eff377299 */ /* 0x010fe40008011605 */
[----:B------:R-:W-:Y:S01]  /*4c10*/  UISETP.NE.AND UP3, UPT, UR4, 0x1, UPT ;  /* 0x000000010400788c */ /* 0x000fe2000bf65270 */
[----:B-1----:R-:W-:-:S10]  /*4c20*/  UMOV UR29, URZ ;  /* 0x000000ff001d7c82 */ /* 0x002fd40008000000 */
.L_x_96:
[C---:B------:R-:W-:Y:S02]  /*4c30*/  LEA R12, R14.reuse, UR21, 0x3 ;  /* 0x000000150e0c7c11 */ /* 0x040fe4000f8e18ff */
[----:B------:R-:W-:Y:S02]  /*4c40*/  SHF.L.U32 R9, R13, 0x1f, RZ ;  /* 0x0000001f0d097819 */ /* 0x000fe400000006ff */
[----:B------:R-:W-:Y:S02]  /*4c50*/  LEA R10, R14, UR21, 0x4 ;  /* 0x000000150e0a7c11 */ /* 0x000fe4000f8e20ff */
[----:B------:R-:W1:Y:S02]  /*4c60*/  SYNCS.PHASECHK.TRANS64.TRYWAIT P0, [R12+URZ+0xc0], R9 ;  /* 0x0000c0090c0075a7 */ /* 0x000e6400080011ff */
[----:B-12---:R-:W-:Y:S05]  /*4c70*/  @!P0 BRA `(.L_x_82) ;  /* 0x000000e400f88947 */ /* 0x006fea0003800000 */
.L_x_225:
[----:B-1----:R-:W1:Y:S01]  /*4c80*/  LDS.128 R8, [R10+0x120] ;  /* 0x000120000a087984 */ /* 0x002e620000000c00 */
[----:B------:R-:W-:Y:S01]  /*4c90*/  UISETP.GE.AND UP0, UPT, UR45, 0x1, UPT ;  /* 0x000000012d00788c */ /* 0x000fe2000bf06270 */
[----:B------:R-:W-:Y:S01]  /*4ca0*/  @!PT LDS RZ, [RZ] ;  /* 0x00000000fffff984 */ /* 0x000fe20000000800 */
[----:B------:R-:W-:Y:S01]  /*4cb0*/  @!PT LDS RZ, [RZ] ;  /* 0x00000000fffff984 */ /* 0x000fe20000000800 */
[----:B------:R-:W-:Y:S01]  /*4cc0*/  @!PT LDS RZ, [RZ] ;  /* 0x00000000fffff984 */ /* 0x000fe20000000800 */
[----:B------:R-:W-:Y:S01]  /*4cd0*/  @!PT LDS RZ, [RZ] ;  /* 0x00000000fffff984 */ /* 0x000fe20000000800 */
[----:B------:R2:W-:Y:S06]  /*4ce0*/  MEMBAR.ALL.CTA ;  /* 0x0000000000007992 */ /* 0x0005ec0000008000 */
[----:B--2---:R-:W2:Y:S01]  /*4cf0*/  FENCE.VIEW.ASYNC.S ;  /* 0x00000000000073c6 */ /* 0x004ea20000000000 */
[----:B-1----:R-:W-:Y:S11]  /*4d00*/  LOP3.LUT P0, RZ, R10, 0x1, RZ, 0xc0, !PT ;  /* 0x000000010aff7812 */ /* 0x002ff6000780c0ff */
[----:B------:R-:W-:Y:S02]  /*4d10*/  @!UPT UIADD3 URZ, UPT, UPT, URZ, URZ, URZ ;  /* 0x000000fffffff290 */ /* 0x000fe4000fffe0ff */
[----:B--2---:R-:W-:Y:S01]  /*4d20*/  VOTEU.ANY UP2, P0 ;  /* 0x0000000000ff7886 */ /* 0x004fe20000040100 */
[----:B------:R-:W-:Y:S11]  /*4d30*/  PLOP3.LUT P0, PT, PT, PT, UP2, 0x80, 0x8 ;  /* 0x000000000008781c */ /* 0x000ff60003f0f028 */
[----:B------:R-:W-:Y:S02]  /*4d40*/  @!UPT UIADD3 URZ, UPT, UPT, URZ, URZ, URZ ;  /* 0x000000fffffff290 */ /* 0x000fe4000fffe0ff */
[----:B------:R-:W-:Y:S02]  /*4d50*/  @P0 SHF.R.U32.HI R0, RZ, 0x10, R9 ;  /* 0x00000010ff000819 */ /* 0x000fe40000011609 */
[----:B------:R-:W-:Y:S02]  /*4d60*/  @P0 MOV R6, R8 ;  /* 0x0000000800060202 */ /* 0x000fe40000000f00 */
[----:B------:R-:W-:Y:S01]  /*4d70*/  @P0 R2UR UR4, R0 ;  /* 0x00000000000402ca */ /* 0x000fe200000e0000 */
[----:B------:R-:W-:Y:S01]  /*4d80*/  VIADD R0, R12, 0xd0 ;  /* 0x000000d00c007836 */ /* 0x000fe20000000000 */
[----:B------:R-:W-:Y:S02]  /*4d90*/  @P0 LOP3.LUT R8, R9, 0xffff, RZ, 0xc0, !PT ;  /* 0x0000ffff09080812 */ /* 0x000fe400078ec0ff */
[----:B------:R-:W-:Y:S02]  /*4da0*/  @P0 R2UR UR6, R6 ;  /* 0x00000000060602ca */ /* 0x000fe400000e0000 */
[----:B------:R-:W-:Y:S02]  /*4db0*/  PRMT R0, RZ, 0x654, R0 ;  /* 0x00000654ff007816 */ /* 0x000fe40000000000 */
[----:B------:R-:W-:Y:S02]  /*4dc0*/  @P0 R2UR UR5, R8 ;  /* 0x00000000080502ca */ /* 0x000fe400000e0000 */
[----:B------:R1:W-:Y:S03]  /*4dd0*/  SYNCS.ARRIVE.TRANS64.RED.A1T0 RZ, [R0+URZ], RZ ;  /* 0x000000ff00ff79a7 */ /* 0x0003e600081004ff */
[----:B------:R-:W-:Y:S04]  /*4de0*/  @UP2 UMOV UR47, UR4 ;  /* 0x00000004002f2c82 */ /* 0x000fe80008000000 */
[----:B------:R-:W-:Y:S04]  /*4df0*/  @UP2 UMOV UR14, UR6 ;  /* 0x00000006000e2c82 */ /* 0x000fe80008000000 */
[----:B------:R-:W-:Y:S01]  /*4e00*/  @UP2 UMOV UR13, UR5 ;  /* 0x00000005000d2c82 */ /* 0x000fe20008000000 */
[----:B------:R-:W-:Y:S05]  /*4e10*/  BRA.U !UP0, `(.L_x_83) ;  /* 0x0000000108a47547 */ /* 0x000fea000b800000 */
[----:B------:R-:W-:Y:S02]  /*4e20*/  UIMAD.WIDE.U32 UR16, UR13, UR67, URZ ;  /* 0x000000430d1072a5 */ /* 0x000fe4000f8e00ff */
[----:B------:R-:W-:Y:S02]  /*4e30*/  UIMAD.WIDE.U32 UR18, UR14, UR64, URZ ;  /* 0x000000400e1272a5 */ /* 0x000fe4000f8e00ff */
[----:B------:R-:W-:Y:S02]  /*4e40*/  USEL UR4, UR53, UR55, !UP5 ;  /* 0x0000003735047287 */ /* 0x000fe4000e800000 */
[----:B------:R-:W-:Y:S02]  /*4e50*/  USEL UR7, UR54, UR61, !UP6 ;  /* 0x0000003d36077287 */ /* 0x000fe4000f000000 */
[----:B------:R-:W-:Y:S02]  /*4e60*/  UIMAD.WIDE.U32 UR8, UR4, UR22, URZ ;  /* 0x00000016040872a5 */ /* 0x000fe4000f8e00ff */
[----:B------:R-:W-:Y:S01]  /*4e70*/  UIMAD.WIDE.U32 UR10, UR7, UR22, URZ ;  /* 0x00000016070a72a5 */ /* 0x000fe2000f8e00ff */
[----:B------:R-:W-:Y:S02]  /*4e80*/  UMOV UR5, UR17 ;  /* 0x0000001100057c82 */ /* 0x000fe40008000000 */
[----:B------:R-:W-:Y:S03]  /*4e90*/  USHF.R.U32.HI UR6, URZ, UR62, UR5 ;  /* 0x0000003eff067299 */ /* 0x000fe60008011605 */
[----:B------:R-:W-:Y:S01]  /*4ea0*/  UMOV UR5, UR19 ;  /* 0x0000001300057c82 */ /* 0x000fe20008000000 */
[----:B------:R-:W-:Y:S02]  /*4eb0*/  USEL UR6, UR13, UR6, !UP5 ;  /* 0x000000060d067287 */ /* 0x000fe4000e800000 */
[----:B------:R-:W-:Y:S03]  /*4ec0*/  USHF.R.U32.HI UR12, URZ, UR65, UR5 ;  /* 0x00000041ff0c7299 */ /* 0x000fe60008011605 */
[----:B------:R-:W-:Y:S02]  /*4ed0*/  UMOV UR5, UR9 ;  /* 0x0000000900057c82 */ /* 0x000fe40008000000 */
[----:B------:R-:W-:Y:S03]  /*4ee0*/  @UP4 USHF.R.U32.HI UR4, URZ, UR23, UR5 ;  /* 0x00000017ff044299 */ /* 0x000fe60008011605 */
[----:B------:R-:W-:Y:S01]  /*4ef0*/  UMOV UR5, UR11 ;  /* 0x0000000b00057c82 */ /* 0x000fe20008000000 */
[----:B------:R-:W-:Y:S02]  /*4f00*/  UIMAD UR4, UR45, UR4, URZ ;  /* 0x000000042d0472a4 */ /* 0x000fe4000f8e02ff */
[----:B------:R-:W-:Y:S02]  /*4f10*/  @UP4 USHF.R.U32.HI UR7, URZ, UR23, UR5 ;  /* 0x00000017ff074299 */ /* 0x000fe40008011605 */
[----:B------:R-:W-:Y:S02]  /*4f20*/  UIMAD.WIDE.U32 UR10, UR6, UR22, URZ ;  /* 0x00000016060a72a5 */ /* 0x000fe4000f8e00ff */
[----:B------:R-:W-:Y:S02]  /*4f30*/  USEL UR5, UR14, UR12, !UP6 ;  /* 0x0000000c0e057287 */ /* 0x000fe4000f000000 */
[----:B------:R-:W-:Y:S02]  /*4f40*/  UIMAD UR8, UR45, UR7, URZ ;  /* 0x000000072d0872a4 */ /* 0x000fe4000f8e02ff */
[----:B------:R-:W-:Y:S03]  /*4f50*/  UISETP.GE.AND UP0, UPT, UR6, UR4, UPT ;  /* 0x000000040600728c */ /* 0x000fe6000bf06270 */
[----:B------:R-:W-:Y:S01]  /*4f60*/  UMOV UR4, UR11 ;  /* 0x0000000b00047c82 */ /* 0x000fe20008000000 */
[----:B------:R-:W-:Y:S02]  /*4f70*/  UISETP.GE.OR UP0, UPT, UR5, UR8, UP0 ;  /* 0x000000080500728c */ /* 0x000fe40008706670 */
[----:B------:R-:W-:Y:S02]  /*4f80*/  USHF.R.U32.HI UR4, URZ, UR23, UR4 ;  /* 0x00000017ff047299 */ /* 0x000fe40008011604 */
[----:B------:R-:W-:Y:S02]  /*4f90*/  UIMAD.WIDE.U32 UR8, UR5, UR22, URZ ;  /* 0x00000016050872a5 */ /* 0x000fe4000f8e00ff */
[----:B------:R-:W-:Y:S04]  /*4fa0*/  USEL UR10, UR6, UR4, !UP4 ;  /* 0x00000004060a7287 */ /* 0x000fe8000e000000 */
[----:B------:R-:W-:Y:S01]  /*4fb0*/  UIADD3 UR11, UPT, UPT, -UR10, URZ, URZ ;  /* 0x000000ff0a0b7290 */ /* 0x000fe2000fffe1ff */
[----:B------:R-:W-:Y:S02]  /*4fc0*/  @!UP0 UMOV UR4, UR9 ;  /* 0x0000000900048c82 */ /* 0x000fe40008000000 */
[----:B------:R-:W-:Y:S02]  /*4fd0*/  @!UP0 USHF.R.U32.HI UR4, URZ, UR23, UR4 ;  /* 0x00000017ff048299 */ /* 0x000fe40008011604 */
[----:B------:R-:W-:Y:S02]  /*4fe0*/  UIMAD UR8, UR45, UR11, UR6 ;  /* 0x0000000b2d0872a4 */ /* 0x000fe4000f8e0206 */
[----:B------:R-:W-:Y:S04]  /*4ff0*/  @!UP0 USEL UR4, UR5, UR4, !UP4 ;  /* 0x0000000405048287 */ /* 0x000fe8000e000000 */
[----:B------:R-:W-:Y:S02]  /*5000*/  @!UP0 UIMAD UR7, UR7, UR8, UR4 ;  /* 0x00000008070782a4 */ /* 0x000fe4000f8e0204 */
[----:B------:R-:W-:Y:S02]  /*5010*/  @!UP0 UIADD3 UR9, UPT, UPT, UR10, -UR4, URZ ;  /* 0x800000040a098290 */ /* 0x000fe4000fffe0ff */
[----:B------:R-:W-:Y:S02]  /*5020*/  UIADD3 UR8, UPT, UPT, -UR6, URZ, URZ ;  /* 0x000000ff06087290 */ /* 0x000fe4000fffe1ff */
[----:B------:R-:W-:Y:S02]  /*5030*/  UIADD3 UR4, UPT, UPT, -UR5, URZ, URZ ;  /* 0x000000ff05047290 */ /* 0x000fe4000fffe1ff */
[----:B------:R-:W-:Y:S03]  /*5040*/  @!UP0 UIMAD UR6, UR9, UR45, UR5 ;  /* 0x0000002d090682a4 */ /* 0x000fe6000f8e0205 */
[----:B------:R-:W-:Y:S01]  /*5050*/  @!UP0 UMOV UR5, UR7 ;  /* 0x0000000700058c82 */ /* 0x000fe20008000000 */
[----:B------:R-:W-:Y:S02]  /*5060*/  UIMAD UR7, UR15, UR4, UR14 ;  /* 0x000000040f0772a4 */ /* 0x000fe4000f8e020e */
[----:B------:R-:W-:Y:S02]  /*5070*/  UIMAD UR4, UR66, UR8, UR13 ;  /* 0x00000008420472a4 */ /* 0x000fe4000f8e020d */
[----:B------:R-:W-:Y:S02]  /*5080*/  UIMAD UR14, UR5, UR15, UR7 ;  /* 0x0000000f050e72a4 */ /* 0x000fe4000f8e0207 */
[----:B------:R-:W-:Y:S11]  /*5090*/  UIMAD UR13, UR6, UR66, UR4 ;  /* 0x00000042060d72a4 */ /* 0x000ff6000f8e0204 */
[----:B------:R-:W-:Y:S01]  /*50a0*/  @!UPT UIADD3 URZ, UPT, UPT, URZ, URZ, URZ ;  /* 0x000000fffffff290 */ /* 0x000fe2000fffe0ff */
.L_x_83:
[----:B------:R-:W2:Y:S01]  /*50b0*/  @!UP3 LDCU.128 UR8, c[0x0][0xf10] ;  /* 0x0001e200ff08b7ac */ /* 0x000ea20008000c00 */
[----:B------:R-:W-:Y:S01]  /*50c0*/  IMAD.MOV.U32 R10, RZ, RZ, 0x1 ;  /* 0x00000001ff0a7424 */ /* 0x000fe200078e00ff */
[C---:B------:R-:W-:Y:S02]  /*50d0*/  ISETP.NE.U32.AND P1, PT, R4.reuse, RZ, PT ;  /* 0x000000ff0400720c */ /* 0x040fe40003f25070 */
[----:B------:R-:W-:Y:S02]  /*50e0*/  ISETP.NE.U32.AND P0, PT, R4, RZ, PT ;  /* 0x000000ff0400720c */ /* 0x000fe40003f05070 */
[C---:B------:R-:W-:Y:S01]  /*50f0*/  ISETP.NE.AND.EX P1, PT, R5.reuse, RZ, PT, P1 ;  /* 0x000000ff0500720c */ /* 0x040fe20003f25310 */
[----:B------:R-:W3:Y:S01]  /*5100*/  @!UP3 LDCU UR5, c[0x0][0xf0c] ;  /* 0x0001e180ff05b7ac */ /* 0x000ee20008000800 */
[----:B------:R-:W-:Y:S02]  /*5110*/  ISETP.NE.AND.EX P0, PT, R5, RZ, PT, P0 ;  /* 0x000000ff0500720c */ /* 0x000fe40003f05300 */
[----:B------:R-:W-:Y:S01]  /*5120*/  SHF.L.U32 R10, R10, 0x1f, RZ ;  /* 0x0000001f0a0a7819 */ /* 0x000fe200000006ff */
[----:B------:R-:W4:Y:S01]  /*5130*/  @!UP3 LDCU UR4, c[0x0][0xf20] ;  /* 0x0001e400ff04b7ac */ /* 0x000f220008000800 */
[----:B------:R-:W-:Y:S02]  /*5140*/  USHF.L.U32 UR17, UR24, 0x8, URZ ;  /* 0x0000000818117899 */ /* 0x000fe400080006ff */
[----:B--2---:R-:W-:Y:S02]  /*5150*/  UIMAD.WIDE.U32 UR6, UR14, UR8, URZ ;  /* 0x000000080e0672a5 */ /* 0x004fe4000f8e00ff */
[----:B------:R-:W-:Y:S02]  /*5160*/  USHF.L.U32 UR59, UR20, 0x7, URZ ;  /* 0x00000007143b7899 */ /* 0x000fe400080006ff */
[----:B------:R-:W-:Y:S02]  /*5170*/  @!UP3 USHF.R.U32.HI UR7, URZ, UR9, UR7 ;  /* 0x00000009ff07b299 */ /* 0x000fe40008011607 */
[----:B------:R-:W-:Y:S02]  /*5180*/  UIMAD.WIDE.U32 UR8, UR13, UR11, URZ ;  /* 0x0000000b0d0872a5 */ /* 0x000fe4000f8e00ff */
[----:B---3--:R-:W-:Y:S04]  /*5190*/  @!UP3 UISETP.NE.AND UP0, UPT, UR5, 0x1, UPT ;  /* 0x000000010500b88c */ /* 0x008fe8000bf05270 */
[----:B------:R-:W-:Y:S02]  /*51a0*/  @!UP3 USEL UR7, UR14, UR7, !UP0 ;  /* 0x000000070e07b287 */ /* 0x000fe4000c000000 */
[----:B------:R-:W-:Y:S01]  /*51b0*/  @!UP3 UISETP.NE.AND UP0, UPT, UR10, 0x1, UPT ;  /* 0x000000010a00b88c */ /* 0x000fe2000bf05270 */
[----:B------:R-:W-:Y:S02]  /*51c0*/  @!UP3 UMOV UR6, UR9 ;  /* 0x000000090006bc82 */ /* 0x000fe40008000000 */
[----:B----4-:R-:W-:Y:S04]  /*51d0*/  @!UP3 USHF.R.U32.HI UR6, URZ, UR4, UR6 ;  /* 0x00000004ff06b299 */ /* 0x010fe80008011606 */
[----:B------:R-:W-:Y:S04]  /*51e0*/  @!UP3 USEL UR6, UR13, UR6, !UP0 ;  /* 0x000000060d06b287 */ /* 0x000fe8000c000000 */
[----:B------:R-:W-:Y:S02]  /*51f0*/  @!UP3 UIADD3 UR4, UPT, UPT, -UR7, UR6, URZ ;  /* 0x000000060704b290 */ /* 0x000fe4000fffe1ff */
[----:B------:R-:W-:Y:S02]  /*5200*/  @!UP3 UIADD3 UR6, UPT, UPT, UR7, -UR6, URZ ;  /* 0x800000060706b290 */ /* 0x000fe4000fffe0ff */
[----:B------:R-:W-:Y:S02]  /*5210*/  @!UP3 UIMAD UR14, UR4, UR5, UR14 ;  /* 0x00000005040eb2a4 */ /* 0x000fe4000f8e020e */
[----:B------:R-:W-:Y:S01]  /*5220*/  @!UP3 UIMAD UR13, UR6, UR10, UR13 ;  /* 0x0000000a060db2a4 */ /* 0x000fe2000f8e020d */
[----:B------:R-:W-:Y:S11]  /*5230*/  BRA.U UP1, `(.L_x_84) ;  /* 0x0000000101107547 */ /* 0x000ff6000b800000 */
[----:B-1----:R-:W-:Y:S04]  /*5240*/  MOV R0, UR63 ;  /* 0x0000003f00007c02 */ /* 0x002fe80008000f00 */
[----:B------:R-:W-:Y:S04]  /*5250*/  SHF.L.U32 R9, R0, 0x1f, RZ ;  /* 0x0000001f00097819 */ /* 0x000fe800000006ff */
[----:B------:R-:W1:Y:S02]  /*5260*/  SYNCS.PHASECHK.TRANS64.TRYWAIT P2, [UR21+0xb8], R9 ;  /* 0x0000b809ff0075a7 */ /* 0x000e640008041115 */
[----:B-1----:R-:W-:Y:S05]  /*5270*/  @!P2 BRA `(.L_x_85) ;  /* 0x000000e0008ca947 */ /* 0x002fea0003800000 */
.L_x_84:
[----:B------:R-:W-:Y:S05]  /*5280*/  @!P1 BRA `(.L_x_86) ;  /* 0x0000000000309947 */ /* 0x000fea0003800000 */
[----:B------:R-:W-:Y:S01]  /*5290*/  ISETP.NE.U32.AND P1, PT, R2, RZ, PT ;  /* 0x000000ff0200720c */ /* 0x000fe20003f25070 */
[----:B------:R-:W2:Y:S01]  /*52a0*/  LDCU.64 UR4, c[0x0][0x358] ;  /* 0x00006b00ff0477ac */ /* 0x000ea20008000a00 */
[----:B------:R-:W-:Y:S02]  /*52b0*/  IMAD.MOV.U32 R176, RZ, RZ, 0x1 ;  /* 0x00000001ffb07424 */ /* 0x000fe400078e00ff */
[----:B------:R-:W-:Y:S11]  /*52c0*/  ISETP.NE.AND.EX P1, PT, R3, RZ, PT, P1 ;  /* 0x000000ff0300720c */ /* 0x000ff60003f25310 */
[----:B------:R-:W-:Y:S02]  /*52d0*/  @!UPT UIADD3 URZ, UPT, UPT, URZ, URZ, URZ ;  /* 0x000000fffffff290 */ /* 0x000fe4000fffe0ff */
[----:B-1----:R-:W1:Y:S01]  /*52e0*/  @P1 LDC.64 R8, c[0x0][0xc88] ;  /* 0x00032200ff081b82 */ /* 0x002e620000000a00 */
[----:B------:R-:W-:Y:S04]  /*52f0*/  @P1 IMAD R0, R4, UR36, RZ ;  /* 0x0000002404001c24 */ /* 0x000fe8000f8e02ff */
[----:B-1----:R-:W-:Y:S04]  /*5300*/  @P1 IMAD.WIDE R8, R0, 0x4, R8 ;  /* 0x0000000400081825 */ /* 0x002fe800078e0208 */
[----:B------:R-:W-:Y:S01]  /*5310*/  HFMA2 R0, -RZ, RZ, 0, 5.9604644775390625e-08 ;  /* 0x00000001ff007431 */ /* 0x000fe200000001ff */
[----:B--2--5:R2:W5:Y:S04]  /*5320*/  @P1 LDG.E R133, desc[UR4][R8.64] ;  /* 0x0000000408851981 */ /* 0x024568000c1e1900 */
[----:B------:R-:W-:Y:S01]  /*5330*/  @!P1 PRMT R176, R0, 0x7610, R176 ;  /* 0x0000761000b09816 */ /* 0x000fe200000000b0 */
[----:B--2---:R-:W3:Y:S06]  /*5340*/  @!P1 LDC R133, c[0x0][0xc80] ;  /* 0x00032000ff859b82 */ /* 0x004eec0000000800 */
.L_x_86:
[----:B---3-5:R-:W-:Y:S01]  /*5350*/  @!P0 FSETP.EQ.AND P1, PT, R133, RZ, PT ;  /* 0x000000ff8500820b */ /* 0x028fe20003f22000 */
[----:B------:R-:W-:Y:S01]  /*5360*/  @!UPT UIADD3 URZ, UPT, UPT, URZ, URZ, URZ ;  /* 0x000000fffffff290 */ /* 0x000fe2000fffe0ff */
[----:B------:R-:W-:Y:S11]  /*5370*/  @!P0 BRA `(.L_x_87) ;  /* 0x0000000000188947 */ /* 0x000ff60003800000 */
[----:B------:R-:W-:Y:S02]  /*5380*/  LOP3.LUT P0, RZ, R176, 0xff, RZ, 0xc0, !PT ;  /* 0x000000ffb0ff7812 */ /* 0x000fe4000780c0ff */
[----:B------:R-:W-:Y:S04]  /*5390*/  ISETP.NE.U32.AND P1, PT, R2, RZ, PT ;  /* 0x000000ff0200720c */ /* 0x000fe80003f25070 */
[----:B------:R-:W-:Y:S04]  /*53a0*/  ISETP.NE.AND.EX P1, PT, R3, RZ, PT, P1 ;  /* 0x000000ff0300720c */ /* 0x000fe80003f25310 */
[----:B------:R-:W-:Y:S03]  /*53b0*/  PLOP3.LUT P1, PT, P1, PT, PT, 0x8, 0x80 ;  /* 0x000000000080781c */ /* 0x000fe60000f2e170 */
[----:B------:R-:W-:Y:S11]  /*53c0*/  @P0 FSETP.EQ.AND P1, PT, R133, RZ, PT ;  /* 0x000000ff8500020b */ /* 0x000ff60003f22000 */
[----:B------:R-:W-:Y:S02]  /*53d0*/  @!UPT UIADD3 URZ, UPT, UPT, URZ, URZ, URZ ;  /* 0x000000fffffff290 */ /* 0x000fe4000fffe0ff */
.L_x_87:
[----:B------:R-:W2:Y:S01]  /*53e0*/  SYNCS.PHASECHK.TRANS64.TRYWAIT P2, [UR21+0x90], R10 ;  /* 0x0000900aff0075a7 */ /* 0x000ea20008041115 */
[----:B------:R-:W-:Y:S01]  /*53f0*/  ELECT P0, URZ, PT ;  /* 0x0000000000ff782f */ /* 0x000fe20003800000 */
[----:B------:R-:W-:Y:S02]  /*5400*/  ULOP3.LUT UP0, UR19, UR29, 0x1, URZ, 0xc0, !UPT ;  /* 0x000000011d137892 */ /* 0x000fe4000f80c0ff */
[----:B------:R-:W-:Y:S01]  /*5410*/  UIADD3 UR18, UPT, UPT, UR17, 0x60, URZ ;  /* 0x0000006011127890 */ /* 0x000fe2000fffe0ff */
[----:B------:R-:W-:Y:S06]  /*5420*/  PLOP3.LUT P1, PT, P1, P0, PT, 0xf2, 0x2f ;  /* 0x00000000002f781c */ /* 0x000fec0000f21e72 */
[----:B------:R-:W-:Y:S02]  /*5430*/  UMOV UR58, UR18 ;  /* 0x00000012003a7c82 */ /* 0x000fe40008000000 */
[----:B------:R-:W-:Y:S05]  /*5440*/  @UP0 UIADD3 UR58, UPT, UPT, UR17, URZ, URZ ;  /* 0x000000ff113a0290 */ /* 0x000fea000fffe0ff */
[----:B------:R-:W-:Y:S05]  /*5450*/  @!P1 IADD3 R6, P0, PT, R16, 0x980, RZ ;  /* 0x0000098010069810 */ /* 0x000fea0007f1e0ff */
[----:B-1----:R-:W-:Y:S01]  /*5460*/  @!P1 IMAD.X R0, RZ, RZ, R17, P0 ;  /* 0x000000ffff009224 */ /* 0x002fe200000e0611 */
[----:B--2---:R-:W-:Y:S07]  /*5470*/  @!P2 BRA `(.L_x_88) ;  /* 0x000000e00024a947 */ /* 0x004fee0003800000 */
.L_x_228:
[----:B------:R-:W-:Y:S01]  /*5480*/  @!P1 R2UR UR5, R6 ;  /* 0x00000000060592ca */ /* 0x000fe200000e0000 */
[----:B------:R-:W-:Y:S01]  /*5490*/  VOTEU.ALL UP0, P1 ;  /* 0x0000000000ff7886 */ /* 0x000fe20000800000 */
[----:B------:R-:W-:Y:S01]  /*54a0*/  @!P1 R2UR UR4, R0 ;  /* 0x00000000000492ca */ /* 0x000fe200000e0000 */
[----:B------:R-:W-:Y:S01]  /*54b0*/  UMOV UR6, 0x0 ;  /* 0x0000000000067882 */ /* 0x000fe20000000000 */
[----:B------:R-:W-:Y:S01]  /*54c0*/  UMOV UR7, 0x10000000 ;  /* 0x1000000000077882 */ /* 0x000fe20000000000 */
[----:B------:R-:W-:Y:S01]  /*54d0*/  UMOV UR60, UR36 ;  /* 0x00000024003c7c82 */ /* 0x000fe20008000000 */
[----:B------:R-:W-:Y:S01]  /*54e0*/  @!UP0 UIADD3 UR56, UPT, UPT, UR21, 0x200, URZ ;  /* 0x0000020015388890 */ /* 0x000fe2000fffe0ff */
[----:B------:R-:W-:Y:S01]  /*54f0*/  @!P1 IMAD.MOV.U32 R0, RZ, RZ, 0x2000 ;  /* 0x00002000ff009424 */ /* 0x000fe200078e00ff */
[----:B------:R-:W-:Y:S01]  /*5500*/  @!UP0 UIADD3 UR10, UPT, UPT, UR58, 0x80, URZ ;  /* 0x000000803a0a8890 */ /* 0x000fe2000fffe0ff */
[----:B------:R-:W-:Y:S01]  /*5510*/  @!P1 IADD3 R6, P0, PT, R16, 0x980, RZ ;  /* 0x0000098010069810 */ /* 0x000fe20007f1e0ff */
[----:B------:R-:W-:Y:S01]  /*5520*/  @!UP0 UIADD3 UR8, UPT, UPT, UR21, 0x1200, URZ ;  /* 0x0000120015088890 */ /* 0x000fe2000fffe0ff */
[----:B------:R-:W-:Y:S02]  /*5530*/  VOTEU.ALL UP0, P1 ;  /* 0x0000000000ff7886 */ /* 0x000fe40000800000 */
[----:B------:R-:W-:Y:S01]  /*5540*/  IMAD.U32 R8, RZ, RZ, UR5 ;  /* 0x00000005ff087e24 */ /* 0x000fe2000f8e00ff */
[----:B------:R-:W-:Y:S01]  /*5550*/  UMOV UR9, UR57 ;  /* 0x0000003900097c82 */ /* 0x000fe20008000000 */
[----:B-1----:R-:W-:Y:S01]  /*5560*/  IMAD.U32 R9, RZ, RZ, UR4 ;  /* 0x00000004ff097e24 */ /* 0x002fe2000f8e00ff */
[----:B------:R-:W-:Y:S01]  /*5570*/  UMOV UR11, UR59 ;  /* 0x0000003b000b7c82 */ /* 0x000fe20008000000 */
[----:B------:R-:W-:Y:S01]  /*5580*/  UMOV UR12, UR36 ;  /* 0x00000024000c7c82 */ /* 0x000fe20008000000 */
[----:B------:R-:W-:Y:S02]  /*5590*/  @!P1 R2UR UR4, R8 ;  /* 0x00000000080492ca */ /* 0x000fe400000e0000 */
[----:B------:R-:W-:Y:S11]  /*55a0*/  @!P1 R2UR UR5, R9 ;  /* 0x00000000090592ca */ /* 0x000ff600000e0000 */
[----:B------:R-:W-:Y:S02]  /*55b0*/  @!UPT UIADD3 URZ, UPT, UPT, URZ, URZ, URZ ;  /* 0x000000fffffff290 */ /* 0x000fe4000fffe0ff */
[----:B------:R1:W-:Y:S01]  /*55c0*/  @!UP0 UTMALDG.3D [UR56], [UR4], desc[UR6] ;  /* 0x00000638040085b4 */ /* 0x0003e20008011000 */
[----:B------:R-:W-:Y:S05]  /*55d0*/  VOTEU.ALL UP0, P1 ;  /* 0x0000000000ff7886 */ /* 0x000fea0000800000 */
[----:B------:R1:W-:Y:S01]  /*55e0*/  @!UP0 UTMALDG.3D [UR8], [UR4], desc[UR6] ;  /* 0x00000608040085b4 */ /* 0x0003e20008011000 */
[----:B------:R2:W-:Y:S01]  /*55f0*/  @!P1 SYNCS.ARRIVE.TRANS64.RED.A0TR RZ, [UR21+0x70], R0 ;  /* 0x00007000ffff99a7 */ /* 0x0005e20008300415 */
[----:B------:R-:W-:Y:S01]  /*5600*/  SYNCS.ARRIVE.TRANS64.RED.A1T0 RZ, [UR46], RZ ;  /* 0x000000ffffff79a7 */ /* 0x000fe2000810042e */
[----:B--2---:R-:W-:Y:S01]  /*5610*/  @!P1 IMAD.X R0, RZ, RZ, R17, P0 ;  /* 0x000000ffff009224 */ /* 0x004fe200000e0611 */
[----:B------:R-:W2:Y:S02]  /*5620*/  SYNCS.PHASECHK.TRANS64.TRYWAIT P2, [UR21+0x98], R10 ;  /* 0x0000980aff0075a7 */ /* 0x000ea40008041115 */
[----:B-12---:R-:W-:Y:S05]  /*5630*/  @!P2 BRA `(.L_x_89) ;  /* 0x000000dc00cca947 */ /* 0x006fea0003800000 */
.L_x_230:
        /* <DEDUP_REMOVED lines=10> */
[----:B------:R-:W-:Y:S02]  /*56e0*/  @!UP0 UIADD3 UR10, UPT, UPT, UR58, 0x80, URZ ;  /* 0x000000803a0a8890 */ /* 0x000fe4000fffe0ff */
[----:B------:R-:W-:Y:S01]  /*56f0*/  @!UP0 UIADD3 UR8, UPT, UPT, UR21, 0x3200, URZ ;  /* 0x0000320015088890 */ /* 0x000fe2000fffe0ff */
[----:B------:R-:W-:Y:S01]  /*5700*/  IMAD.U32 R8, RZ, RZ, UR5 ;  /* 0x00000005ff087e24 */ /* 0x000fe2000f8e00ff */
[----:B------:R-:W-:Y:S01]  /*5710*/  VOTEU.ALL UP0, P1 ;  /* 0x0000000000ff7886 */ /* 0x000fe20000800000 */
[----:B-1----:R-:W-:Y:S01]  /*5720*/  IMAD.U32 R9, RZ, RZ, UR4 ;  /* 0x00000004ff097e24 */ /* 0x002fe2000f8e00ff */
[----:B------:R-:W-:Y:S01]  /*5730*/  UMOV UR52, UR36 ;  /* 0x0000002400347c82 */ /* 0x000fe20008000000 */
[----:B------:R-:W-:Y:S01]  /*5740*/  UMOV UR9, UR49 ;  /* 0x0000003100097c82 */ /* 0x000fe20008000000 */
[----:B------:R-:W-:Y:S01]  /*5750*/  @!P1 R2UR UR4, R8 ;  /* 0x00000000080492ca */ /* 0x000fe200000e0000 */
[----:B------:R-:W-:Y:S01]  /*5760*/  UMOV UR12, UR36 ;  /* 0x00000024000c7c82 */ /* 0x000fe20008000000 */
[----:B------:R-:W-:Y:S01]  /*5770*/  @!P1 R2UR UR5, R9 ;  /* 0x00000000090592ca */ /* 0x000fe200000e0000 */
[----:B------:R-:W-:Y:S11]  /*5780*/  UMOV UR11, UR51 ;  /* 0x00000033000b7c82 */ /* 0x000ff60008000000 */
[----:B------:R-:W-:Y:S01]  /*5790*/  @!UPT UIADD3 URZ, UPT, UPT, URZ, URZ, URZ ;  /* 0x000000fffffff290 */ /* 0x000fe2000fffe0ff */
        /* <DEDUP_REMOVED lines=8> */
.L_x_232:
[----:B------:R-:W-:Y:S01]  /*5820*/  @!P1 R2UR UR4, R0 ;  /* 0x00000000000492ca */ /* 0x000fe200000e0000 */
[----:B------:R-:W-:Y:S01]  /*5830*/  USHF.L.U32 UR16, UR19, 0x5, URZ ;  /* 0x0000000513107899 */ /* 0x000fe200080006ff */
[----:B------:R-:W-:Y:S01]  /*5840*/  @!P1 R2UR UR5, R6 ;  /* 0x00000000060592ca */ /* 0x000fe200000e0000 */
[----:B------:R-:W-:Y:S01]  /*5850*/  VOTEU.ALL UP0, P1 ;  /* 0x0000000000ff7886 */ /* 0x000fe20000800000 */
[----:B------:R-:W-:Y:S01]  /*5860*/  UMOV UR24, 0x0 ;  /* 0x0000000000187882 */ /* 0x000fe20000000000 */
[----:B------:R-:W-:Y:S01]  /*5870*/  UMOV UR25, 0x10000000 ;  /* 0x1000000000197882 */ /* 0x000fe20000000000 */
[----:B------:R-:W-:Y:S01]  /*5880*/  UMOV UR43, UR59 ;  /* 0x0000003b002b7c82 */ /* 0x000fe20008000000 */
[----:B------:R-:W-:Y:S01]  /*5890*/  UMOV UR44, UR36 ;  /* 0x00000024002c7c82 */ /* 0x000fe20008000000 */
[----:B------:R-:W-:Y:S01]  /*58a0*/  @!UP0 UIADD3 UR40, UPT, UPT, UR21, 0x4200, URZ ;  /* 0x0000420015288890 */ /* 0x000fe2000fffe0ff */
[----:B------:R-:W-:Y:S01]  /*58b0*/  @!P1 IMAD.MOV.U32 R0, RZ, RZ, 0x2000 ;  /* 0x00002000ff009424 */ /* 0x000fe200078e00ff */
[----:B------:R-:W-:Y:S01]  /*58c0*/  @!UP0 UIADD3 UR8, UPT, UPT, UR21, 0x5200, URZ ;  /* 0x0000520015088890 */ /* 0x000fe2000fffe0ff */
[----:B------:R-:W-:Y:S01]  /*58d0*/  @!P1 IADD3 R6, P0, PT, R16, 0x980, RZ ;  /* 0x0000098010069810 */ /* 0x000fe20007f1e0ff */
[----:B------:R-:W-:Y:S01]  /*58e0*/  UMOV UR9, UR41 ;  /* 0x0000002900097c82 */ /* 0x000fe20008000000 */
[----:B-1----:R-:W-:Y:S01]  /*58f0*/  IMAD.U32 R9, RZ, RZ, UR4 ;  /* 0x00000004ff097e24 */ /* 0x002fe2000f8e00ff */
[----:B------:R-:W-:Y:S01]  /*5900*/  UIADD3 UR4, UPT, UPT, UR17, -UR16, URZ ;  /* 0x8000001011047290 */ /* 0x000fe2000fffe0ff */
[----:B------:R-:W-:Y:S01]  /*5910*/  IMAD.U32 R8, RZ, RZ, UR5 ;  /* 0x00000005ff087e24 */ /* 0x000fe2000f8e00ff */
[----:B------:R-:W-:Y:S01]  /*5920*/  UMOV UR11, UR59 ;  /* 0x0000003b000b7c82 */ /* 0x000fe20008000000 */
[----:B------:R-:W-:Y:S01]  /*5930*/  UMOV UR12, UR36 ;  /* 0x00000024000c7c82 */ /* 0x000fe20008000000 */
[----:B------:R-:W-:Y:S01]  /*5940*/  @!P1 R2UR UR7, R9 ;  /* 0x00000000090792ca */ /* 0x000fe200000e0000 */
[----:B------:R-:W-:Y:S01]  /*5950*/  UIADD3 UR42, UPT, UPT, UR4, 0x40, URZ ;  /* 0x00000040042a7890 */ /* 0x000fe2000fffe0ff */
[----:B------:R-:W-:Y:S01]  /*5960*/  @!P1 R2UR UR6, R8 ;  /* 0x00000000080692ca */ /* 0x000fe200000e0000 */
[----:B------:R-:W-:Y:S01]  /*5970*/  @!UP0 UIADD3 UR10, UPT, UPT, UR4, 0xc0, URZ ;  /* 0x000000c0040a8890 */ /* 0x000fe2000fffe0ff */
[----:B------:R-:W-:Y:S11]  /*5980*/  VOTEU.ALL UP0, P1 ;  /* 0x0000000000ff7886 */ /* 0x000ff60000800000 */
        /* <DEDUP_REMOVED lines=8> */
.L_x_234:
[----:B------:R-:W-:Y:S01]  /*5a10*/  @!P1 R2UR UR6, R6 ;  /* 0x00000000060692ca */ /* 0x000fe200000e0000 */
[----:B------:R-:W-:Y:S01]  /*5a20*/  VOTEU.ALL UP0, P1 ;  /* 0x0000000000ff7886 */ /* 0x000fe20000800000 */
[----:B------:R-:W-:Y:S01]  /*5a30*/  @!P1 R2UR UR5, R0 ;  /* 0x00000000000592ca */ /* 0x000fe200000e0000 */
[----:B------:R-:W-:Y:S01]  /*5a40*/  UMOV UR34, UR42 ;  /* 0x0000002a00227c82 */ /* 0x000fe20008000000 */
[----:B------:R-:W-:Y:S01]  /*5a50*/  @!P1 IMAD.MOV.U32 R0, RZ, RZ, 0x2000 ;  /* 0x00002000ff009424 */ /* 0x000fe200078e00ff */
[----:B------:R-:W-:Y:S01]  /*5a60*/  UMOV UR9, UR33 ;  /* 0x0000002100097c82 */ /* 0x000fe20008000000 */
[----:B------:R-:W-:Y:S01]  /*5a70*/  @!UP0 UIADD3 UR35, UPT, UPT, UR59, 0x40, URZ ;  /* 0x000000403b238890 */ /* 0x000fe2000fffe0ff */
[----:B-1----:R-:W-:Y:S01]  /*5a80*/  SHF.L.U32 R9, RZ, 0x1f, RZ ;  /* 0x0000001fff097819 */ /* 0x002fe200000006ff */
[----:B------:R-:W-:Y:S01]  /*5a90*/  @!UP0 UIADD3 UR32, UPT, UPT, UR21, 0x6200, URZ ;  /* 0x0000620015208890 */ /* 0x000fe2000fffe0ff */
[----:B------:R-:W-:Y:S01]  /*5aa0*/  @!P1 IADD3 R8, P0, PT, R16, 0x980, RZ ;  /* 0x0000098010089810 */ /* 0x000fe20007f1e0ff */
[----:B------:R-:W-:Y:S02]  /*5ab0*/  @!UP0 UIADD3 UR10, UPT, UPT, UR4, 0xc0, URZ ;  /* 0x000000c0040a8890 */ /* 0x000fe4000fffe0ff */
[----:B------:R-:W-:Y:S01]  /*5ac0*/  @!UP0 UIADD3 UR8, UPT, UPT, UR21, 0x7200, URZ ;  /* 0x0000720015088890 */ /* 0x000fe2000fffe0ff */
[----:B------:R-:W-:Y:S01]  /*5ad0*/  IMAD.U32 R18, RZ, RZ, UR6 ;  /* 0x00000006ff127e24 */ /* 0x000fe2000f8e00ff */
[----:B------:R-:W-:Y:S01]  /*5ae0*/  VOTEU.ALL UP0, P1 ;  /* 0x0000000000ff7886 */ /* 0x000fe20000800000 */
[----:B------:R-:W-:Y:S01]  /*5af0*/  IMAD.U32 R19, RZ, RZ, UR5 ;  /* 0x00000005ff137e24 */ /* 0x000fe2000f8e00ff */
[----:B------:R-:W-:Y:S01]  /*5b00*/  UMOV UR4, 0x0 ;  /* 0x0000000000047882 */ /* 0x000fe20000000000 */
[----:B------:R-:W-:Y:S01]  /*5b10*/  UMOV UR5, 0x10000000 ;  /* 0x1000000000057882 */ /* 0x000fe20000000000 */
[----:B------:R-:W-:Y:S01]  /*5b20*/  @!P1 R2UR UR6, R18 ;  /* 0x00000000120692ca */ /* 0x000fe200000e0000 */
[----:B------:R-:W-:Y:S01]  /*5b30*/  UMOV UR12, UR36 ;  /* 0x00000024000c7c82 */ /* 0x000fe20008000000 */
[----:B------:R-:W-:Y:S01]  /*5b40*/  @!P1 R2UR UR7, R19 ;  /* 0x00000000130792ca */ /* 0x000fe200000e0000 */
[----:B------:R-:W-:Y:S01]  /*5b50*/  UMOV UR11, UR35 ;  /* 0x00000023000b7c82 */ /* 0x000fe20008000000 */
[----:B------:R-:W-:Y:S11]  /*5b60*/  @!P1 IMAD.X R6, RZ, RZ, R17, P0 ;  /* 0x000000ffff069224 */ /* 0x000ff600000e0611 */
[----:B------:R-:W-:Y:S01]  /*5b70*/  @!UP0 UTMALDG.3D [UR32], [UR6], desc[UR4] ;  /* 0x00000420060085b4 */ /* 0x000fe20008011000 */
[----:B------:R-:W-:Y:S05]  /*5b80*/  VOTEU.ALL UP0, P1 ;  /* 0x0000000000ff7886 */ /* 0x000fea0000800000 */
[----:B------:R1:W-:Y:S01]  /*5b90*/  @!UP0 UTMALDG.3D [UR8], [UR6], desc[UR4] ;  /* 0x00000408060085b4 */ /* 0x0003e20008011000 */
[----:B------:R2:W-:Y:S01]  /*5ba0*/  @!P1 SYNCS.ARRIVE.TRANS64.RED.A0TR RZ, [UR21+0x88], R0 ;  /* 0x00008800ffff99a7 */ /* 0x0005e20008300415 */
[----:B------:R-:W-:Y:S01]  /*5bb0*/  SYNCS.ARRIVE.TRANS64.RED.A1T0 RZ, [UR37], RZ ;  /* 0x000000ffffff79a7 */ /* 0x000fe20008100425 */
[----:B------:R-:W3:Y:S01]  /*5bc0*/  SYNCS.PHASECHK.TRANS64.TRYWAIT P2, [UR21+0x90], R9 ;  /* 0x00009009ff0075a7 */ /* 0x000ee20008041115 */
[----:B-1----:R-:W-:Y:S01]  /*5bd0*/  UIADD3 UR4, UPT, UPT, UR17, UR16, URZ ;  /* 0x0000001011047290 */ /* 0x002fe2000fffe0ff */
[----:B--23--:R-:W-:Y:S11]  /*5be0*/  @!P2 BRA `(.L_x_92) ;  /* 0x000000d800a8a947 */ /* 0x00cff60003800000 */
.L_x_236:
[----:B------:R-:W-:Y:S01]  /*5bf0*/  @!P1 R2UR UR6, R8 ;  /* 0x00000000080692ca */ /* 0x000fe200000e0000 */
[----:B------:R-:W-:Y:S01]  /*5c00*/  VOTEU.ALL UP0, P1 ;  /* 0x0000000000ff7886 */ /* 0x000fe20000800000 */
[----:B------:R-:W-:Y:S01]  /*5c10*/  @!P1 R2UR UR5, R6 ;  /* 0x00000000060592ca */ /* 0x000fe200000e0000 */
[----:B------:R-:W-:Y:S01]  /*5c20*/  UIADD3 UR26, UPT, UPT, UR4, 0x20, URZ ;  /* 0x00000020041a7890 */ /* 0x000fe2000fffe0ff */
[----:B-1----:R-:W-:Y:S01]  /*5c30*/  @!P1 IMAD.MOV.U32 R0, RZ, RZ, 0x2000 ;  /* 0x00002000ff009424 */ /* 0x002fe200078e00ff */
[----:B------:R-:W-:Y:S01]  /*5c40*/  UMOV UR30, 0x0 ;  /* 0x00000000001e7882 */ /* 0x000fe20000000000 */
[----:B------:R-:W-:Y:S01]  /*5c50*/  @!UP0 UIADD3 UR24, UPT, UPT, UR21, 0x200, URZ ;  /* 0x0000020015188890 */ /* 0x000fe2000fffe0ff */
[----:B------:R-:W-:Y:S01]  /*5c60*/  @!P1 IADD3 R8, P0, PT, R16, 0x980, RZ ;  /* 0x0000098010089810 */ /* 0x000fe20007f1e0ff */
[----:B------:R-:W-:Y:S02]  /*5c70*/  @!UP0 UIADD3 UR10, UPT, UPT, UR4, 0xa0, URZ ;  /* 0x000000a0040a8890 */ /* 0x000fe4000fffe0ff */
[----:B------:R-:W-:Y:S01]  /*5c80*/  @!UP0 UIADD3 UR8, UPT, UPT, UR21, 0x1200, URZ ;  /* 0x0000120015088890 */ /* 0x000fe2000fffe0ff */
[----:B------:R-:W-:Y:S02]  /*5c90*/  VOTEU.ALL UP0, P1 ;  /* 0x0000000000ff7886 */ /* 0x000fe40000800000 */
[----:B------:R-:W-:Y:S01]  /*5ca0*/  IMAD.U32 R18, RZ, RZ, UR6 ;  /* 0x00000006ff127e24 */ /* 0x000fe2000f8e00ff */
[----:B------:R-:W-:Y:S01]  /*5cb0*/  UMOV UR31, 0x10000000 ;  /* 0x10000000001f7882 */ /* 0x000fe20000000000 */
[----:B------:R-:W-:Y:S01]  /*5cc0*/  IMAD.U32 R19, RZ, RZ, UR5 ;  /* 0x00000005ff137e24 */ /* 0x000fe2000f8e00ff */
[----:B------:R-:W-:Y:S01]  /*5cd0*/  UMOV UR25, UR57 ;  /* 0x0000003900197c82 */ /* 0x000fe20008000000 */
[----:B------:R-:W-:Y:S01]  /*5ce0*/  UMOV UR27, UR59 ;  /* 0x0000003b001b7c82 */ /* 0x000fe20008000000 */
[----:B------:R-:W-:Y:S01]  /*5cf0*/  @!P1 R2UR UR6, R18 ;  /* 0x00000000120692ca */ /* 0x000fe200000e0000 */
[----:B------:R-:W-:Y:S01]  /*5d00*/  UMOV UR28, UR36 ;  /* 0x00000024001c7c82 */ /* 0x000fe20008000000 */
[----:B------:R-:W-:Y:S01]  /*5d10*/  @!P1 R2UR UR7, R19 ;  /* 0x00000000130792ca */ /* 0x000fe200000e0000 */
[----:B------:R-:W-:Y:S01]  /*5d20*/  UMOV UR9, UR57 ;  /* 0x0000003900097c82 */ /* 0x000fe20008000000 */
[----:B------:R-:W-:Y:S01]  /*5d30*/  UMOV UR11, UR59 ;  /* 0x0000003b000b7c82 */ /* 0x000fe20008000000 */
[----:B------:R-:W-:Y:S01]  /*5d40*/  UMOV UR12, UR36 ;  /* 0x00000024000c7c82 */ /* 0x000fe20008000000 */
[----:B------:R-:W-:Y:S09]  /*5d50*/  @!P1 IMAD.X R6, RZ, RZ, R17, P0 ;  /* 0x000000ffff069224 */ /* 0x000ff200000e0611 */
[----:B------:R1:W-:Y:S01]  /*5d60*/  @!UP0 UTMALDG.3D [UR24], [UR6], desc[UR30] ;  /* 0x00001e18060085b4 */ /* 0x0003e20008011000 */
[----:B------:R-:W-:Y:S05]  /*5d70*/  VOTEU.ALL UP0, P1 ;  /* 0x0000000000ff7886 */ /* 0x000fea0000800000 */
[----:B------:R1:W-:Y:S01]  /*5d80*/  @!UP0 UTMALDG.3D [UR8], [UR6], desc[UR30] ;  /* 0x00001e08060085b4 */ /* 0x0003e20008011000 */
[----:B------:R1:W-:Y:S01]  /*5d90*/  @!P1 SYNCS.ARRIVE.TRANS64.RED.A0TR RZ, [UR21+0x70], R0 ;  /* 0x00007000ffff99a7 */ /* 0x0003e20008300415 */
[----:B------:R-:W-:Y:S01]  /*5da0*/  SYNCS.ARRIVE.TRANS64.RED.A1T0 RZ, [UR46], RZ ;  /* 0x000000ffffff79a7 */ /* 0x000fe2000810042e */
[----:B------:R-:W2:Y:S02]  /*5db0*/  SYNCS.PHASECHK.TRANS64.TRYWAIT P2, [UR21+0x98], R9 ;  /* 0x00009809ff0075a7 */ /* 0x000ea40008041115 */
[----:B-12---:R-:W-:Y:S05]  /*5dc0*/  @!P2 BRA `(.L_x_93) ;  /* 0x000000d80048a947 */ /* 0x006fea0003800000 */
.L_x_238:
[----:B------:R-:W-:Y:S01]  /*5dd0*/  @!P1 R2UR UR6, R8 ;  /* 0x00000000080692ca */ /* 0x000fe200000e0000 */
[----:B------:R-:W-:Y:S01]  /*5de0*/  VOTEU.ALL UP0, P1 ;  /* 0x0000000000ff7886 */ /* 0x000fe20000800000 */
[----:B------:R-:W-:Y:S01]  /*5df0*/  @!P1 R2UR UR5, R6 ;  /* 0x00000000060592ca */ /* 0x000fe200000e0000 */
[----:B------:R-:W-:Y:S01]  /*5e00*/  UMOV UR30, 0x0 ;  /* 0x00000000001e7882 */ /* 0x000fe20000000000 */
[----:B------:R-:W-:Y:S01]  /*5e10*/  UMOV UR31, 0x10000000 ;  /* 0x10000000001f7882 */ /* 0x000fe20000000000 */
[----:B------:R-:W-:Y:S01]  /*5e20*/  UMOV UR25, UR49 ;  /* 0x0000003100197c82 */ /* 0x000fe20008000000 */
[----:B------:R-:W-:Y:S01]  /*5e30*/  @!UP0 UIADD3 UR27, UPT, UPT, UR59, 0x40, URZ ;  /* 0x000000403b1b8890 */ /* 0x000fe2000fffe0ff */
[----:B-1----:R-:W-:Y:S01]  /*5e40*/  @!P1 IMAD.MOV.U32 R0, RZ, RZ, 0x2000 ;  /* 0x00002000ff009424 */ /* 0x002fe200078e00ff */
[----:B------:R-:W-:Y:S01]  /*5e50*/  @!UP0 UIADD3 UR24, UPT, UPT, UR21, 0x2200, URZ ;  /* 0x0000220015188890 */ /* 0x000fe2000fffe0ff */
[----:B------:R-:W-:Y:S01]  /*5e60*/  @!P1 IADD3 R8, P0, PT, R16, 0x980, RZ ;  /* 0x0000098010089810 */ /* 0x000fe20007f1e0ff */
[----:B------:R-:W-:Y:S02]  /*5e70*/  @!UP0 UIADD3 UR10, UPT, UPT, UR4, 0xa0, URZ ;  /* 0x000000a0040a8890 */ /* 0x000fe4000fffe0ff */
[----:B------:R-:W-:Y:S01]  /*5e80*/  @!UP0 UIADD3 UR8, UPT, UPT, UR21, 0x3200, URZ ;  /* 0x0000320015088890 */ /* 0x000fe2000fffe0ff */
[----:B------:R-:W-:Y:S01]  /*5e90*/  IMAD.U32 R18, RZ, RZ, UR6 ;  /* 0x00000006ff127e24 */ /* 0x000fe2000f8e00ff */
[----:B------:R-:W-:Y:S01]  /*5ea0*/  VOTEU.ALL UP0, P1 ;  /* 0x0000000000ff7886 */ /* 0x000fe20000800000 */
[----:B------:R-:W-:Y:S01]  /*5eb0*/  IMAD.U32 R19, RZ, RZ, UR5 ;  /* 0x00000005ff137e24 */ /* 0x000fe2000f8e00ff */
[----:B------:R-:W-:Y:S01]  /*5ec0*/  UMOV UR28, UR36 ;  /* 0x00000024001c7c82 */ /* 0x000fe20008000000 */
[----:B------:R-:W-:Y:S01]  /*5ed0*/  UMOV UR9, UR49 ;  /* 0x0000003100097c82 */ /* 0x000fe20008000000 */
[----:B------:R-:W-:Y:S01]  /*5ee0*/  @!P1 R2UR UR6, R18 ;  /* 0x00000000120692ca */ /* 0x000fe200000e0000 */
[----:B------:R-:W-:Y:S01]  /*5ef0*/  UMOV UR12, UR36 ;  /* 0x00000024000c7c82 */ /* 0x000fe20008000000 */
[----:B------:R-:W-:Y:S01]  /*5f00*/  @!P1 R2UR UR7, R19 ;  /* 0x00000000130792ca */ /* 0x000fe200000e0000 */
[----:B------:R-:W-:Y:S01]  /*5f10*/  UMOV UR11, UR27 ;  /* 0x0000001b000b7c82 */ /* 0x000fe20008000000 */
[----:B------:R-:W-:Y:S11]  /*5f20*/  @!P1 IMAD.X R6, RZ, RZ, R17, P0 ;  /* 0x000000ffff069224 */ /* 0x000ff600000e0611 */
[----:B------:R1:W-:Y:S01]  /*5f30*/  @!UP0 UTMALDG.3D [UR24], [UR6], desc[UR30] ;  /* 0x00001e18060085b4 */ /* 0x0003e20008011000 */
[----:B------:R-:W-:Y:S05]  /*5f40*/  VOTEU.ALL UP0, P1 ;  /* 0x0000000000ff7886 */ /* 0x000fea0000800000 */
[----:B------:R1:W-:Y:S01]  /*5f50*/  @!UP0 UTMALDG.3D [UR8], [UR6], desc[UR30] ;  /* 0x00001e08060085b4 */ /* 0x0003e20008011000 */
[----:B------:R1:W-:Y:S01]  /*5f60*/  @!P1 SYNCS.ARRIVE.TRANS64.RED.A0TR RZ, [UR21+0x78], R0 ;  /* 0x00007800ffff99a7 */ /* 0x0003e20008300415 */
[----:B------:R-:W-:Y:S11]  /*5f70*/  UISETP.NE.AND UP0, UPT, UR19, URZ, UPT ;  /* 0x000000ff1300728c */ /* 0x000ff6000bf05270 */
[----:B------:R-:W-:Y:S01]  /*5f80*/  @!UP0 UIADD3 UR18, UPT, UPT, UR17, URZ, URZ ;  /* 0x000000ff11128290 */ /* 0x000fe2000fffe0ff */
[----:B------:R-:W-:Y:S01]  /*5f90*/  SYNCS.ARRIVE.TRANS64.RED.A1T0 RZ, [UR39], RZ ;  /* 0x000000ffffff79a7 */ /* 0x000fe20008100427 */
[----:B------:R-:W2:Y:S02]  /*5fa0*/  SYNCS.PHASECHK.TRANS64.TRYWAIT P2, [UR21+0xa0], R9 ;  /* 0x0000a009ff0075a7 */ /* 0x000ea40008041115 */
[----:B-12---:R-:W-:Y:S08]  /*5fb0*/  @!P2 BRA `(.L_x_94) ;  /* 0x000000d400e4a947 */ /* 0x006ff00003800000 */
.L_x_240:
        /* <DEDUP_REMOVED lines=9> */
[----:B------:R-:W-:Y:S01]  /*6050*/  VIADD R14, R14, 0x1 ;  /* 0x000000010e0e7836 */ /* 0x000fe20000000000 */
[----:B------:R-:W-:Y:S01]  /*6060*/  @!UP0 UIADD3 UR8, UPT, UPT, UR21, 0x5200, URZ ;  /* 0x0000520015088890 */ /* 0x000fe2000fffe0ff */
[----:B------:R-:W-:Y:S02]  /*6070*/  VOTEU.ALL UP0, P1 ;  /* 0x0000000000ff7886 */ /* 0x000fe40000800000 */
[----:B------:R-:W-:Y:S01]  /*6080*/  IMAD.U32 R18, RZ, RZ, UR5 ;  /* 0x00000005ff127e24 */ /* 0x000fe2000f8e00ff */
[----:B------:R-:W-:Y:S01]  /*6090*/  UMOV UR19, UR59 ;  /* 0x0000003b00137c82 */ /* 0x000fe20008000000 */
[----:B------:R-:W-:Y:S01]  /*60a0*/  IMAD.U32 R19, RZ, RZ, UR4 ;  /* 0x00000004ff137e24 */ /* 0x000fe2000f8e00ff */
        /* <DEDUP_REMOVED lines=12> */
[----:B------:R-:W2:Y:S02]  /*6170*/  SYNCS.PHASECHK.TRANS64.TRYWAIT P0, [UR21+0xa8], R9 ;  /* 0x0000a809ff0075a7 */ /* 0x000ea40008001115 */
[----:B-12---:R-:W-:Y:S05]  /*6180*/  @!P0 BRA `(.L_x_95) ;  /* 0x000000d400888947 */ /* 0x006fea0003800000 */
.L_x_242:
[----:B------:R-:W-:Y:S01]  /*6190*/  UIADD3 UR29, UPT, UPT, UR29, 0x1, URZ ;  /* 0x000000011d1d7890 */ /* 0x000fe2000fffe0ff */
[----:B------:R-:W-:Y:S01]  /*61a0*/  @!P1 IADD3 R6, P0, PT, R16, 0x980, RZ ;  /* 0x0000098010069810 */ /* 0x000fe20007f1e0ff */
[----:B------:R-:W-:Y:S01]  /*61b0*/  UPLOP3.LUT UP1, UPT, UPT, UPT, UPT, 0x80, 0x8 ;  /* 0x000000000008789c */ /* 0x000fe20003f2f070 */
[----:B------:R-:W-:Y:S01]  /*61c0*/  R2UR UR24, R178 ;  /* 0x00000000b21872ca */ /* 0x000fe200000e0000 */
[----:B------:R-:W-:Y:S01]  /*61d0*/  VOTEU.ALL UP0, P1 ;  /* 0x0000000000ff7886 */ /* 0x000fe20000800000 */
[----:B------:R-:W-:Y:S01]  /*61e0*/  @!P1 R2UR UR5, R6 ;  /* 0x00000000060592ca */ /* 0x000fe200000e0000 */
[----:B-1----:R-:W-:Y:S01]  /*61f0*/  @!P1 IMAD.X R0, RZ, RZ, R17, P0 ;  /* 0x000000ffff009224 */ /* 0x002fe200000e0611 */
[----:B------:R-:W-:Y:S01]  /*6200*/  UMOV UR6, 0x0 ;  /* 0x0000000000067882 */ /* 0x000fe20000000000 */
[----:B------:R-:W-:Y:S01]  /*6210*/  UMOV UR7, 0x10000000 ;  /* 0x1000000000077882 */ /* 0x000fe20000000000 */
[----:B------:R-:W-:Y:S01]  /*6220*/  @!UP0 UIADD3 UR19, UPT, UPT, UR59, 0x40, URZ ;  /* 0x000000403b138890 */ /* 0x000fe2000fffe0ff */
[----:B------:R-:W-:Y:S01]  /*6230*/  R2UR UR25, R179 ;  /* 0x00000000b31972ca */ /* 0x000fe200000e0000 */
[----:B------:R-:W-:Y:S01]  /*6240*/  @!UP0 UIADD3 UR16, UPT, UPT, UR21, 0x6200, URZ ;  /* 0x0000620015108890 */ /* 0x000fe2000fffe0ff */
[----:B------:R-:W-:Y:S01]  /*6250*/  @!P1 R2UR UR4, R0 ;  /* 0x00000000000492ca */ /* 0x000fe200000e0000 */
[----:B------:R-:W-:Y:S01]  /*6260*/  @!UP0 UIADD3 UR10, UPT, UPT, UR18, 0x80, URZ ;  /* 0x00000080120a8890 */ /* 0x000fe2000fffe0ff */
[----:B------:R-:W-:Y:S01]  /*6270*/  ISETP.NE.AND P0, PT, R14, 0x2, PT ;  /* 0x000000020e00780c */ /* 0x000fe20003f05270 */
[----:B------:R-:W-:Y:S01]  /*6280*/  @!UP0 UIADD3 UR8, UPT, UPT, UR21, 0x7200, URZ ;  /* 0x0000720015088890 */ /* 0x000fe2000fffe0ff */
[----:B------:R-:W-:Y:S02]  /*6290*/  VOTEU.ALL UP0, P1 ;  /* 0x0000000000ff7886 */ /* 0x000fe40000800000 */
[----:B------:R-:W-:Y:S01]  /*62a0*/  IMAD.U32 R8, RZ, RZ, UR5 ;  /* 0x00000005ff087e24 */ /* 0x000fe2000f8e00ff */
[----:B------:R-:W-:Y:S01]  /*62b0*/  UMOV UR17, UR33 ;  /* 0x0000002100117c82 */ /* 0x000fe20008000000 */
[----:B------:R-:W-:Y:S01]  /*62c0*/  UMOV UR20, UR36 ;  /* 0x0000002400147c82 */ /* 0x000fe20008000000 */
[----:B------:R-:W-:Y:S01]  /*62d0*/  UMOV UR9, UR33 ;  /* 0x0000002100097c82 */ /* 0x000fe20008000000 */
[----:B------:R-:W-:Y:S01]  /*62e0*/  UMOV UR12, UR36 ;  /* 0x00000024000c7c82 */ /* 0x000fe20008000000 */
[----:B------:R-:W-:Y:S01]  /*62f0*/  UMOV UR11, UR19 ;  /* 0x00000013000b7c82 */ /* 0x000fe20008000000 */
[----:B------:R-:W-:Y:S01]  /*6300*/  SEL R0, RZ, 0x1, P0 ;  /* 0x00000001ff007807 */ /* 0x000fe20000000000 */
[----:B------:R-:W-:Y:S01]  /*6310*/  IMAD.U32 R9, RZ, RZ, UR4 ;  /* 0x00000004ff097e24 */ /* 0x000fe2000f8e00ff */
[----:B------:R-:W-:Y:S01]  /*6320*/  @!P1 R2UR UR4, R8 ;  /* 0x00000000080492ca */ /* 0x000fe200000e0000 */
[----:B------:R-:W-:Y:S01]  /*6330*/  UIADD3 UR24, UPT, UPT, UR13, UR24, URZ ;  /* 0x000000180d187290 */ /* 0x000fe2000fffe0ff */
[----:B------:R-:W-:Y:S01]  /*6340*/  LOP3.LUT R13, R13, R0, RZ, 0x3c, !PT ;  /* 0x000000000d0d7212 */ /* 0x000fe200078e3cff */
[----:B------:R-:W-:Y:S01]  /*6350*/  UMOV UR36, UR47 ;  /* 0x0000002f00247c82 */ /* 0x000fe20008000000 */
[----:B------:R-:W-:Y:S02]  /*6360*/  @!P1 R2UR UR5, R9 ;  /* 0x00000000090592ca */ /* 0x000fe400000e0000 */
[----:B------:R-:W-:Y:S11]  /*6370*/  SEL R14, R14, RZ, P0 ;  /* 0x000000ff0e0e7207 */ /* 0x000ff60000000000 */
[----:B------:R1:W-:Y:S01]  /*6380*/  @!UP0 UTMALDG.3D [UR16], [UR4], desc[UR6] ;  /* 0x00000610040085b4 */ /* 0x0003e20008011000 */
[----:B------:R-:W-:Y:S05]  /*6390*/  VOTEU.ALL UP0, P1 ;  /* 0x0000000000ff7886 */ /* 0x000fea0000800000 */
[----:B------:R2:W-:Y:S01]  /*63a0*/  @!UP0 UTMALDG.3D [UR8], [UR4], desc[UR6] ;  /* 0x00000608040085b4 */ /* 0x0005e20008011000 */
[----:B------:R2:W-:Y:S01]  /*63b0*/  @!P1 SYNCS.ARRIVE.TRANS64.RED.A0TR RZ, [UR21+0x88], R7 ;  /* 0x00008807ffff99a7 */ /* 0x0005e20008300415 */
[----:B------:R-:W-:Y:S01]  /*63c0*/  SYNCS.ARRIVE.TRANS64.RED.A1T0 RZ, [UR37], RZ ;  /* 0x000000ffffff79a7 */ /* 0x000fe20008100425 */
[----:B-1----:R-:W-:Y:S01]  /*63d0*/  UIADD3 UR20, UPT, UPT, UR14, UR25, URZ ;  /* 0x000000190e147290 */ /* 0x002fe2000fffe0ff */
[----:B------:R-:W-:Y:S11]  /*63e0*/  BRA.U UP2, `(.L_x_96) ;  /* 0xffffffe902107547 */ /* 0x000ff6000b83ffff */
[----:B------:R-:W1:Y:S02]  /*63f0*/  SYNCS.PHASECHK.TRANS64.TRYWAIT P0, [UR21+0x90], R10 ;  /* 0x0000900aff0075a7 */ /* 0x000e640008001115 */
[----:B-1----:R-:W-:Y:S05]  /*6400*/  @!P0 BRA `(.L_x_97) ;  /* 0x000000d400008947 */ /* 0x002fea0003800000 */
.L_x_244:
[----:B------:R-:W3:Y:S02]  /*6410*/  SYNCS.PHASECHK.TRANS64.TRYWAIT P0, [UR21+0x98], R10 ;  /* 0x0000980aff0075a7 */ /* 0x000ee40008001115 */
[----:B---3--:R-:W-:Y:S05]  /*6420*/  @!P0 BRA `(.L_x_98) ;  /* 0x000000d400108947 */ /* 0x008fea0003800000 */
.L_x_246:
[----:B------:R-:W3:Y:S01]  /*6430*/  SYNCS.PHASECHK.TRANS64.TRYWAIT P0, [UR21+0xa0], R10 ;  /* 0x0000a00aff0075a7 */ /* 0x000ee20008001115 */
[----:B------:R-:W-:Y:S01]  /*6440*/  HFMA2 R0, -RZ, RZ, 0, 5.9604644775390625e-08 ;  /* 0x00000001ff007431 */ /* 0x000fe200000001ff */
[----:B---3--:R-:W-:Y:S06]  /*6450*/  @!P0 BRA `(.L_x_99) ;  /* 0x000000d4001c8947 */ /* 0x008fec0003800000 */
.L_x_248:
[----:B------:R-:W-:Y:S02]  /*6460*/  MOV R2, UR21 ;  /* 0x0000001500027c02 */ /* 0x000fe40008000f00 */
[----:B-1----:R-:W-:-:S07]  /*6470*/  SHF.L.U32 R3, R0, 0x1f, RZ ;  /* 0x0000001f00037819 */ /* 0x002fce00000006ff */
.L_x_100:
[----:B-1----:R1:W3:Y:S02]  /*6480*/  SYNCS.PHASECHK.TRANS64.TRYWAIT P0, [R2+URZ+0xa8], R3 ;  /* 0x0000a803020075a7 */ /* 0x0022e400080011ff */
[----:B---3--:R-:W-:Y:S05]  /*6490*/  @!P0 NANOSLEEP.SYNCS 0x989680 ;  /* 0x009896800000895d */ /* 0x008fea0003900000 */
[----:B------:R-:W3:Y:S02]  /*64a0*/  @!P0 SYNCS.PHASECHK.TRANS64 P0, [R2+URZ+0xa8], R3 ;  /* 0x0000a803020085a7 */ /* 0x000ee400080010ff */
[----:B--23--:R-:W-:Y:S05]  /*64b0*/  @P0 EXIT ;  /* 0x000000000000094d */ /* 0x00cfea0003800000 */
[----:B------:R-:W-:Y:S05]  /*64c0*/  BRA `(.L_x_100) ;  /* 0xfffffffc00ec7947 */ /* 0x000fea000383ffff */
.L_x_81:
[----:B------:R-:W-:-:S06]  /*64d0*/  UISETP.GE.AND UP0, UPT, UR21, 0x4, UPT ;  /* 0x000000041500788c */ /* 0x000fcc000bf06270 */
[----:B------:R-:W-:-:S13]  /*64e0*/  PLOP3.LUT P0, PT, PT, PT, UP0, 0x80, 0x8 ;  /* 0x000000000008781c */ /* 0x000fda0003f0f008 */
[----:B-1----:R-:W-:Y:S05]  /*64f0*/  @!P0 EXIT ;  /* 0x000000000000894d */ /* 0x002fea0003800000 */
[----:B------:R-:W1:Y:S08]  /*6500*/  S2UR UR4, SR_CgaCtaId ;  /* 0x00000000000479c3 */ /* 0x000e700000008800 */
[----:B------:R-:W-:Y:S01]  /*6510*/  BAR.SYNC.DEFER_BLOCKING 0x6, 0xa0 ;  /* 0x0182800000007b1d */ /* 0x000fe20000010000 */
[C---:B------:R-:W-:Y:S01]  /*6520*/  IMAD.SHL.U32 R5, R184.reuse, 0x20, RZ ;  /* 0x00000020b8057824 */ /* 0x040fe200078e00ff */
[----:B------:R-:W-:Y:S01]  /*6530*/  LOP3.LUT R185, R184, 0x2, RZ, 0xc0, !PT ;  /* 0x00000002b8b97812 */ /* 0x000fe200078ec0ff */
[----:B------:R-:W-:-:S02]  /*6540*/  IMAD.SHL.U32 R188, R177, 0x400, RZ ;  /* 0x00000400b1bc7824 */ /* 0x000fc400078e00ff */
[----:B------:R-:W-:Y:S02]  /*6550*/  HFMA2 R186, -RZ, RZ, 0, 0 ;  /* 0x00000000ffba7431 */ /* 0x000fe400000001ff */
[C---:B------:R-:W-:Y:S01]  /*6560*/  IMAD.SHL.U32 R0, R184.reuse, 0x4, RZ ;  /* 0x00000004b8007824 */ /* 0x040fe200078e00ff */
[----:B------:R-:W-:Y:S01]  /*6570*/  UMOV UR44, 0x400 ;  /* 0x00000400002c7882 */ /* 0x000fe20000000000 */
[----:B------:R-:W2:Y:S01]  /*6580*/  LDC.64 R174, c[0x0][0xcb0] ;  /* 0x00032c00ffae7b82 */ /* 0x000ea20000000a00 */
[C---:B------:R-:W-:Y:S01]  /*6590*/  LOP3.LUT R7, R5.reuse, 0x320, RZ, 0xc0, !PT ;  /* 0x0000032005077812 */ /* 0x040fe200078ec0ff */
[C---:B------:R-:W-:Y:S01]  /*65a0*/  IMAD.U32 R2, R184.reuse, 0x10000, RZ ;  /* 0x00010000b8027824 */ /* 0x040fe200078e00ff */
[----:B------:R-:W-:Y:S01]  /*65b0*/  LOP3.LUT R5, R5, 0xc0, RZ, 0xc0, !PT ;  /* 0x000000c005057812 */ /* 0x000fe200078ec0ff */
[----:B------:R-:W-:Y:S01]  /*65c0*/  IMAD.MOV.U32 R183, RZ, RZ, RZ ;  /* 0x000000ffffb77224 */ /* 0x000fe200078e00ff */
[----:B------:R-:W-:Y:S01]  /*65d0*/  LOP3.LUT R188, R7, 0x400, R188, 0xf8, !PT ;  /* 0x0000040007bc7812 */ /* 0x000fe200078ef8bc */
[----:B------:R-:W-:Y:S01]  /*65e0*/  IMAD.MOV R185, RZ, RZ, -R185 ;  /* 0x000000ffffb97224 */ /* 0x000fe200078e0ab9 */
[----:B------:R-:W-:Y:S01]  /*65f0*/  LOP3.LUT R5, R5, 0x18, R0, 0xf8, !PT ;  /* 0x0000001805057812 */ /* 0x000fe200078ef800 */
[----:B------:R-:W3:Y:S01]  /*6600*/  LDC.64 R172, c[0x0][0xca8] ;  /* 0x00032a00ffac7b82 */ /* 0x000ee20000000a00 */
[----:B------:R-:W-:Y:S01]  /*6610*/  LOP3.LUT R184, R184, 0x4, RZ, 0xc0, !PT ;  /* 0x00000004b8b87812 */ /* 0x000fe200078ec0ff */
[----:B------:R-:W4:Y:S01]  /*6620*/  LDCU UR63, c[0x0][0x370] ;  /* 0x00006e00ff3f77ac */ /* 0x000f220008000800 */
[----:B------:R-:W-:-:S02]  /*6630*/  LOP3.LUT R188, R188, R5, RZ, 0xfc, !PT ;  /* 0x00000005bcbc7212 */ /* 0x000fc400078efcff */
[----:B------:R-:W-:Y:S01]  /*6640*/  LOP3.LUT R2, R2, 0x200000, RZ, 0xc0, !PT ;  /* 0x0020000002027812 */ /* 0x000fe200078ec0ff */
[----:B------:R-:W2:Y:S01]  /*6650*/  LDCU.64 UR54, c[0x0][0x348] ;  /* 0x00006900ff3677ac */ /* 0x000ea20008000a00 */
[----:B------:R-:W-:Y:S01]  /*6660*/  IADD3 R187, PT, PT, -R184, 0x2, RZ ;  /* 0x00000002b8bb7810 */ /* 0x000fe20007ffe1ff */
[----:B------:R-:W-:Y:S01]  /*6670*/  IMAD.MOV R184, RZ, RZ, -R184 ;  /* 0x000000ffffb87224 */ /* 0x000fe200078e0ab8 */
[----:B------:R-:W-:Y:S01]  /*6680*/  LOP3.LUT R189, R177, 0x3, RZ, 0xc0, !PT ;  /* 0x00000003b1bd7812 */ /* 0x000fe200078ec0ff */
[----:B-1----:R-:W-:Y:S01]  /*6690*/  ULEA UR44, UR4, UR44, 0x18 ;  /* 0x0000002c042c7291 */ /* 0x002fe2000f8ec0ff */
[----:B------:R-:W-:Y:S01]  /*66a0*/  SHF.L.U32 R187, R187, 0x4, RZ ;  /* 0x00000004bbbb7819 */ /* 0x000fe200000006ff */
[----:B------:R-:W1:Y:S01]  /*66b0*/  LDCU.64 UR4, c[0x0][0xc90] ;  /* 0x00019200ff0477ac */ /* 0x000e620008000a00 */
[----:B------:R-:W2:Y:S06]  /*66c0*/  LDCU UR42, c[0x0][0xf0c] ;  /* 0x0001e180ff2a77ac */ /* 0x000eac0008000800 */
[----:B------:R-:W4:Y:S01]  /*66d0*/  LDS R3, [UR44+0x140] ;  /* 0x0001402cff037984 */ /* 0x000f220008000800 */
[----:B------:R-:W2:Y:S01]  /*66e0*/  LDCU UR39, c[0x0][0xf30] ;  /* 0x0001e600ff2777ac */ /* 0x000ea20008000800 */
[----:B------:R-:W2:Y:S01]  /*66f0*/  LDCU.64 UR60, c[0x0][0xc88] ;  /* 0x00019100ff3c77ac */ /* 0x000ea20008000a00 */
[----:B------:R-:W2:Y:S01]  /*6700*/  LDCU.64 UR40, c[0x0][0xf28] ;  /* 0x0001e500ff2877ac */ /* 0x000ea20008000a00 */
[----:B-1----:R-:W-:Y:S01]  /*6710*/  IMAD.U32 R191, RZ, RZ, UR4 ;  /* 0x00000004ffbf7e24 */ /* 0x002fe2000f8e00ff */
[----:B------:R-:W-:Y:S01]  /*6720*/  UIADD3 UR4, UPT, UPT, UR44, 0x200, URZ ;  /* 0x000002002c047890 */ /* 0x000fe2000fffe0ff */
[----:B------:R-:W-:Y:S01]  /*6730*/  IMAD.U32 R190, RZ, RZ, UR5 ;  /* 0x00000005ffbe7e24 */ /* 0x000fe2000f8e00ff */
[----:B------:R-:W1:Y:S04]  /*6740*/  LDCU.128 UR56, c[0x0][0xf10] ;  /* 0x0001e200ff3877ac */ /* 0x000e680008000c00 */
[----:B------:R-:W-:Y:S01]  /*6750*/  IMAD.U32 R181, RZ, RZ, UR4 ;  /* 0x00000004ffb57e24 */ /* 0x000fe2000f8e00ff */
[----:B------:R-:W1:Y:S03]  /*6760*/  LDCU UR62, c[0x0][0x374] ;  /* 0x00006e80ff3e77ac */ /* 0x000e660008000800 */
[----:B------:R-:W-:Y:S01]  /*6770*/  IMAD R188, R188, 0x2, R181 ;  /* 0x00000002bcbc7824 */ /* 0x000fe200078e02b5 */
[----:B------:R-:W-:Y:S01]  /*6780*/  UMOV UR43, URZ ;  /* 0x000000ff002b7c82 */ /* 0x000fe20008000000 */
[----:B------:R-:W-:Y:S01]  /*6790*/  UMOV UR53, URZ ;  /* 0x000000ff00357c82 */ /* 0x000fe20008000000 */
[----:B------:R-:W-:Y:S01]  /*67a0*/  UMOV UR47, URZ ;  /* 0x000000ff002f7c82 */ /* 0x000fe20008000000 */
[----:B-1234-:R-:W-:-:S07]  /*67b0*/  IADD3 R2, PT, PT, R3, R2, RZ ;  /* 0x0000000203027210 */ /* 0x01efce0007ffe0ff */
.L_x_192:
[C---:B------:R-:W-:Y:S02]  /*67c0*/  LEA R0, R183.reuse, UR44, 0x3 ;  /* 0x0000002cb7007c11 */ /* 0x040fe4000f8e18ff */
[----:B------:R-:W-:Y:S02]  /*67d0*/  SHF.L.U32 R3, R186, 0x1f, RZ ;  /* 0x0000001fba037819 */ /* 0x000fe400000006ff */
[----:B--2---:R-:W-:Y:S02]  /*67e0*/  LEA R5, R183, UR44, 0x4 ;  /* 0x0000002cb7057c11 */ /* 0x004fe4000f8e20ff */
[----:B------:R-:W1:Y:S02]  /*67f0*/  SYNCS.PHASECHK.TRANS64.TRYWAIT P0, [R0+URZ+0xc0], R3 ;  /* 0x0000c003000075a7 */ /* 0x000e6400080011ff */
[----:B-1-3--:R-:W-:Y:S05]  /*6800*/  @!P0 BRA `(.L_x_101) ;  /* 0x000000d000488947 */ /* 0x00afea0003800000 */
.L_x_249:
[----:B------:R-:W-:Y:S01]  /*6810*/  R2UR UR7, R192 ;  /* 0x00000000c00772ca */ /* 0x000fe200000e0000 */
[----:B------:R-:W2:Y:S01]  /*6820*/  LDS.128 R4, [R5+0x120] ;  /* 0x0001200005047984 */ /* 0x000ea20000000c00 */
[----:B-1----:R-:W-:Y:S01]  /*6830*/  VIADD R0, R0, 0xd0 ;  /* 0x000000d000007836 */ /* 0x002fe20000000000 */
[----:B------:R-:W-:Y:S04]  /*6840*/  UISETP.GE.AND UP0, UPT, UR45, 0x1, UPT ;  /* 0x000000012d00788c */ /* 0x000fe8000bf06270 */
[----:B------:R-:W-:Y:S01]  /*6850*/  PRMT R0, RZ, 0x654, R0 ;  /* 0x00000654ff007816 */ /* 0x000fe20000000000 */
[----:B------:R-:W-:Y:S01]  /*6860*/  @!PT LDS RZ, [RZ] ;  /* 0x00000000fffff984 */ /* 0x000fe20000000800 */
[----:B------:R-:W-:Y:S01]  /*6870*/  @!PT LDS RZ, [RZ] ;  /* 0x00000000fffff984 */ /* 0x000fe20000000800 */
[----:B------:R-:W-:Y:S01]  /*6880*/  @!PT LDS RZ, [RZ] ;  /* 0x00000000fffff984 */ /* 0x000fe20000000800 */
[----:B------:R-:W-:Y:S01]  /*6890*/  @!PT LDS RZ, [RZ] ;  /* 0x00000000fffff984 */ /* 0x000fe20000000800 */
[----:B------:R1:W-:Y:S06]  /*68a0*/  MEMBAR.ALL.CTA ;  /* 0x0000000000007992 */ /* 0x0003ec0000008000 */
[----:B-1----:R-:W1:Y:S02]  /*68b0*/  FENCE.VIEW.ASYNC.S ;  /* 0x00000000000073c6 */ /* 0x002e640000000000 */
[----:B-1----:R1:W-:Y:S01]  /*68c0*/  SYNCS.ARRIVE.TRANS64.RED.A1T0 RZ, [R0+URZ], RZ ;  /* 0x000000ff00ff79a7 */ /* 0x0023e200081004ff */
[----:B--2---:R-:W-:Y:S11]  /*68d0*/  LOP3.LUT P0, RZ, R6, 0x1, RZ, 0xc0, !PT ;  /* 0x0000000106ff7812 */ /* 0x004ff6000780c0ff */
[----:B------:R-:W-:Y:S02]  /*68e0*/  @!UPT UIADD3 URZ, UPT, UPT, URZ, URZ, URZ ;  /* 0x000000fffffff290 */ /* 0x000fe4000fffe0ff */
[----:B------:R-:W-:Y:S01]  /*68f0*/  VOTEU.ANY UP1, P0 ;  /* 0x0000000000ff7886 */ /* 0x000fe20000020100 */
[----:B------:R-:W-:Y:S01]  /*6900*/  PLOP3.LUT P0, PT, PT, PT, UP1, 0x80, 0x8 ;  /* 0x000000000008781c */ /* 0x000fe20003f0f018 */
[----:B------:R-:W-:Y:S06]  /*6910*/  UP2UR UR4, UPR, URZ, 0x2 ;  /* 0x00000002ff047883 */ /* 0x000fec0008000000 */
[----:B------:R-:W-:Y:S06]  /*6920*/  IMAD.U32 R193, RZ, RZ, UR4 ;  /* 0x00000004ffc17e24 */ /* 0x000fec000f8e00ff */
[----:B------:R-:W-:Y:S02]  /*6930*/  @P0 SHF.R.U32.HI R3, RZ, 0x10, R5 ;  /* 0x00000010ff030819 */ /* 0x000fe40000011605 */
[----:B------:R-:W-:Y:S02]  /*6940*/  @P0 MOV R8, R4 ;  /* 0x0000000400080202 */ /* 0x000fe40000000f00 */
[----:B------:R-:W-:Y:S02]  /*6950*/  @P0 R2UR UR4, R3 ;  /* 0x00000000030402ca */ /* 0x000fe400000e0000 */
[----:B------:R-:W-:Y:S02]  /*6960*/  @P0 LOP3.LUT R4, R5, 0xffff, RZ, 0xc0, !PT ;  /* 0x0000ffff05040812 */ /* 0x000fe400078ec0ff */
[----:B------:R-:W-:Y:S02]  /*6970*/  @P0 R2UR UR6, R8 ;  /* 0x00000000080602ca */ /* 0x000fe400000e0000 */
[----:B------:R-:W-:Y:S07]  /*6980*/  @P0 R2UR UR5, R4 ;  /* 0x00000000040502ca */ /* 0x000fee00000e0000 */
[----:B------:R-:W-:Y:S02]  /*6990*/  @UP1 UMOV UR7, UR4 ;  /* 0x0000000400071c82 */ /* 0x000fe40008000000 */
[----:B------:R-:W-:Y:S02]  /*69a0*/  IMAD.U32 R192, RZ, RZ, UR7 ;  /* 0x00000007ffc07e24 */ /* 0x000fe4000f8e00ff */
[----:B------:R-:W-:Y:S02]  /*69b0*/  @UP1 UMOV UR38, UR6 ;  /* 0x0000000600261c82 */ /* 0x000fe40008000000 */
[----:B------:R-:W-:Y:S01]  /*69c0*/  @UP1 UMOV UR37, UR5 ;  /* 0x0000000500251c82 */ /* 0x000fe20008000000 */
[----:B-1----:R-:W-:Y:S05]  /*69d0*/  BRA.U !UP0, `(.L_x_102) ;  /* 0x0000000108cc7547 */ /* 0x002fea000b800000 */
[----:B------:R-:W1:Y:S01]  /*69e0*/  LDCU UR12, c[0x0][0xf20] ;  /* 0x0001e400ff0c77ac */ /* 0x000e620008000800 */
[----:B------:R-:W-:Y:S02]  /*69f0*/  UIMAD.WIDE.U32 UR4, UR62, UR59, URZ ;  /* 0x0000003b3e0472a5 */ /* 0x000fe4000f8e00ff */
[----:B------:R-:W-:Y:S02]  /*6a00*/  UIMAD.WIDE.U32 UR6, UR63, UR56, URZ ;  /* 0x000000383f0672a5 */ /* 0x000fe4000f8e00ff */
[----:B------:R-:W-:Y:S02]  /*6a10*/  UISETP.NE.AND UP0, UPT, UR58, 0x1, UPT ;  /* 0x000000013a00788c */ /* 0x000fe4000bf05270 */
[----:B------:R-:W-:Y:S02]  /*6a20*/  UIMAD.WIDE.U32 UR8, UR37, UR59, URZ ;  /* 0x0000003b250872a5 */ /* 0x000fe4000f8e00ff */
[----:B------:R-:W-:Y:S02]  /*6a30*/  UISETP.NE.AND UP1, UPT, UR42, 0x1, UPT ;  /* 0x000000012a00788c */ /* 0x000fe4000bf25270 */
[----:B------:R-:W-:Y:S02]  /*6a40*/  UIMAD.WIDE.U32 UR10, UR38, UR56, URZ ;  /* 0x00000038260a72a5 */ /* 0x000fe4000f8e00ff */
[----:B------:R-:W-:Y:S01]  /*6a50*/  UISETP.NE.AND UP2, UPT, UR45, 0x1, UPT ;  /* 0x000000012d00788c */ /* 0x000fe2000bf45270 */
[----:B------:R-:W-:Y:S02]  /*6a60*/  UMOV UR4, UR5 ;  /* 0x0000000500047c82 */ /* 0x000fe40008000000 */
[----:B-1----:R-:W-:Y:S03]  /*6a70*/  USHF.R.U32.HI UR5, URZ, UR12, UR4 ;  /* 0x0000000cff057299 */ /* 0x002fe60008011604 */
[----:B------:R-:W-:Y:S02]  /*6a80*/  UMOV UR4, UR7 ;  /* 0x0000000700047c82 */ /* 0x000fe40008000000 */
[----:B------:R-:W-:Y:S02]  /*6a90*/  USHF.R.U32.HI UR7, URZ, UR57, UR4 ;  /* 0x00000039ff077299 */ /* 0x000fe40008011604 */
[----:B------:R-:W-:Y:S02]  /*6aa0*/  USEL UR4, UR62, UR5, !UP0 ;  /* 0x000000053e047287 */ /* 0x000fe4000c000000 */
[----:B------:R-:W-:Y:S01]  /*6ab0*/  USEL UR7, UR63, UR7, !UP1 ;  /* 0x000000073f077287 */ /* 0x000fe2000c800000 */
[----:B------:R-:W-:Y:S01]  /*6ac0*/  UMOV UR5, UR9 ;  /* 0x0000000900057c82 */ /* 0x000fe20008000000 */
[----:B------:R-:W-:Y:S02]  /*6ad0*/  UIMAD.WIDE.U32 UR8, UR4, UR40, URZ ;  /* 0x00000028040872a5 */ /* 0x000fe4000f8e00ff */
[----:B------:R-:W-:Y:S03]  /*6ae0*/  USHF.R.U32.HI UR6, URZ, UR12, UR5 ;  /* 0x0000000cff067299 */ /* 0x000fe60008011605 */
[----:B------:R-:W-:Y:S01]  /*6af0*/  UMOV UR5, UR11 ;  /* 0x0000000b00057c82 */ /* 0x000fe20008000000 */
[----:B------:R-:W-:Y:S02]  /*6b00*/  UIMAD.WIDE.U32 UR10, UR7, UR40, URZ ;  /* 0x00000028070a72a5 */ /* 0x000fe4000f8e00ff */
[----:B------:R-:W-:Y:S02]  /*6b10*/  USEL UR6, UR37, UR6, !UP0 ;  /* 0x0000000625067287 */ /* 0x000fe4000c000000 */
[----:B------:R-:W-:Y:S01]  /*6b20*/  USHF.R.U32.HI UR5, URZ, UR57, UR5 ;  /* 0x00000039ff057299 */ /* 0x000fe20008011605 */
[----:B------:R-:W-:Y:S02]  /*6b30*/  UMOV UR8, UR9 ;  /* 0x0000000900087c82 */ /* 0x000fe40008000000 */
[----:B------:R-:W-:Y:S01]  /*6b40*/  UMOV UR10, UR11 ;  /* 0x0000000b000a7c82 */ /* 0x000fe20008000000 */
[----:B------:R-:W-:Y:S02]  /*6b50*/  @UP2 USHF.R.U32.HI UR4, URZ, UR41, UR8 ;  /* 0x00000029ff042299 */ /* 0x000fe40008011608 */
[----:B------:R-:W-:Y:S02]  /*6b60*/  @UP2 USHF.R.U32.HI UR7, URZ, UR41, UR10 ;  /* 0x00000029ff072299 */ /* 0x000fe4000801160a */
[----:B------:R-:W-:Y:S02]  /*6b70*/  UIMAD UR4, UR45, UR4, URZ ;  /* 0x000000042d0472a4 */ /* 0x000fe4000f8e02ff */
        /* <DEDUP_REMOVED lines=8> */
[----:B------:R-:W-:Y:S02]  /*6c00*/  USEL UR11, UR6, UR4, !UP2 ;  /* 0x00000004060b7287 */ /* 0x000fe4000d000000 */
[----:B------:R-:W-:Y:S02]  /*6c10*/  UIADD3 UR8, UPT, UPT, -UR5, URZ, URZ ;  /* 0x000000ff05087290 */ /* 0x000fe4000fffe1ff */
[----:B------:R-:W-:Y:S01]  /*6c20*/  UIADD3 UR10, UPT, UPT, -UR11, URZ, URZ ;  /* 0x000000ff0b0a7290 */ /* 0x000fe2000fffe1ff */
[----:B------:R-:W-:Y:S01]  /*6c30*/  @!UP0 UMOV UR4, UR9 ;  /* 0x0000000900048c82 */ /* 0x000fe20008000000 */
[----:B------:R-:W-:Y:S02]  /*6c40*/  UIADD3 UR9, UPT, UPT, -UR6, URZ, URZ ;  /* 0x000000ff06097290 */ /* 0x000fe4000fffe1ff */
[----:B------:R-:W-:Y:S02]  /*6c50*/  @!UP0 USHF.R.U32.HI UR4, URZ, UR41, UR4 ;  /* 0x00000029ff048299 */ /* 0x000fe40008011604 */
[----:B------:R-:W-:Y:S02]  /*6c60*/  UIMAD UR10, UR45, UR10, UR6 ;  /* 0x0000000a2d0a72a4 */ /* 0x000fe4000f8e0206 */
[----:B------:R-:W-:Y:S04]  /*6c70*/  @!UP0 USEL UR4, UR5, UR4, !UP2 ;  /* 0x0000000405048287 */ /* 0x000fe8000d000000 */
[----:B------:R-:W-:Y:S02]  /*6c80*/  @!UP0 UIMAD UR10, UR7, UR10, UR4 ;  /* 0x0000000a070a82a4 */ /* 0x000fe4000f8e0204 */
[----:B------:R-:W-:Y:S02]  /*6c90*/  @!UP0 UIADD3 UR11, UPT, UPT, UR11, -UR4, URZ ;  /* 0x800000040b0b8290 */ /* 0x000fe4000fffe0ff */
[----:B------:R-:W-:Y:S02]  /*6ca0*/  UIMAD UR7, UR42, UR8, UR38 ;  /* 0x000000082a0772a4 */ /* 0x000fe4000f8e0226 */
[----:B------:R-:W-:Y:S02]  /*6cb0*/  @!UP0 UIMAD UR6, UR11, UR45, UR5 ;  /* 0x0000002d0b0682a4 */ /* 0x000fe4000f8e0205 */
[----:B------:R-:W-:Y:S01]  /*6cc0*/  UIMAD UR4, UR58, UR9, UR37 ;  /* 0x000000093a0472a4 */ /* 0x000fe2000f8e0225 */
[----:B------:R-:W-:Y:S02]  /*6cd0*/  @!UP0 UMOV UR5, UR10 ;  /* 0x0000000a00058c82 */ /* 0x000fe40008000000 */
[----:B------:R-:W-:Y:S02]  /*6ce0*/  UIMAD UR38, UR5, UR42, UR7 ;  /* 0x0000002a052672a4 */ /* 0x000fe4000f8e0207 */
[----:B------:R-:W-:Y:S11]  /*6cf0*/  UIMAD UR37, UR6, UR58, UR4 ;  /* 0x0000003a062572a4 */ /* 0x000ff6000f8e0204 */
[----:B------:R-:W-:Y:S01]  /*6d00*/  @!UPT UIADD3 URZ, UPT, UPT, URZ, URZ, URZ ;  /* 0x000000fffffff290 */ /* 0x000fe2000fffe0ff */
.L_x_102:
[----:B------:R-:W-:Y:S01]  /*6d10*/  UISETP.NE.AND UP0, UPT, UR39, 0x1, UPT ;  /* 0x000000012700788c */ /* 0x000fe2000bf05270 */
[----:B------:R-:W-:Y:S01]  /*6d20*/  LOP3.LUT P0, RZ, R181, 0x1b0, RZ, 0xc0, !PT ;  /* 0x000001b0b5ff7812 */ /* 0x000fe2000780c0ff */
[----:B------:R-:W-:Y:S01]  /*6d30*/  USHF.L.U32 UR50, UR20, 0x7, URZ ;  /* 0x0000000714327899 */ /* 0x000fe200080006ff */
[----:B------:R-:W-:Y:S01]  /*6d40*/  BSSY.RECONVERGENT B6, `(.L_x_103) ;  /* 0x0000034000067945 */ /* 0x000fe20003800200 */
[----:B------:R-:W-:Y:S01]  /*6d50*/  USHF.L.U32 UR52, UR24, 0x8, URZ ;  /* 0x0000000818347899 */ /* 0x000fe200080006ff */
[----:B------:R-:W-:Y:S06]  /*6d60*/  IADD3 R183, PT, PT, R183, 0x1, RZ ;  /* 0x00000001b7b77810 */ /* 0x000fec0007ffe0ff */
[----:B------:R-:W1:Y:S01]  /*6d70*/  @!UP0 LDCU.128 UR12, c[0x0][0xf10] ;  /* 0x0001e200ff0c87ac */ /* 0x000e620008000c00 */
[----:B------:R-:W2:Y:S01]  /*6d80*/  @!UP0 LDCU UR5, c[0x0][0xf0c] ;  /* 0x0001e180ff0587ac */ /* 0x000ea20008000800 */
[----:B------:R-:W3:Y:S01]  /*6d90*/  @!UP0 LDCU UR10, c[0x0][0xf20] ;  /* 0x0001e400ff0a87ac */ /* 0x000ee20008000800 */
[----:B-1----:R-:W-:Y:S02]  /*6da0*/  UIMAD.WIDE.U32 UR8, UR38, UR12, URZ ;  /* 0x0000000c260872a5 */ /* 0x002fe4000f8e00ff */
[----:B------:R-:W-:Y:S02]  /*6db0*/  UIMAD.WIDE.U32 UR6, UR37, UR15, URZ ;  /* 0x0000000f250672a5 */ /* 0x000fe4000f8e00ff */
[----:B------:R-:W-:Y:S03]  /*6dc0*/  @!UP0 UISETP.NE.AND UP1, UPT, UR14, 0x1, UPT ;  /* 0x000000010e00888c */ /* 0x000fe6000bf25270 */
[----:B------:R-:W-:Y:S01]  /*6dd0*/  @!UP0 UMOV UR4, UR9 ;  /* 0x0000000900048c82 */ /* 0x000fe20008000000 */
[----:B--2---:R-:W-:Y:S02]  /*6de0*/  @!UP0 UISETP.NE.AND UP2, UPT, UR5, 0x1, UPT ;  /* 0x000000010500888c */ /* 0x004fe4000bf45270 */
[----:B------:R-:W-:Y:S01]  /*6df0*/  @!UP0 USHF.R.U32.HI UR4, URZ, UR13, UR4 ;  /* 0x0000000dff048299 */ /* 0x000fe20008011604 */
[----:B------:R-:W-:Y:S02]  /*6e00*/  @!UP0 UMOV UR6, UR7 ;  /* 0x0000000700068c82 */ /* 0x000fe40008000000 */
[----:B---3--:R-:W-:Y:S02]  /*6e10*/  @!UP0 USHF.R.U32.HI UR6, URZ, UR10, UR6 ;  /* 0x0000000aff068299 */ /* 0x008fe40008011606 */
[----:B------:R-:W-:Y:S02]  /*6e20*/  @!UP0 USEL UR7, UR38, UR4, !UP2 ;  /* 0x0000000426078287 */ /* 0x000fe4000d000000 */
[----:B------:R-:W-:Y:S04]  /*6e30*/  @!UP0 USEL UR6, UR37, UR6, !UP1 ;  /* 0x0000000625068287 */ /* 0x000fe8000c800000 */
[----:B------:R-:W-:Y:S02]  /*6e40*/  @!UP0 UIADD3 UR4, UPT, UPT, -UR7, UR6, URZ ;  /* 0x0000000607048290 */ /* 0x000fe4000fffe1ff */
[----:B------:R-:W-:Y:S02]  /*6e50*/  @!UP0 UIADD3 UR6, UPT, UPT, UR7, -UR6, URZ ;  /* 0x8000000607068290 */ /* 0x000fe4000fffe0ff */
[----:B------:R-:W-:Y:S02]  /*6e60*/  @!UP0 UIMAD UR38, UR4, UR5, UR38 ;  /* 0x00000005042682a4 */ /* 0x000fe4000f8e0226 */
[----:B------:R-:W-:Y:S01]  /*6e70*/  @!UP0 UIMAD UR37, UR6, UR14, UR37 ;  /* 0x0000000e062582a4 */ /* 0x000fe2000f8e0225 */
[----:B------:R-:W-:Y:S11]  /*6e80*/  @!P0 BRA `(.L_x_104) ;  /* 0x00000000007c8947 */ /* 0x000ff60003800000 */
[----:B------:R-:W1:Y:S01]  /*6e90*/  LDCU.64 UR8, c[0x4][0x80] ;  /* 0x01001000ff0877ac */ /* 0x000e620008000a00 */
[----:B------:R-:W-:Y:S01]  /*6ea0*/  MOV R16, 0x0 ;  /* 0x0000000000107802 */ /* 0x000fe20000000f00 */
[----:B------:R-:W-:Y:S02]  /*6eb0*/  HFMA2 R12, -RZ, RZ, 0, 5.9604644775390625e-08 ;  /* 0x00000001ff0c7431 */ /* 0x000fe400000001ff */
[----:B------:R-:W-:Y:S01]  /*6ec0*/  IMAD.MOV.U32 R8, RZ, RZ, 0x70 ;  /* 0x00000070ff087424 */ /* 0x000fe200078e00ff */
[----:B------:R2:W3:Y:S01]  /*6ed0*/  LDC.64 R14, c[0x4][R16] ;  /* 0x01000000100e7b82 */ /* 0x0004e20000000a00 */
[----:B------:R-:W4:Y:S01]  /*6ee0*/  LDCU.64 UR6, c[0x4][0x88] ;  /* 0x01001100ff0677ac */ /* 0x000f220008000a00 */
[----:B------:R-:W-:Y:S01]  /*6ef0*/  IMAD.MOV.U32 R13, RZ, RZ, RZ ;  /* 0x000000ffff0d7224 */ /* 0x000fe200078e00ff */
[----:B------:R-:W2:Y:S01]  /*6f00*/  LDCU.64 UR4, c[0x4][0x8] ;  /* 0x01000100ff0477ac */ /* 0x000ea20008000a00 */
[----:B-1----:R-:W-:Y:S01]  /*6f10*/  MOV R5, UR9 ;  /* 0x0000000900057c02 */ /* 0x002fe20008000f00 */
[----:B------:R-:W-:Y:S01]  /*6f20*/  IMAD.U32 R4, RZ, RZ, UR8 ;  /* 0x00000008ff047e24 */ /* 0x000fe2000f8e00ff */
[----:B----4-:R-:W-:Y:S01]  /*6f30*/  MOV R7, UR7 ;  /* 0x0000000700077c02 */ /* 0x010fe20008000f00 */
[----:B------:R-:W-:Y:S01]  /*6f40*/  IMAD.U32 R6, RZ, RZ, UR6 ;  /* 0x00000006ff067e24 */ /* 0x000fe2000f8e00ff */
[----:B--2---:R-:W-:Y:S01]  /*6f50*/  MOV R11, UR5 ;  /* 0x00000005000b7c02 */ /* 0x004fe20008000f00 */
[----:B------:R-:W-:Y:S02]  /*6f60*/  IMAD.U32 R10, RZ, RZ, UR4 ;  /* 0x00000004ff0a7e24 */ /* 0x000fe4000f8e00ff */
[----:B------:R-:W-:Y:S07]  /*6f70*/  LEPC R20, `(.L_x_105) ;  /* 0x000000001014794e */ /* 0x000fee0000000000 */
[----:B---3-5:R-:W-:Y:S05]  /*6f80*/  CALL.ABS.NOINC R14 ;  /* 0x000000000e007343 */ /* 0x028fea0003c00000 */
.L_x_105:
[----:B------:R-:W1:Y:S01]  /*6f90*/  LDCU.64 UR8, c[0x4][0x80] ;  /* 0x01001000ff0877ac */ /* 0x000e620008000a00 */
[----:B------:R-:W2:Y:S01]  /*6fa0*/  LDC.64 R16, c[0x4][R16] ;  /* 0x0100000010107b82 */ /* 0x000ea20000000a00 */
[----:B------:R-:W-:Y:S02]  /*6fb0*/  HFMA2 R12, -RZ, RZ, 0, 5.9604644775390625e-08 ;  /* 0x00000001ff0c7431 */ /* 0x000fe400000001ff */
[----:B------:R-:W-:Y:S02]  /*6fc0*/  IMAD.MOV.U32 R8, RZ, RZ, 0x70 ;  /* 0x00000070ff087424 */ /* 0x000fe400078e00ff */
[----:B------:R-:W-:Y:S01]  /*6fd0*/  IMAD.MOV.U32 R13, RZ, RZ, RZ ;  /* 0x000000ffff0d7224 */ /* 0x000fe200078e00ff */
[----:B------:R-:W3:Y:S01]  /*6fe0*/  LDCU.64 UR6, c[0x4][0x88] ;  /* 0x01001100ff0677ac */ /* 0x000ee20008000a00 */
[----:B------:R-:W4:Y:S01]  /*6ff0*/  LDCU.64 UR4, c[0x4][0x8] ;  /* 0x01000100ff0477ac */ /* 0x000f220008000a00 */
[----:B-1----:R-:W-:Y:S02]  /*7000*/  MOV R4, UR8 ;  /* 0x0000000800047c02 */ /* 0x002fe40008000f00 */
[----:B------:R-:W-:Y:S02]  /*7010*/  MOV R5, UR9 ;  /* 0x0000000900057c02 */ /* 0x000fe40008000f00 */
[----:B---3--:R-:W-:Y:S01]  /*7020*/  MOV R7, UR7 ;  /* 0x0000000700077c02 */ /* 0x008fe20008000f00 */
[----:B------:R-:W-:Y:S01]  /*7030*/  IMAD.U32 R6, RZ, RZ, UR6 ;  /* 0x00000006ff067e24 */ /* 0x000fe2000f8e00ff */
[----:B----4-:R-:W-:Y:S01]  /*7040*/  MOV R11, UR5 ;  /* 0x00000005000b7c02 */ /* 0x010fe20008000f00 */
[----:B------:R-:W-:Y:S02]  /*7050*/  IMAD.U32 R10, RZ, RZ, UR4 ;  /* 0x00000004ff0a7e24 */ /* 0x000fe4000f8e00ff */
[----:B------:R-:W-:Y:S07]  /*7060*/  LEPC R20, `(.L_x_104) ;  /* 0x000000001014794e */ /* 0x000fee0000000000 */
[----:B--2---:R-:W-:Y:S05]  /*7070*/  CALL.ABS.NOINC R16 ;  /* 0x0000000010007343 */ /* 0x004fea0003c00000 */
.L_x_104:
[----:B------:R-:W-:Y:S05]  /*7080*/  BSYNC.RECONVERGENT B6 ;  /* 0x0000000000067941 */ /* 0x000fea0003800200 */
.L_x_103:
[----:B------:R-:W-:Y:S02]  /*7090*/  R2UR UR6, R180 ;  /* 0x00000000b40672ca */ /* 0x000fe400000e0000 */
[----:B------:R-:W-:Y:S02]  /*70a0*/  R2UR UR5, R191 ;  /* 0x00000000bf0572ca */ /* 0x000fe400000e0000 */
[----:B------:R-:W-:Y:S02]  /*70b0*/  R2UR UR4, R190 ;  /* 0x00000000be0472ca */ /* 0x000fe400000e0000 */
[----:B------:R-:W-:Y:S02]  /*70c0*/  ISETP.NE.U32.AND P4, PT, R174, RZ, PT ;  /* 0x000000ffae00720c */ /* 0x000fe40003f85070 */
[----:B------:R-:W-:Y:S02]  /*70d0*/  ISETP.NE.U32.AND P2, PT, RZ, UR60, PT ;  /* 0x0000003cff007c0c */ /* 0x000fe4000bf45070 */
[----:B------:R-:W-:Y:S02]  /*70e0*/  ISETP.NE.AND.EX P4, PT, R175, RZ, PT, P4 ;  /* 0x000000ffaf00720c */ /* 0x000fe40003f85340 */
[----:B------:R-:W-:Y:S01]  /*70f0*/  ISETP.NE.AND.EX P2, PT, RZ, UR61, PT, P2 ;  /* 0x0000003dff007c0c */ /* 0x000fe2000bf45320 */
[----:B------:R-:W-:Y:S02]  /*7100*/  UISETP.NE.AND UP2, UPT, UR6, URZ, UPT ;  /* 0x000000ff0600728c */ /* 0x000fe4000bf45270 */
[----:B------:R-:W-:Y:S04]  /*7110*/  UISETP.NE.U32.AND UP0, UPT, UR5, URZ, UPT ;  /* 0x000000ff0500728c */ /* 0x000fe8000bf05070 */
[----:B------:R-:W-:Y:S01]  /*7120*/  UISETP.NE.AND.EX UP1, UPT, UR4, URZ, UPT, UP0 ;  /* 0x000000ff0400728c */ /* 0x000fe2000bf25300 */
[----:B------:R-:W-:Y:S01]  /*7130*/  PLOP3.LUT P1, PT, PT, PT, UP2, 0x80, 0x8 ;  /* 0x000000000008781c */ /* 0x000fe20003f2f028 */
[----:B------:R-:W-:Y:S03]  /*7140*/  UPLOP3.LUT UP0, UPT, UPT, UPT, UPT, 0x40, 0x4 ;  /* 0x000000000004789c */ /* 0x000fe60003f0e870 */
[----:B------:R-:W-:Y:S06]  /*7150*/  @UP2 UPLOP3.LUT UP0, UPT, UPT, UPT, UP1, 0x80, 0x8 ;  /* 0x000000000008289c */ /* 0x000fec0003f0f010 */
[----:B------:R-:W-:Y:S01]  /*7160*/  PLOP3.LUT P0, PT, PT, PT, UP0, 0x80, 0x8 ;  /* 0x000000000008781c */ /* 0x000fe20003f0f008 */
[----:B------:R-:W-:Y:S01]  /*7170*/  @!UPT UIADD3 URZ, UPT, UPT, URZ, URZ, URZ ;  /* 0x000000fffffff290 */ /* 0x000fe2000fffe0ff */
[----:B------:R-:W-:Y:S11]  /*7180*/  BRA.U !UP1, `(.L_x_106) ;  /* 0x0000000109407547 */ /* 0x000ff6000b800000 */
[----:B------:R-:W-:Y:S01]  /*7190*/  UISETP.NE.U32.AND UP0, UPT, UR60, URZ, UPT ;  /* 0x000000ff3c00728c */ /* 0x000fe2000bf05070 */
[----:B------:R-:W-:Y:S01]  /*71a0*/  R2UR UR6, R191 ;  /* 0x00000000bf0672ca */ /* 0x000fe200000e0000 */
[----:B------:R-:W1:Y:S01]  /*71b0*/  LDCU.64 UR8, c[0x0][0x358] ;  /* 0x00006b00ff0877ac */ /* 0x000e620008000a00 */
[----:B------:R-:W-:Y:S02]  /*71c0*/  HFMA2 R176, -RZ, RZ, 0, 5.9604644775390625e-08 ;  /* 0x00000001ffb07431 */ /* 0x000fe400000001ff */
[----:B------:R-:W-:Y:S01]  /*71d0*/  IMAD.MOV.U32 R0, RZ, RZ, 0x1 ;  /* 0x00000001ff007424 */ /* 0x000fe200078e00ff */
[----:B------:R-:W-:Y:S06]  /*71e0*/  UISETP.NE.AND.EX UP0, UPT, UR61, URZ, UPT, UP0 ;  /* 0x000000ff3d00728c */ /* 0x000fec000bf05300 */
[----:B------:R-:W-:Y:S05]  /*71f0*/  PLOP3.LUT P3, PT, PT, PT, UP0, 0x80, 0x8 ;  /* 0x000000000008781c */ /* 0x000fea0003f6f008 */
[----:B------:R-:W2:Y:S01]  /*7200*/  @UP0 LDCU.64 UR4, c[0x0][0xc88] ;  /* 0x00019100ff0407ac */ /* 0x000ea20008000a00 */
[----:B------:R-:W-:Y:S07]  /*7210*/  @UP0 UIMAD UR6, UR36, UR6, URZ ;  /* 0x00000006240602a4 */ /* 0x000fee000f8e02ff */
[----:B------:R-:W-:Y:S01]  /*7220*/  @!P3 PRMT R176, R0, 0x7610, R176 ;  /* 0x0000761000b0b816 */ /* 0x000fe200000000b0 */
[----:B--2---:R-:W-:Y:S06]  /*7230*/  @UP0 UIMAD.WIDE UR4, UR6, 0x4, UR4 ;  /* 0x00000004060408a5 */ /* 0x004fec000f8e0204 */
[----:B------:R-:W-:Y:S02]  /*7240*/  IMAD.U32 R4, RZ, RZ, UR4 ;  /* 0x00000004ff047e24 */ /* 0x000fe4000f8e00ff */
[----:B------:R-:W-:Y:S03]  /*7250*/  IMAD.U32 R5, RZ, RZ, UR5 ;  /* 0x00000005ff057e24 */ /* 0x000fe6000f8e00ff */
[----:B------:R-:W2:Y:S02]  /*7260*/  @!UP0 LDCU UR4, c[0x0][0xc80] ;  /* 0x00019000ff0487ac */ /* 0x000ea40008000800 */
[----:B-1---5:R1:W5:Y:S02]  /*7270*/  @P3 LDG.E R133, desc[UR8][R4.64] ;  /* 0x0000000804853981 */ /* 0x022364000c1e1900 */
[----:B-12---:R-:W-:Y:S02]  /*7280*/  @!P3 MOV R133, UR4 ;  /* 0x000000040085bc02 */ /* 0x006fe40008000f00 */
.L_x_106:
[----:B------:R-:W-:Y:S05]  /*7290*/  @!P4 BRA `(.L_x_107) ;  /* 0x000000000024c947 */ /* 0x000fea0003800000 */
[----:B------:R-:W-:Y:S01]  /*72a0*/  ISETP.NE.U32.AND P3, PT, R172, RZ, PT ;  /* 0x000000ffac00720c */ /* 0x000fe20003f65070 */
[----:B------:R-:W1:Y:S03]  /*72b0*/  LDCU.64 UR4, c[0x0][0x358] ;  /* 0x00006b00ff0477ac */ /* 0x000e660008000a00 */
[----:B------:R-:W-:Y:S11]  /*72c0*/  ISETP.NE.AND.EX P3, PT, R173, RZ, PT, P3 ;  /* 0x000000ffad00720c */ /* 0x000ff60003f65330 */
[----:B------:R-:W-:Y:S02]  /*72d0*/  @!UPT UIADD3 URZ, UPT, UPT, URZ, URZ, URZ ;  /* 0x000000fffffff290 */ /* 0x000fe4000fffe0ff */
[----:B------:R-:W2:Y:S01]  /*72e0*/  @P3 LDC.64 R4, c[0x0][0xca8] ;  /* 0x00032a00ff043b82 */ /* 0x000ea20000000a00 */
[----:B------:R-:W-:Y:S04]  /*72f0*/  @P3 IMAD R0, R174, UR36, RZ ;  /* 0x00000024ae003c24 */ /* 0x000fe8000f8e02ff */
[----:B--2---:R-:W-:Y:S05]  /*7300*/  @P3 IMAD.WIDE R4, R0, 0x4, R4 ;  /* 0x0000000400043825 */ /* 0x004fea00078e0204 */
[----:B-1---5:R1:W5:Y:S02]  /*7310*/  @P3 LDG.E R130, desc[UR4][R4.64] ;  /* 0x0000000404823981 */ /* 0x022364000c1e1900 */
[----:B-1----:R-:W2:Y:S02]  /*7320*/  @!P3 LDC R130, c[0x0][0xca0] ;  /* 0x00032800ff82bb82 */ /* 0x002ea40000000800 */
.L_x_107:
[----:B-----5:R-:W-:Y:S01]  /*7330*/  FSETP.NEU.AND P3, PT, R133, RZ, PT ;  /* 0x000000ff8500720b */ /* 0x020fe20003f6d000 */
[----:B------:R-:W-:Y:S01]  /*7340*/  IMAD.U32 R3, RZ, RZ, UR43 ;  /* 0x0000002bff037e24 */ /* 0x000fe2000f8e00ff */
[----:B------:R-:W-:Y:S01]  /*7350*/  SEL R5, RZ, 0xffffffff, P2 ;  /* 0xffffffffff057807 */ /* 0x000fe20001000000 */
[----:B------:R-:W-:Y:S01]  /*7360*/  IMAD.SHL.U32 R197, R185, 0x10, RZ ;  /* 0x00000010b9c57824 */ /* 0x000fe200078e00ff */
[----:B------:R-:W-:Y:S01]  /*7370*/  @P1 LOP3.LUT P2, RZ, R176, 0xff, RZ, 0xc0, !PT ;  /* 0x000000ffb0ff1812 */ /* 0x000fe2000784c0ff */
[----:B------:R-:W-:Y:S01]  /*7380*/  IMAD R131, R3, 0xc0, R2 ;  /* 0x000000c003837824 */ /* 0x000fe200078e0202 */
[----:B------:R-:W-:Y:S01]  /*7390*/  @P1 SEL R0, RZ, 0xffffffff, P3 ;  /* 0xffffffffff001807 */ /* 0x000fe20001800000 */
[----:B------:R-:W-:Y:S01]  /*73a0*/  IMAD.SHL.U32 R139, R184, 0x10, RZ ;  /* 0x00000010b88b7824 */ /* 0x000fe200078e00ff */
[----:B------:R-:W-:Y:S01]  /*73b0*/  LOP3.LUT P4, R182, R176, 0xff, RZ, 0xc0, !PT ;  /* 0x000000ffb0b67812 */ /* 0x000fe2000788c0ff */
[----:B------:R-:W-:Y:S01]  /*73c0*/  IMAD.IADD R198, R188, 0x1, R197 ;  /* 0x00000001bcc67824 */ /* 0x000fe200078e02c5 */
[C---:B------:R-:W-:Y:S01]  /*73d0*/  @P0 SEL R0, R5.reuse, R0, !P2 ;  /* 0x0000000005000207 */ /* 0x040fe20005000000 */
[----:B------:R-:W-:Y:S01]  /*73e0*/  BSSY B1, `(.L_x_108) ;  /* 0x000004d000017945 */ /* 0x000fe20003800000 */
[----:B------:R-:W-:Y:S01]  /*73f0*/  PLOP3.LUT P2, PT, PT, PT, UP1, 0x80, 0x8 ;  /* 0x000000000008781c */ /* 0x000fe20003f4f018 */
[----:B------:R-:W-:Y:S01]  /*7400*/  IMAD.MOV.U32 R138, RZ, RZ, 0x1 ;  /* 0x00000001ff8a7424 */ /* 0x000fe200078e00ff */
[----:B------:R-:W-:Y:S01]  /*7410*/  @P1 LOP3.LUT R0, R0, 0x1, RZ, 0xc0, !PT ;  /* 0x0000000100001812 */ /* 0x000fe200078ec0ff */
[----:B------:R-:W-:Y:S01]  /*7420*/  IMAD.MOV.U32 R137, RZ, RZ, RZ ;  /* 0x000000ffff897224 */ /* 0x000fe200078e00ff */
[----:B------:R-:W-:Y:S02]  /*7430*/  CS2R R146, SRZ ;  /* 0x0000000000927805 */ /* 0x000fe4000001ff00 */
[----:B------:R-:W-:Y:S02]  /*7440*/  CS2R R144, SRZ ;  /* 0x0000000000907805 */ /* 0x000fe4000001ff00 */
[----:B------:R-:W-:Y:S01]  /*7450*/  ISETP.NE.U32.OR P5, PT, R0, 0x1, !P1 ;  /* 0x000000010000780c */ /* 0x000fe20004fa5470 */
[----:B------:R-:W-:Y:S01]  /*7460*/  IMAD.U32 R0, RZ, RZ, UR43 ;  /* 0x0000002bff007e24 */ /* 0x000fe2000f8e00ff */
[----:B------:R-:W-:Y:S02]  /*7470*/  CS2R R142, SRZ ;  /* 0x00000000008e7805 */ /* 0x000fe4000001ff00 */
[----:B------:R-:W-:Y:S02]  /*7480*/  CS2R R140, SRZ ;  /* 0x00000000008c7805 */ /* 0x000fe4000001ff00 */
[----:B------:R-:W-:Y:S02]  /*7490*/  P2R R194, PR, RZ, 0x20 ;  /* 0x00000020ffc27803 */ /* 0x000fe40000000000 */
[----:B------:R-:W-:Y:S02]  /*74a0*/  CS2R R150, SRZ ;  /* 0x0000000000967805 */ /* 0x000fe4000001ff00 */
[----:B------:R-:W-:Y:S02]  /*74b0*/  SHF.L.U32 R4, R0, 0x1f, RZ ;  /* 0x0000001f00047819 */ /* 0x000fe400000006ff */
[----:B------:R-:W-:Y:S02]  /*74c0*/  CS2R R148, SRZ ;  /* 0x0000000000947805 */ /* 0x000fe4000001ff00 */
[----:B------:R-:W-:Y:S02]  /*74d0*/  SEL R0, RZ, 0xffffffff, P3 ;  /* 0xffffffffff007807 */ /* 0x000fe40001800000 */
[----:B------:R-:W-:Y:S02]  /*74e0*/  CS2R R154, SRZ ;  /* 0x00000000009a7805 */ /* 0x000fe4000001ff00 */
[----:B------:R-:W-:Y:S02]  /*74f0*/  CS2R R152, SRZ ;  /* 0x0000000000987805 */ /* 0x000fe4000001ff00 */
[----:B------:R-:W-:Y:S02]  /*7500*/  CS2R R158, SRZ ;  /* 0x00000000009e7805 */ /* 0x000fe4000001ff00 */
[----:B------:R-:W-:Y:S02]  /*7510*/  @P2 SEL R0, R5, R0, !P4 ;  /* 0x0000000005002207 */ /* 0x000fe40006000000 */
[----:B------:R-:W-:Y:S02]  /*7520*/  CS2R R156, SRZ ;  /* 0x00000000009c7805 */ /* 0x000fe4000001ff00 */
[----:B------:R-:W-:Y:S02]  /*7530*/  @P5 SHF.L.U32 R6, RZ, 0x1f, RZ ;  /* 0x0000001fff065819 */ /* 0x000fe400000006ff */
[----:B------:R-:W-:Y:S02]  /*7540*/  CS2R R162, SRZ ;  /* 0x0000000000a27805 */ /* 0x000fe4000001ff00 */
[----:B------:R-:W-:Y:S02]  /*7550*/  ISETP.NE.AND P2, PT, RZ, UR43, PT ;  /* 0x0000002bff007c0c */ /* 0x000fe4000bf45270 */
[----:B------:R-:W-:Y:S01]  /*7560*/  CS2R R160, SRZ ;  /* 0x0000000000a07805 */ /* 0x000fe2000001ff00 */
[----:B------:R-:W1:Y:S01]  /*7570*/  @P5 SYNCS.PHASECHK.TRANS64.TRYWAIT P1, [UR44+0x70], R6 ;  /* 0x00007006ff0055a7 */ /* 0x000e62000802112c */
[----:B------:R-:W-:Y:S02]  /*7580*/  LOP3.LUT R0, R0, 0x1, RZ, 0xc0, !PT ;  /* 0x0000000100007812 */ /* 0x000fe400078ec0ff */
[----:B------:R-:W-:Y:S02]  /*7590*/  CS2R R166, SRZ ;  /* 0x0000000000a67805 */ /* 0x000fe4000001ff00 */
[----:B------:R-:W-:Y:S02]  /*75a0*/  SEL R212, RZ, 0x60, P2 ;  /* 0x00000060ffd47807 */ /* 0x000fe40001000000 */
[----:B------:R-:W-:Y:S02]  /*75b0*/  CS2R R164, SRZ ;  /* 0x0000000000a47805 */ /* 0x000fe4000001ff00 */
[----:B------:R-:W-:Y:S02]  /*75c0*/  ISETP.NE.U32.AND P3, PT, R0, 0x1, PT ;  /* 0x000000010000780c */ /* 0x000fe40003f65070 */
[----:B------:R-:W-:Y:S02]  /*75d0*/  CS2R R170, SRZ ;  /* 0x0000000000aa7805 */ /* 0x000fe4000001ff00 */
[----:B------:R-:W-:Y:S01]  /*75e0*/  CS2R R168, SRZ ;  /* 0x0000000000a87805 */ /* 0x000fe2000001ff00 */
[----:B------:R-:W-:Y:S01]  /*75f0*/  IMAD.IADD R213, R131, 0x1, R212 ;  /* 0x0000000183d57824 */ /* 0x000fe200078e02d4 */
[----:B------:R-:W-:Y:S01]  /*7600*/  P2R R199, PR, RZ, 0x8 ;  /* 0x00000008ffc77803 */ /* 0x000fe20000000000 */
[----:B------:R-:W-:Y:S02]  /*7610*/  IMAD.IADD R196, R188, 0x1, R139 ;  /* 0x00000001bcc47824 */ /* 0x000fe400078e028b */
[----:B------:R-:W-:Y:S01]  /*7620*/  VIADD R212, R212, UR52 ;  /* 0x00000034d4d47c36 */ /* 0x000fe20008000000 */
[----:B------:R-:W-:Y:S01]  /*7630*/  SHF.R.U32.HI R0, RZ, 0x15, R213 ;  /* 0x00000015ff007819 */ /* 0x000fe200000116d5 */
[----:B------:R-:W-:Y:S01]  /*7640*/  IMAD.IADD R195, R187, 0x1, R198 ;  /* 0x00000001bbc37824 */ /* 0x000fe200078e02c6 */
[----:B------:R3:W4:Y:S02]  /*7650*/  SYNCS.PHASECHK.TRANS64.TRYWAIT P0, [UR44+0xe0], R4 ;  /* 0x0000e004ff0075a7 */ /* 0x000724000800112c */
[----:B------:R-:W-:Y:S02]  /*7660*/  LOP3.LUT R200, R0, 0x3, RZ, 0xc0, !PT ;  /* 0x0000000300c87812 */ /* 0x000fe400078ec0ff */
[----:B-1----:R-:W-:Y:S01]  /*7670*/  @P5 SEL R138, RZ, 0x1, !P1 ;  /* 0x00000001ff8a5807 */ /* 0x002fe20004800000 */
[----:B---3--:R-:W-:Y:S06]  /*7680*/  @!P5 BRA `(.L_x_109) ;  /* 0x000000000088d947 */ /* 0x008fec0003800000 */
[----:B------:R-:W-:Y:S01]  /*7690*/  IMAD.MOV.U32 R147, RZ, RZ, RZ ;  /* 0x000000ffff937224 */ /* 0x000fe200078e00ff */
[----:B------:R-:W-:Y:S01]  /*76a0*/  ISETP.NE.AND P1, PT, R138, RZ, PT ;  /* 0x000000ff8a00720c */ /* 0x000fe20003f25270 */
[----:B------:R-:W-:Y:S01]  /*76b0*/  BSSY B0, `(.L_x_110) ;  /* 0x0000014000007945 */ /* 0x000fe20003800000 */
[----:B------:R-:W-:Y:S02]  /*76c0*/  CS2R R170, SRZ ;  /* 0x0000000000aa7805 */ /* 0x000fe4000001ff00 */
        /* <DEDUP_REMOVED lines=13> */
[----:B------:R-:W-:Y:S01]  /*77a0*/  CS2R R144, SRZ ;  /* 0x0000000000907805 */ /* 0x000fe2000001ff00 */
[----:B------:R-:W-:Y:S06]  /*77b0*/  @P1 BRA `(.L_x_111) ;  /* 0x00000000000c1947 */ /* 0x000fec0003800000 */
[----:B------:R-:W-:Y:S04]  /*77c0*/  SHF.L.U32 R6, RZ, 0x1f, RZ ;  /* 0x0000001fff067819 */ /* 0x000fe800000006ff */
[----:B------:R-:W1:Y:S02]  /*77d0*/  SYNCS.PHASECHK.TRANS64.TRYWAIT P1, [UR44+0x70], R6 ;  /* 0x00007006ff0075a7 */ /* 0x000e64000802112c */
[----:B-1----:R-:W-:Y:S05]  /*77e0*/  @!P1 BRA `(.L_x_112) ;  /* 0x000000c000649947 */ /* 0x002fea0003800000 */
.L_x_111:
[----:B------:R-:W-:Y:S05]  /*77f0*/  BSYNC B0 ;  /* 0x0000000000007941 */ /* 0x000fea0003800000 */
.L_x_110:
[----:B------:R-:W-:Y:S01]  /*7800*/  ISETP.NE.AND P1, PT, R199, RZ, PT ;  /* 0x000000ffc700720c */ /* 0x000fe20003f25270 */
[----:B------:R-:W-:Y:S11]  /*7810*/  HFMA2 R137, -RZ, RZ, 0, 5.9604644775390625e-08 ;  /* 0x00000001ff897431 */ /* 0x000ff600000001ff */
[----:B------:R-:W-:Y:S01]  /*7820*/  @!UPT UIADD3 URZ, UPT, UPT, URZ, URZ, URZ ;  /* 0x000000fffffff290 */ /* 0x000fe2000fffe0ff */
[----:B------:R3:W1:Y:S04]  /*7830*/  @P1 LDS.128 R168, [R188] ;  /* 0x00000000bca81984 */ /* 0x0006680000000c00 */
[----:B------:R3:W1:Y:S04]  /*7840*/  @P1 LDS.128 R164, [R198+0x10] ;  /* 0x00001000c6a41984 */ /* 0x0006680000000c00 */
[----:B------:R3:W1:Y:S04]  /*7850*/  @P1 LDS.128 R160, [R196+0x20] ;  /* 0x00002000c4a01984 */ /* 0x0006680000000c00 */
[----:B------:R3:W1:Y:S04]  /*7860*/  @P1 LDS.128 R156, [R195+0x10] ;  /* 0x00001000c39c1984 */ /* 0x0006680000000c00 */
[----:B------:R3:W1:Y:S04]  /*7870*/  @P1 LDS.128 R152, [R188+0x1000] ;  /* 0x00100000bc981984 */ /* 0x0006680000000c00 */
[----:B------:R3:W1:Y:S04]  /*7880*/  @P1 LDS.128 R148, [R198+0x1010] ;  /* 0x00101000c6941984 */ /* 0x0006680000000c00 */
[----:B------:R3:W1:Y:S04]  /*7890*/  @P1 LDS.128 R140, [R196+0x1020] ;  /* 0x00102000c48c1984 */ /* 0x0006680000000c00 */
[----:B------:R3:W1:Y:S02]  /*78a0*/  @P1 LDS.128 R144, [R195+0x1010] ;  /* 0x00101000c3901984 */ /* 0x0006640000000c00 */
.L_x_109:
[----:B------:R-:W-:Y:S05]  /*78b0*/  BSYNC B1 ;  /* 0x0000000000017941 */ /* 0x000fea0003800000 */
.L_x_108:
[----:B------:R-:W-:Y:S02]  /*78c0*/  ISETP.NE.AND P1, PT, R189, R200, PT ;  /* 0x000000c8bd00720c */ /* 0x000fe40003f25270 */
[----:B------:R-:W-:Y:S01]  /*78d0*/  MOV R55, RZ ;  /* 0x000000ff00377202 */ /* 0x000fe20000000f00 */
[----:B----4-:R-:W-:Y:S10]  /*78e0*/  @P0 BRA `(.L_x_113) ;  /* 0x0000000000080947 */ /* 0x010ff40003800000 */
[----:B------:R-:W4:Y:S02]  /*78f0*/  SYNCS.PHASECHK.TRANS64.TRYWAIT P0, [UR44+0xe0], R4 ;  /* 0x0000e004ff0075a7 */ /* 0x000f24000800112c */
[----:B----4-:R-:W-:Y:S05]  /*7900*/  @!P0 BRA `(.L_x_114) ;  /* 0x000000c000348947 */ /* 0x010fea0003800000 */
.L_x_113:
[----:B------:R-:W-:Y:S01]  /*7910*/  IMAD.MOV.U32 R54, RZ, RZ, RZ ;  /* 0x000000ffff367224 */ /* 0x000fe200078e00ff */
        /* <DEDUP_REMOVED lines=32> */
[----:B------:R-:W-:Y:S11]  /*7b20*/  LOP3.LUT P0, RZ, R0, 0x3, R177, 0x48, !PT ;  /* 0x0000000300ff7812 */ /* 0x000ff600078048b1 */
[----:B------:R-:W-:Y:S02]  /*7b30*/  @!UPT UIADD3 URZ, UPT, UPT, URZ, URZ, URZ ;  /* 0x000000fffffff290 */ /* 0x000fe4000fffe0ff */
[----:B------:R-:W-:Y:S05]  /*7b40*/  @!P0 BRA `(.L_x_116) ;  /* 0x0000000000408947 */ /* 0x000fea0003800000 */
[----:B------:R-:W4:Y:S01]  /*7b50*/  LDCU.64 UR8, c[0x4][0x70] ;  /* 0x01000e00ff0877ac */ /* 0x000f220008000a00 */
[----:B------:R-:W-:Y:S01]  /*7b60*/  MOV R15, 0x0 ;  /* 0x00000000000f7802 */ /* 0x000fe20000000f00 */
[----:B------:R-:W-:Y:S02]  /*7b70*/  HFMA2 R12, -RZ, RZ, 0, 5.9604644775390625e-08 ;  /* 0x00000001ff0c7431 */ /* 0x000fe400000001ff */
[----:B------:R-:W-:Y:S02]  /*7b80*/  IMAD.MOV.U32 R8, RZ, RZ, 0x192 ;  /* 0x00000192ff087424 */ /* 0x000fe400078e00ff */
[----:B------:R-:W-:Y:S01]  /*7b90*/  IMAD.MOV.U32 R13, RZ, RZ, RZ ;  /* 0x000000ffff0d7224 */ /* 0x000fe200078e00ff */
[----:B------:R-:W5:Y:S01]  /*7ba0*/  LDCU.64 UR6, c[0x4][0x78] ;  /* 0x01000f00ff0677ac */ /* 0x000f620008000a00 */
[----:B------:R-:W2:Y:S01]  /*7bb0*/  LDC.64 R14, c[0x4][R15] ;  /* 0x010000000f0e7b82 */ /* 0x000ea20000000a00 */
[----:B------:R-:W3:Y:S01]  /*7bc0*/  LDCU.64 UR4, c[0x4][0x10] ;  /* 0x01000200ff0477ac */ /* 0x000ee20008000a00 */
[----:B----4-:R-:W-:Y:S01]  /*7bd0*/  MOV R5, UR9 ;  /* 0x0000000900057c02 */ /* 0x010fe20008000f00 */
[----:B-1----:R-:W-:Y:S01]  /*7be0*/  IMAD.U32 R4, RZ, RZ, UR8 ;  /* 0x00000008ff047e24 */ /* 0x002fe2000f8e00ff */
[----:B-----5:R-:W-:Y:S01]  /*7bf0*/  MOV R7, UR7 ;  /* 0x0000000700077c02 */ /* 0x020fe20008000f00 */
[----:B------:R-:W-:Y:S01]  /*7c00*/  IMAD.U32 R6, RZ, RZ, UR6 ;  /* 0x00000006ff067e24 */ /* 0x000fe2000f8e00ff */
[----:B---3--:R-:W-:Y:S01]  /*7c10*/  MOV R11, UR5 ;  /* 0x00000005000b7c02 */ /* 0x008fe20008000f00 */
[----:B------:R-:W-:Y:S02]  /*7c20*/  IMAD.U32 R10, RZ, RZ, UR4 ;  /* 0x00000004ff0a7e24 */ /* 0x000fe4000f8e00ff */
[----:B------:R-:W-:Y:S07]  /*7c30*/  LEPC R20, `(.L_x_116) ;  /* 0x000000001014794e */ /* 0x000fee0000000000 */
[----:B--2---:R-:W-:Y:S05]  /*7c40*/  CALL.ABS.NOINC R14 ;  /* 0x000000000e007343 */ /* 0x004fea0003c00000 */
.L_x_116:
[----:B------:R-:W-:Y:S05]  /*7c50*/  WARPSYNC.ALL ;  /* 0x0000000000007948 */ /* 0x000fea0003800000 */
[C---:B------:R-:W-:Y:S01]  /*7c60*/  R2UR UR4, R213.reuse ;  /* 0x00000000d50472ca */ /* 0x040fe200000e0000 */
[----:B------:R-:W-:Y:S05]  /*7c70*/  VIADD R0, R213, 0x80 ;  /* 0x00000080d5007836 */ /* 0x000fea0000000000 */
[----:B------:R-:W-:Y:S04]  /*7c80*/  SHF.R.U32.HI R0, RZ, 0x15, R0 ;  /* 0x00000015ff007819 */ /* 0x000fe80000011600 */
[----:B------:R-:W-:Y:S03]  /*7c90*/  LOP3.LUT P0, RZ, R0, 0x3, R177, 0x48, !PT ;  /* 0x0000000300ff7812 */ /* 0x000fe600078048b1 */
[----:B------:R-:W4:Y:S10]  /*7ca0*/  LDTM.x32 R24, tmem[UR4] ;  /* 0x00000004001879ee */ /* 0x000f3400082c0000 */
[----:B----4-:R-:W-:Y:S05]  /*7cb0*/  @!P0 BRA `(.L_x_117) ;  /* 0x0000000000408947 */ /* 0x010fea0003800000 */
        /* <DEDUP_REMOVED lines=16> */
.L_x_117:
[----:B------:R-:W-:Y:S05]  /*7dc0*/  WARPSYNC.ALL ;  /* 0x0000000000007948 */ /* 0x000fea0003800000 */
[----:B------:R-:W-:Y:S11]  /*7dd0*/  R2UR UR4, R213 ;  /* 0x00000000d50472ca */ /* 0x000ff600000e0000 */
[----:B------:R-:W-:Y:S02]  /*7de0*/  @!UPT UIADD3 URZ, UPT, UPT, URZ, URZ, URZ ;  /* 0x000000fffffff290 */ /* 0x000fe4000fffe0ff */
[----:B------:R-:W4:Y:S02]  /*7df0*/  LDTM.x32 R56, tmem[UR4+0x80] ;  /* 0x00008004003879ee */ /* 0x000f2400082c0000 */
[----:B----4-:R-:W-:Y:S01]  /*7e00*/  NOP ;  /* 0x0000000000007918 */ /* 0x010fe20000000000 */
.L_x_115:
[----:B-1----:R-:W-:Y:S01]  /*7e10*/  SHF.L.U32 R132, R168, 0x10, RZ ;  /* 0x00000010a8847819 */ /* 0x002fe200000006ff */
[----:B--2---:R-:W-:Y:S01]  /*7e20*/  FMUL R0, R130, R24 ;  /* 0x0000001882007220 */ /* 0x004fe20000400000 */
[----:B------:R-:W-:Y:S01]  /*7e30*/  LOP3.LUT R134, R168, 0xffff0000, RZ, 0xc0, !PT ;  /* 0xffff0000a8867812 */ /* 0x000fe200078ec0ff */
[C---:B------:R-:W-:Y:S01]  /*7e40*/  FMUL R3, R130.reuse, R25 ;  /* 0x0000001982037220 */ /* 0x040fe20000400000 */
[----:B------:R-:W-:Y:S01]  /*7e50*/  SHF.L.U32 R135, R169, 0x10, RZ ;  /* 0x00000010a9877819 */ /* 0x000fe200000006ff */
[----:B------:R-:W-:Y:S01]  /*7e60*/  FMUL R4, R130, R26 ;  /* 0x0000001a82047220 */ /* 0x000fe20000400000 */
[----:B------:R-:W-:Y:S01]  /*7e70*/  LOP3.LUT R136, R165, 0xffff0000, RZ, 0xc0, !PT ;  /* 0xffff0000a5887812 */ /* 0x000fe200078ec0ff */
[----:B------:R-:W-:Y:S01]  /*7e80*/  FFMA R0, R133, R132, R0 ;  /* 0x0000008485007223 */ /* 0x000fe20000000000 */
[----:B------:R-:W-:Y:S01]  /*7e90*/  LOP3.LUT R132, R169, 0xffff0000, RZ, 0xc0, !PT ;  /* 0xffff0000a9847812 */ /* 0x000fe200078ec0ff */
[C---:B------:R-:W-:Y:S01]  /*7ea0*/  FFMA R3, R133.reuse, R134, R3 ;  /* 0x0000008685037223 */ /* 0x040fe20000000003 */
[C---:B------:R-:W-:Y:S01]  /*7eb0*/  LOP3.LUT R134, R170.reuse, 0xffff0000, RZ, 0xc0, !PT ;  /* 0xffff0000aa867812 */ /* 0x040fe200078ec0ff */
[----:B------:R-:W-:Y:S01]  /*7ec0*/  FFMA R4, R133, R135, R4 ;  /* 0x0000008785047223 */ /* 0x000fe20000000004 */
[----:B------:R-:W-:Y:S01]  /*7ed0*/  SHF.L.U32 R135, R170, 0x10, RZ ;  /* 0x00000010aa877819 */ /* 0x000fe200000006ff */
[C---:B------:R-:W-:Y:S01]  /*7ee0*/  FMUL R5, R130.reuse, R27 ;  /* 0x0000001b82057220 */ /* 0x040fe20000400000 */
[----:B------:R-:W-:Y:S01]  /*7ef0*/  ISETP.NE.AND P0, PT, R189, R200, PT ;  /* 0x000000c8bd00720c */ /* 0x000fe20003f05270 */
[C---:B------:R-:W-:Y:S01]  /*7f00*/  FMUL R6, R130.reuse, R28 ;  /* 0x0000001c82067220 */ /* 0x040fe20000400000 */
[----:B------:R-:W-:Y:S01]  /*7f10*/  F2FP.BF16.F32.PACK_AB R200, R3, R0 ;  /* 0x0000000003c8723e */ /* 0x000fe200000010ff */
[C---:B------:R-:W-:Y:S01]  /*7f20*/  FMUL R7, R130.reuse, R29 ;  /* 0x0000001d82077220 */ /* 0x040fe20000400000 */
[----:B------:R-:W-:Y:S01]  /*7f30*/  ISETP.NE.AND P1, PT, R189, RZ, PT ;  /* 0x000000ffbd00720c */ /* 0x000fe20003f25270 */
[----:B------:R-:W-:Y:S01]  /*7f40*/  FFMA R5, R133, R132, R5 ;  /* 0x0000008485057223 */ /* 0x000fe20000000005 */
[----:B------:R-:W-:Y:S01]  /*7f50*/  SHF.L.U32 R132, R171, 0x10, RZ ;  /* 0x00000010ab847819 */ /* 0x000fe200000006ff */
[----:B------:R-:W-:Y:S01]  /*7f60*/  FFMA R6, R133, R135, R6 ;  /* 0x0000008785067223 */ /* 0x000fe20000000006 */
[----:B------:R-:W-:Y:S01]  /*7f70*/  SHF.L.U32 R135, R165, 0x10, RZ ;  /* 0x00000010a5877819 */ /* 0x000fe200000006ff */
[----:B------:R-:W-:Y:S01]  /*7f80*/  FFMA R7, R133, R134, R7 ;  /* 0x0000008685077223 */ /* 0x000fe20000000007 */
[----:B------:R-:W-:Y:S01]  /*7f90*/  LOP3.LUT R134, R171, 0xffff0000, RZ, 0xc0, !PT ;  /* 0xffff0000ab867812 */ /* 0x000fe200078ec0ff */
[C---:B------:R-:W-:Y:S01]  /*7fa0*/  FMUL R8, R130.reuse, R30 ;  /* 0x0000001e82087220 */ /* 0x040fe20000400000 */
[----:B------:R-:W-:Y:S01]  /*7fb0*/  F2FP.BF16.F32.PACK_AB R201, R5, R4 ;  /* 0x0000000405c9723e */ /* 0x000fe200000010ff */
[----:B------:R-:W-:Y:S01]  /*7fc0*/  FMUL R9, R130, R31 ;  /* 0x0000001f82097220 */ /* 0x000fe20000400000 */
[----:B------:R-:W-:Y:S01]  /*7fd0*/  F2FP.BF16.F32.PACK_AB R202, R7, R6 ;  /* 0x0000000607ca723e */ /* 0x000fe200000010ff */
[C---:B------:R-:W-:Y:S01]  /*7fe0*/  FFMA R8, R133.reuse, R132, R8 ;  /* 0x0000008485087223 */ /* 0x040fe20000000008 */
[C---:B------:R-:W-:Y:S01]  /*7ff0*/  SHF.L.U32 R132, R164.reuse, 0x10, RZ ;  /* 0x00000010a4847819 */ /* 0x040fe200000006ff */
[----:B------:R-:W-:Y:S01]  /*8000*/  FFMA R9, R133, R134, R9 ;  /* 0x0000008685097223 */ /* 0x000fe20000000009 */
[----:B------:R-:W-:Y:S01]  /*8010*/  LOP3.LUT R134, R164, 0xffff0000, RZ, 0xc0, !PT ;  /* 0xffff0000a4867812 */ /* 0x000fe200078ec0ff */
[C---:B------:R-:W-:Y:S01]  /*8020*/  FMUL R10, R130.reuse, R32 ;  /* 0x00000020820a7220 */ /* 0x040fe20000400000 */
[C---:B------:R-:W-:Y:S01]  /*8030*/  FMUL R11, R130.reuse, R33 ;  /* 0x00000021820b7220 */ /* 0x040fe20000400000 */
        /* <DEDUP_REMOVED lines=10> */
[----:B------:R-:W-:Y:S01]  /*80e0*/  FFMA R12, R133, R135, R12 ;  /* 0x00000087850c7223 */ /* 0x000fe2000000000c */
[----:B------:R-:W-:Y:S01]  /*80f0*/  SHF.L.U32 R135, R167, 0x10, RZ ;  /* 0x00000010a7877819 */ /* 0x000fe200000006ff */
[----:B------:R-:W-:Y:S01]  /*8100*/  FFMA R13, R133, R136, R13 ;  /* 0x00000088850d7223 */ /* 0x000fe2000000000d */
[----:B------:R-:W-:Y:S01]  /*8110*/  LOP3.LUT R136, R167, 0xffff0000, RZ, 0xc0, !PT ;  /* 0xffff0000a7887812 */ /* 0x000fe200078ec0ff */
[----:B------:R-:W-:Y:S01]  /*8120*/  FFMA R14, R133, R132, R14 ;  /* 0x00000084850e7223 */ /* 0x000fe2000000000e */
[----:B------:R-:W-:Y:S01]  /*8130*/  SHF.L.U32 R132, R160, 0x10, RZ ;  /* 0x00000010a0847819 */ /* 0x000fe200000006ff */
[----:B------:R-:W-:Y:S01]  /*8140*/  FMUL R16, R130, R38 ;  /* 0x0000002682107220 */ /* 0x000fe20000400000 */
[----:B------:R-:W-:Y:S01]  /*8150*/  F2FP.BF16.F32.PACK_AB R205, R13, R12 ;  /* 0x0000000c0dcd723e */ /* 0x000fe200000010ff */
[----:B------:R-:W-:Y:S01]  /*8160*/  FFMA R15, R133, R134, R15 ;  /* 0x00000086850f7223 */ /* 0x000fe2000000000f */
[----:B------:R-:W-:Y:S01]  /*8170*/  LOP3.LUT R134, R160, 0xffff0000, RZ, 0xc0, !PT ;  /* 0xffff0000a0867812 */ /* 0x000fe200078ec0ff */
[C---:B------:R-:W-:Y:S01]  /*8180*/  FMUL R17, R130.reuse, R39 ;  /* 0x0000002782117220 */ /* 0x040fe20000400000 */
[C---:B------:R-:W-:Y:S01]  /*8190*/  FMUL R18, R130.reuse, R40 ;  /* 0x0000002882127220 */ /* 0x040fe20000400000 */
[----:B------:R-:W-:Y:S01]  /*81a0*/  FMUL R19, R130, R41 ;  /* 0x0000002982137220 */ /* 0x000fe20000400000 */
[----:B------:R-:W-:Y:S01]  /*81b0*/  F2FP.BF16.F32.PACK_AB R206, R15, R14 ;  /* 0x0000000e0fce723e */ /* 0x000fe200000010ff */
[C---:B------:R-:W-:Y:S01]  /*81c0*/  FFMA R16, R133.reuse, R135, R16 ;  /* 0x0000008785107223 */ /* 0x040fe20000000010 */
[----:B------:R-:W-:Y:S01]  /*81d0*/  SHF.L.U32 R135, R162, 0x10, RZ ;  /* 0x00000010a2877819 */ /* 0x000fe200000006ff */
[----:B------:R-:W-:Y:S01]  /*81e0*/  FFMA R17, R133, R136, R17 ;  /* 0x0000008885117223 */ /* 0x000fe20000000011 */
[----:B------:R-:W-:Y:S01]  /*81f0*/  LOP3.LUT R136, R159, 0xffff0000, RZ, 0xc0, !PT ;  /* 0xffff00009f887812 */ /* 0x000fe200078ec0ff */
[----:B------:R-:W-:Y:S01]  /*8200*/  FFMA R18, R133, R132, R18 ;  /* 0x0000008485127223 */ /* 0x000fe20000000012 */
[----:B------:R-:W-:Y:S01]  /*8210*/  SHF.L.U32 R132, R161, 0x10, RZ ;  /* 0x00000010a1847819 */ /* 0x000fe200000006ff */
[----:B------:R-:W-:Y:S01]  /*8220*/  FFMA R19, R133, R134, R19 ;  /* 0x0000008685137223 */ /* 0x000fe20000000013 */
[----:B------:R-:W-:Y:S01]  /*8230*/  LOP3.LUT R134, R161, 0xffff0000, RZ, 0xc0, !PT ;  /* 0xffff0000a1867812 */ /* 0x000fe200078ec0ff */
[C---:B------:R-:W-:Y:S01]  /*8240*/  FMUL R20, R130.reuse, R42 ;  /* 0x0000002a82147220 */ /* 0x040fe20000400000 */
[----:B------:R-:W-:Y:S01]  /*8250*/  F2FP.BF16.F32.PACK_AB R207, R17, R16 ;  /* 0x0000001011cf723e */ /* 0x000fe200000010ff */
[C---:B------:R-:W-:Y:S01]  /*8260*/  FMUL R21, R130.reuse, R43 ;  /* 0x0000002b82157220 */ /* 0x040fe20000400000 */
[----:B------:R-:W-:Y:S01]  /*8270*/  FMUL R22, R130, R44 ;  /* 0x0000002c82167220 */ /* 0x000fe20000400000 */
[C---:B------:R-:W-:Y:S01]  /*8280*/  FFMA R20, R133.reuse, R132, R20 ;  /* 0x0000008485147223 */ /* 0x040fe20000000014 */
[----:B------:R-:W-:Y:S01]  /*8290*/  LOP3.LUT R132, R162, 0xffff0000, RZ, 0xc0, !PT ;  /* 0xffff0000a2847812 */ /* 0x000fe200078ec0ff */
[----:B------:R-:W-:Y:S01]  /*82a0*/  FFMA R21, R133, R134, R21 ;  /* 0x0000008685157223 */ /* 0x000fe20000000015 */
[----:B------:R-:W-:Y:S01]  /*82b0*/  LOP3.LUT R134, R163, 0xffff0000, RZ, 0xc0, !PT ;  /* 0xffff0000a3867812 */ /* 0x000fe200078ec0ff */
[----:B------:R-:W-:Y:S01]  /*82c0*/  FFMA R22, R133, R135, R22 ;  /* 0x0000008785167223 */ /* 0x000fe20000000016 */
[----:B------:R-:W-:Y:S01]  /*82d0*/  SHF.L.U32 R135, R163, 0x10, RZ ;  /* 0x00000010a3877819 */ /* 0x000fe200000006ff */
[C---:B------:R-:W-:Y:S01]  /*82e0*/  FMUL R23, R130.reuse, R45 ;  /* 0x0000002d82177220 */ /* 0x040fe20000400000 */
[C---:B------:R-:W-:Y:S01]  /*82f0*/  FMUL R88, R130.reuse, R46 ;  /* 0x0000002e82587220 */ /* 0x040fe20000400000 */
[C---:B------:R-:W-:Y:S01]  /*8300*/  FMUL R89, R130.reuse, R47 ;  /* 0x0000002f82597220 */ /* 0x040fe20000400000 */
[----:B------:R-:W-:Y:S01]  /*8310*/  FMUL R90, R130, R48 ;  /* 0x00000030825a7220 */ /* 0x000fe20000400000 */
[C---:B------:R-:W-:Y:S01]  /*8320*/  FFMA R23, R133.reuse, R132, R23 ;  /* 0x0000008485177223 */ /* 0x040fe20000000017 */
[C---:B------:R-:W-:Y:S01]  /*8330*/  SHF.L.U32 R132, R156.reuse, 0x10, RZ ;  /* 0x000000109c847819 */ /* 0x040fe200000006ff */
[----:B------:R-:W-:Y:S01]  /*8340*/  FFMA R88, R133, R135, R88 ;  /* 0x0000008785587223 */ /* 0x000fe20000000058 */
[----:B------:R-:W-:Y:S01]  /*8350*/  SHF.L.U32 R135, R159, 0x10, RZ ;  /* 0x000000109f877819 */ /* 0x000fe200000006ff */
[C---:B------:R-:W-:Y:S01]  /*8360*/  FFMA R89, R133.reuse, R134, R89 ;  /* 0x0000008685597223 */ /* 0x040fe20000000059 */
[----:B------:R-:W-:Y:S01]  /*8370*/  LOP3.LUT R134, R156, 0xffff0000, RZ, 0xc0, !PT ;  /* 0xffff00009c867812 */ /* 0x000fe200078ec0ff */
[C---:B------:R-:W-:Y:S01]  /*8380*/  FMUL R91, R130.reuse, R49 ;  /* 0x00000031825b7220 */ /* 0x040fe20000400000 */
[----:B------:R-:W-:Y:S01]  /*8390*/  FFMA R90, R133, R132, R90 ;  /* 0x00000084855a7223 */ /* 0x000fe2000000005a */
[----:B------:R-:W-:Y:S01]  /*83a0*/  SHF.L.U32 R132, R157, 0x10, RZ ;  /* 0x000000109d847819 */ /* 0x000fe200000006ff */
[C---:B------:R-:W-:Y:S01]  /*83b0*/  FMUL R92, R130.reuse, R50 ;  /* 0x00000032825c7220 */ /* 0x040fe20000400000 */
[----:B------:R-:W-:Y:S01]  /*83c0*/  FFMA R91, R133, R134, R91 ;  /* 0x00000086855b7223 */ /* 0x000fe2000000005b */
[----:B------:R-:W-:Y:S01]  /*83d0*/  LOP3.LUT R134, R157, 0xffff0000, RZ, 0xc0, !PT ;  /* 0xffff00009d867812 */ /* 0x000fe200078ec0ff */
[----:B------:R-:W-:Y:S01]  /*83e0*/  FMUL R93, R130, R51 ;  /* 0x00000033825d7220 */ /* 0x000fe20000400000 */
[----:B------:R1:W-:Y:S01]  /*83f0*/  @!P0 STS.128 [R188], R200 ;  /* 0x000000c8bc008388 */ /* 0x0003e20000000c00 */
[C---:B------:R-:W-:Y:S01]  /*8400*/  FFMA R92, R133.reuse, R132, R92 ;  /* 0x00000084855c7223 */ /* 0x040fe2000000005c */
[----:B------:R-:W-:Y:S01]  /*8410*/  SHF.L.U32 R132, R158, 0x10, RZ ;  /* 0x000000109e847819 */ /* 0x000fe200000006ff */
[----:B------:R-:W-:Y:S01]  /*8420*/  FMUL R94, R130, R52 ;  /* 0x00000034825e7220 */ /* 0x000fe20000400000 */
[C---:B------:R-:W-:Y:S01]  /*8430*/  FFMA R93, R133.reuse, R134, R93 ;  /* 0x00000086855d7223 */ /* 0x040fe2000000005d */
[----:B------:R-:W-:Y:S01]  /*8440*/  LOP3.LUT R134, R158, 0xffff0000, RZ, 0xc0, !PT ;  /* 0xffff00009e867812 */ /* 0x000fe200078ec0ff */
[----:B------:R-:W-:Y:S01]  /*8450*/  FMUL R95, R130, R53 ;  /* 0x00000035825f7220 */ /* 0x000fe20000400000 */
[C---:B------:R-:W-:Y:S01]  /*8460*/  FFMA R94, R133.reuse, R132, R94 ;  /* 0x00000084855e7223 */ /* 0x040fe2000000005e */
[----:B------:R-:W-:Y:S01]  /*8470*/  SHF.L.U32 R132, R152, 0x10, RZ ;  /* 0x0000001098847819 */ /* 0x000fe200000006ff */
[C---:B------:R-:W-:Y:S01]  /*8480*/  FMUL R96, R130.reuse, R54 ;  /* 0x0000003682607220 */ /* 0x040fe20000400000 */
[C---:B------:R-:W-:Y:S01]  /*8490*/  FMUL R97, R130.reuse, R55 ;  /* 0x0000003782617220 */ /* 0x040fe20000400000 */
[----:B------:R2:W-:Y:S01]  /*84a0*/  @!P0 STS.128 [R198+0x10], R204 ;  /* 0x000010ccc6008388 */ /* 0x0005e20000000c00 */
[----:B------:R-:W-:Y:S01]  /*84b0*/  FMUL R98, R130, R56 ;  /* 0x0000003882627220 */ /* 0x000fe20000400000 */
[C---:B------:R-:W-:Y:S01]  /*84c0*/  FFMA R95, R133.reuse, R134, R95 ;  /* 0x00000086855f7223 */ /* 0x040fe2000000005f */
[----:B------:R-:W-:Y:S01]  /*84d0*/  LOP3.LUT R134, R154, 0xffff0000, RZ, 0xc0, !PT ;  /* 0xffff00009a867812 */ /* 0x000fe200078ec0ff */
[----:B------:R-:W-:Y:S01]  /*84e0*/  FFMA R96, R133, R135, R96 ;  /* 0x0000008785607223 */ /* 0x000fe20000000060 */
[----:B------:R-:W-:Y:S01]  /*84f0*/  SHF.L.U32 R135, R153, 0x10, RZ ;  /* 0x0000001099877819 */ /* 0x000fe200000006ff */
[----:B------:R-:W-:Y:S01]  /*8500*/  FFMA R97, R133, R136, R97 ;  /* 0x0000008885617223 */ /* 0x000fe20000000061 */
[----:B------:R-:W-:Y:S01]  /*8510*/  LOP3.LUT R136, R145, 0xffff0000, RZ, 0xc0, !PT ;  /* 0xffff000091887812 */ /* 0x000fe200078ec0ff */
[C---:B------:R-:W-:Y:S01]  /*8520*/  FFMA R98, R133.reuse, R132, R98 ;  /* 0x0000008485627223 */ /* 0x040fe20000000062 */
[----:B------:R-:W-:Y:S01]  /*8530*/  LOP3.LUT R132, R152, 0xffff0000, RZ, 0xc0, !PT ;  /* 0xffff000098847812 */ /* 0x000fe200078ec0ff */
[C---:B------:R-:W-:Y:S01]  /*8540*/  FMUL R99, R130.reuse, R57 ;  /* 0x0000003982637220 */ /* 0x040fe20000400000 */
[C---:B------:R-:W-:Y:S01]  /*8550*/  FMUL R100, R130.reuse, R58 ;  /* 0x0000003a82647220 */ /* 0x040fe20000400000 */
[C---:B------:R-:W-:Y:S01]  /*8560*/  FMUL R101, R130.reuse, R59 ;  /* 0x0000003b82657220 */ /* 0x040fe20000400000 */
[----:B------:R-:W-:Y:S01]  /*8570*/  FMUL R102, R130, R60 ;  /* 0x0000003c82667220 */ /* 0x000fe20000400000 */
[----:B------:R-:W-:Y:S01]  /*8580*/  FFMA R99, R133, R132, R99 ;  /* 0x0000008485637223 */ /* 0x000fe20000000063 */
[----:B------:R-:W-:Y:S01]  /*8590*/  LOP3.LUT R132, R153, 0xffff0000, RZ, 0xc0, !PT ;  /* 0xffff000099847812 */ /* 0x000fe200078ec0ff */
[----:B------:R-:W-:Y:S01]  /*85a0*/  FFMA R100, R133, R135, R100 ;  /* 0x0000008785647223 */ /* 0x000fe20000000064 */
[----:B------:R-:W-:Y:S01]  /*85b0*/  SHF.L.U32 R135, R154, 0x10, RZ ;  /* 0x000000109a877819 */ /* 0x000fe200000006ff */
[C---:B------:R-:W-:Y:S01]  /*85c0*/  FMUL R103, R130.reuse, R61 ;  /* 0x0000003d82677220 */ /* 0x040fe20000400000 */
[C---:B------:R-:W-:Y:S01]  /*85d0*/  FMUL R104, R130.reuse, R62 ;  /* 0x0000003e82687220 */ /* 0x040fe20000400000 */
[----:B-1----:R-:W-:Y:S01]  /*85e0*/  F2FP.BF16.F32.PACK_AB R200, R19, R18 ;  /* 0x0000001213c8723e */ /* 0x002fe200000010ff */
[----:B------:R-:W-:Y:S01]  /*85f0*/  FFMA R101, R133, R132, R101 ;  /* 0x0000008485657223 */ /* 0x000fe20000000065 */
[----:B------:R-:W-:Y:S01]  /*8600*/  SHF.L.U32 R132, R155, 0x10, RZ ;  /* 0x000000109b847819 */ /* 0x000fe200000006ff */
[----:B------:R-:W-:Y:S01]  /*8610*/  FFMA R102, R133, R135, R102 ;  /* 0x0000008785667223 */ /* 0x000fe20000000066 */
[----:B------:R-:W-:Y:S01]  /*8620*/  F2FP.BF16.F32.PACK_AB R201, R21, R20 ;  /* 0x0000001415c9723e */ /* 0x000fe200000010ff */
[----:B------:R-:W-:Y:S01]  /*8630*/  FFMA R103, R133, R134, R103 ;  /* 0x0000008685677223 */ /* 0x000fe20000000067 */
[----:B------:R-:W-:Y:S01]  /*8640*/  LOP3.LUT R134, R155, 0xffff0000, RZ, 0xc0, !PT ;  /* 0xffff00009b867812 */ /* 0x000fe200078ec0ff */
[----:B------:R-:W-:Y:S01]  /*8650*/  FMUL R105, R130, R63 ;  /* 0x0000003f82697220 */ /* 0x000fe20000400000 */
[----:B------:R-:W-:Y:S01]  /*8660*/  F2FP.BF16.F32.PACK_AB R202, R23, R22 ;  /* 0x0000001617ca723e */ /* 0x000fe200000010ff */
[----:B------:R-:W-:Y:S01]  /*8670*/  FFMA R104, R133, R132, R104 ;  /* 0x0000008485687223 */ /* 0x000fe20000000068 */
[----:B------:R-:W-:Y:S01]  /*8680*/  F2FP.BF16.F32.PACK_AB R203, R89, R88 ;  /* 0x0000005859cb723e */ /* 0x000fe200000010ff */
[----:B------:R-:W-:Y:S01]  /*8690*/  FFMA R105, R133, R134, R105 ;  /* 0x0000008685697223 */ /* 0x000fe20000000069 */
[----:B------:R-:W-:Y:S01]  /*86a0*/  SHF.L.U32 R132, R148, 0x10, RZ ;  /* 0x0000001094847819 */ /* 0x000fe200000006ff */
[----:B------:R-:W-:Y:S01]  /*86b0*/  FMUL R106, R130, R64 ;  /* 0x00000040826a7220 */ /* 0x000fe20000400000 */
[----:B------:R-:W-:Y:S01]  /*86c0*/  LOP3.LUT R134, R148, 0xffff0000, RZ, 0xc0, !PT ;  /* 0xffff000094867812 */ /* 0x000fe200078ec0ff */
[----:B------:R1:W-:Y:S01]  /*86d0*/  @!P0 STS.128 [R196+0x20], R200 ;  /* 0x000020c8c4008388 */ /* 0x0003e20000000c00 */
[----:B------:R-:W-:Y:S01]  /*86e0*/  SHF.L.U32 R135, R149, 0x10, RZ ;  /* 0x0000001095877819 */ /* 0x000fe200000006ff */
[C---:B------:R-:W-:Y:S01]  /*86f0*/  FMUL R107, R130.reuse, R65 ;  /* 0x00000041826b7220 */ /* 0x040fe20000400000 */
[----:B--2---:R-:W-:Y:S01]  /*8700*/  F2FP.BF16.F32.PACK_AB R204, R91, R90 ;  /* 0x0000005a5bcc723e */ /* 0x004fe200000010ff */
[C---:B------:R-:W-:Y:S01]  /*8710*/  FMUL R108, R130.reuse, R66 ;  /* 0x00000042826c7220 */ /* 0x040fe20000400000 */
[----:B------:R-:W-:Y:S01]  /*8720*/  F2FP.BF16.F32.PACK_AB R205, R93, R92 ;  /* 0x0000005c5dcd723e */ /* 0x000fe200000010ff */
[----:B------:R-:W-:Y:S01]  /*8730*/  FFMA R106, R133, R132, R106 ;  /* 0x00000084856a7223 */ /* 0x000fe2000000006a */
[----:B------:R-:W-:Y:S01]  /*8740*/  F2FP.BF16.F32.PACK_AB R206, R95, R94 ;  /* 0x0000005e5fce723e */ /* 0x000fe200000010ff */
[----:B------:R-:W-:Y:S01]  /*8750*/  FFMA R107, R133, R134, R107 ;  /* 0x00000086856b7223 */ /* 0x000fe2000000006b */
[----:B------:R-:W-:Y:S01]  /*8760*/  F2FP.BF16.F32.PACK_AB R207, R97, R96 ;  /* 0x0000006061cf723e */ /* 0x000fe200000010ff */
[----:B------:R-:W-:Y:S01]  /*8770*/  FFMA R108, R133, R135, R108 ;  /* 0x00000087856c7223 */ /* 0x000fe2000000006c */
[----:B------:R-:W-:Y:S01]  /*8780*/  LOP3.LUT R132, R149, 0xffff0000, RZ, 0xc0, !PT ;  /* 0xffff000095847812 */ /* 0x000fe200078ec0ff */
[----:B------:R-:W-:Y:S01]  /*8790*/  FMUL R109, R130, R67 ;  /* 0x00000043826d7220 */ /* 0x000fe20000400000 */
[C---:B------:R-:W-:Y:S01]  /*87a0*/  SHF.L.U32 R135, R150.reuse, 0x10, RZ ;  /* 0x0000001096877819 */ /* 0x040fe200000006ff */
[----:B------:R2:W-:Y:S01]  /*87b0*/  @!P0 STS.128 [R195+0x10], R204 ;  /* 0x000010ccc3008388 */ /* 0x0005e20000000c00 */
[----:B------:R-:W-:Y:S01]  /*87c0*/  LOP3.LUT R134, R150, 0xffff0000, RZ, 0xc0, !PT ;  /* 0xffff000096867812 */ /* 0x000fe200078ec0ff */
[C---:B------:R-:W-:Y:S01]  /*87d0*/  FMUL R110, R130.reuse, R68 ;  /* 0x00000044826e7220 */ /* 0x040fe20000400000 */
[C---:B------:R-:W-:Y:S01]  /*87e0*/  FMUL R111, R130.reuse, R69 ;  /* 0x00000045826f7220 */ /* 0x040fe20000400000 */
[----:B------:R-:W-:Y:S01]  /*87f0*/  FFMA R109, R133, R132, R109 ;  /* 0x00000084856d7223 */ /* 0x000fe2000000006d */
[----:B------:R-:W-:Y:S01]  /*8800*/  SHF.L.U32 R132, R151, 0x10, RZ ;  /* 0x0000001097847819 */ /* 0x000fe200000006ff */
[----:B------:R-:W-:Y:S01]  /*8810*/  FFMA R110, R133, R135, R110 ;  /* 0x00000087856e7223 */ /* 0x000fe2000000006e */
[----:B------:R-:W-:Y:S01]  /*8820*/  SHF.L.U32 R135, R141, 0x10, RZ ;  /* 0x000000108d877819 */ /* 0x000fe200000006ff */
[----:B------:R-:W-:Y:S01]  /*8830*/  FFMA R111, R133, R134, R111 ;  /* 0x00000086856f7223 */ /* 0x000fe2000000006f */
[----:B------:R-:W-:Y:S01]  /*8840*/  LOP3.LUT R134, R151, 0xffff0000, RZ, 0xc0, !PT ;  /* 0xffff000097867812 */ /* 0x000fe200078ec0ff */
[C---:B------:R-:W-:Y:S01]  /*8850*/  FMUL R112, R130.reuse, R70 ;  /* 0x0000004682707220 */ /* 0x040fe20000400000 */
[C---:B------:R-:W-:Y:S01]  /*8860*/  FMUL R113, R130.reuse, R71 ;  /* 0x0000004782717220 */ /* 0x040fe20000400000 */
[C---:B------:R-:W-:Y:S01]  /*8870*/  FMUL R114, R130.reuse, R72 ;  /* 0x0000004882727220 */ /* 0x040fe20000400000 */
[----:B------:R-:W-:Y:S01]  /*8880*/  FMUL R115, R130, R73 ;  /* 0x0000004982737220 */ /* 0x000fe20000400000 */
[C---:B------:R-:W-:Y:S01]  /*8890*/  FFMA R112, R133.reuse, R132, R112 ;  /* 0x0000008485707223 */ /* 0x040fe20000000070 */
[C---:B------:R-:W-:Y:S01]  /*88a0*/  SHF.L.U32 R132, R140.reuse, 0x10, RZ ;  /* 0x000000108c847819 */ /* 0x040fe200000006ff */
[----:B------:R-:W-:Y:S01]  /*88b0*/  FFMA R113, R133, R134, R113 ;  /* 0x0000008685717223 */ /* 0x000fe20000000071 */
[----:B------:R-:W-:Y:S01]  /*88c0*/  LOP3.LUT R134, R140, 0xffff0000, RZ, 0xc0, !PT ;  /* 0xffff00008c867812 */ /* 0x000fe200078ec0ff */
[----:B------:R-:W-:Y:S01]  /*88d0*/  FMUL R116, R130, R74 ;  /* 0x0000004a82747220 */ /* 0x000fe20000400000 */
[----:B-1----:R-:W-:Y:S01]  /*88e0*/  F2FP.BF16.F32.PACK_AB R200, R99, R98 ;  /* 0x0000006263c8723e */ /* 0x002fe200000010ff */
[----:B------:R-:W-:Y:S01]  /*88f0*/  FFMA R114, R133, R132, R114 ;  /* 0x0000008485727223 */ /* 0x000fe20000000072 */
[----:B------:R-:W-:Y:S01]  /*8900*/  LOP3.LUT R132, R141, 0xffff0000, RZ, 0xc0, !PT ;  /* 0xffff00008d847812 */ /* 0x000fe200078ec0ff */
[C---:B------:R-:W-:Y:S01]  /*8910*/  FFMA R115, R133.reuse, R134, R115 ;  /* 0x0000008685737223 */ /* 0x040fe20000000073 */
[C---:B------:R-:W-:Y:S01]  /*8920*/  LOP3.LUT R134, R142.reuse, 0xffff0000, RZ, 0xc0, !PT ;  /* 0xffff00008e867812 */ /* 0x040fe200078ec0ff */
[----:B------:R-:W-:Y:S01]  /*8930*/  FFMA R116, R133, R135, R116 ;  /* 0x0000008785747223 */ /* 0x000fe20000000074 */
[----:B------:R-:W-:Y:S01]  /*8940*/  SHF.L.U32 R135, R142, 0x10, RZ ;  /* 0x000000108e877819 */ /* 0x000fe200000006ff */
[C---:B------:R-:W-:Y:S01]  /*8950*/  FMUL R117, R130.reuse, R75 ;  /* 0x0000004b82757220 */ /* 0x040fe20000400000 */
[----:B------:R-:W-:Y:S01]  /*8960*/  F2FP.BF16.F32.PACK_AB R201, R101, R100 ;  /* 0x0000006465c9723e */ /* 0x000fe200000010ff */
[C---:B------:R-:W-:Y:S01]  /*8970*/  FMUL R118, R130.reuse, R76 ;  /* 0x0000004c82767220 */ /* 0x040fe20000400000 */
[----:B------:R-:W-:Y:S01]  /*8980*/  F2FP.BF16.F32.PACK_AB R202, R103, R102 ;  /* 0x0000006667ca723e */ /* 0x000fe200000010ff */
[C---:B------:R-:W-:Y:S01]  /*8990*/  FMUL R119, R130.reuse, R77 ;  /* 0x0000004d82777220 */ /* 0x040fe20000400000 */
[C---:B------:R-:W-:Y:S01]  /*89a0*/  FFMA R117, R133.reuse, R132, R117 ;  /* 0x0000008485757223 */ /* 0x040fe20000000075 */
[----:B------:R-:W-:Y:S01]  /*89b0*/  FFMA R118, R133, R135, R118 ;  /* 0x0000008785767223 */ /* 0x000fe20000000076 */
[----:B------:R-:W-:Y:S01]  /*89c0*/  SHF.L.U32 R132, R143, 0x10, RZ ;  /* 0x000000108f847819 */ /* 0x000fe200000006ff */
[----:B------:R-:W-:Y:S01]  /*89d0*/  FFMA R119, R133, R134, R119 ;  /* 0x0000008685777223 */ /* 0x000fe20000000077 */
[----:B------:R-:W-:Y:S01]  /*89e0*/  F2FP.BF16.F32.PACK_AB R203, R105, R104 ;  /* 0x0000006869cb723e */ /* 0x000fe200000010ff */
[C---:B------:R-:W-:Y:S01]  /*89f0*/  FMUL R120, R130.reuse, R78 ;  /* 0x0000004e82787220 */ /* 0x040fe20000400000 */
[----:B------:R-:W-:Y:S01]  /*8a00*/  LOP3.LUT R134, R143, 0xffff0000, RZ, 0xc0, !PT ;  /* 0xffff00008f867812 */ /* 0x000fe200078ec0ff */
[----:B------:R-:W-:Y:S01]  /*8a10*/  FMUL R121, R130, R79 ;  /* 0x0000004f82797220 */ /* 0x000fe20000400000 */
[----:B--2---:R-:W-:Y:S01]  /*8a20*/  F2FP.BF16.F32.PACK_AB R204, R107, R106 ;  /* 0x0000006a6bcc723e */ /* 0x004fe200000010ff */
[----:B------:R1:W-:Y:S01]  /*8a30*/  @!P0 STS.128 [R188+0x1000], R200 ;  /* 0x001000c8bc008388 */ /* 0x0003e20000000c00 */
[C---:B------:R-:W-:Y:S01]  /*8a40*/  FFMA R120, R133.reuse, R132, R120 ;  /* 0x0000008485787223 */ /* 0x040fe20000000078 */
[----:B------:R-:W-:Y:S01]  /*8a50*/  FFMA R121, R133, R134, R121 ;  /* 0x0000008685797223 */ /* 0x000fe20000000079 */
[----:B------:R-:W-:Y:S01]  /*8a60*/  SHF.L.U32 R132, R144, 0x10, RZ ;  /* 0x0000001090847819 */ /* 0x000fe200000006ff */
[----:B------:R-:W-:Y:S01]  /*8a70*/  FMUL R122, R130, R80 ;  /* 0x00000050827a7220 */ /* 0x000fe20000400000 */
[----:B------:R-:W-:Y:S01]  /*8a80*/  LOP3.LUT R134, R144, 0xffff0000, RZ, 0xc0, !PT ;  /* 0xffff000090867812 */ /* 0x000fe200078ec0ff */
[C---:B------:R-:W-:Y:S01]  /*8a90*/  FMUL R123, R130.reuse, R81 ;  /* 0x00000051827b7220 */ /* 0x040fe20000400000 */
[----:B------:R-:W-:Y:S01]  /*8aa0*/  SHF.L.U32 R135, R145, 0x10, RZ ;  /* 0x0000001091877819 */ /* 0x000fe200000006ff */
[C---:B------:R-:W-:Y:S01]  /*8ab0*/  FMUL R124, R130.reuse, R82 ;  /* 0x00000052827c7220 */ /* 0x040fe20000400000 */
[----:B------:R-:W-:Y:S01]  /*8ac0*/  F2FP.BF16.F32.PACK_AB R205, R109, R108 ;  /* 0x0000006c6dcd723e */ /* 0x000fe200000010ff */
[----:B------:R-:W-:Y:S01]  /*8ad0*/  FMUL R125, R130, R83 ;  /* 0x00000053827d7220 */ /* 0x000fe20000400000 */
[----:B------:R-:W-:Y:S01]  /*8ae0*/  F2FP.BF16.F32.PACK_AB R206, R111, R110 ;  /* 0x0000006e6fce723e */ /* 0x000fe200000010ff */
[----:B------:R-:W-:Y:S01]  /*8af0*/  FFMA R122, R133, R132, R122 ;  /* 0x00000084857a7223 */ /* 0x000fe2000000007a */
[----:B------:R-:W-:Y:S01]  /*8b00*/  F2FP.BF16.F32.PACK_AB R207, R113, R112 ;  /* 0x0000007071cf723e */ /* 0x000fe200000010ff */
[C---:B------:R-:W-:Y:S01]  /*8b10*/  FFMA R123, R133.reuse, R134, R123 ;  /* 0x00000086857b7223 */ /* 0x040fe2000000007b */
[----:B------:R-:W-:Y:S01]  /*8b20*/  SHF.L.U32 R132, R146, 0x10, RZ ;  /* 0x0000001092847819 */ /* 0x000fe200000006ff */
[C---:B------:R-:W-:Y:S01]  /*8b30*/  FFMA R124, R133.reuse, R135, R124 ;  /* 0x00000087857c7223 */ /* 0x040fe2000000007c */
[----:B------:R-:W-:Y:S01]  /*8b40*/  FMUL R126, R130, R84 ;  /* 0x00000054827e7220 */ /* 0x000fe20000400000 */
[----:B------:R1:W-:Y:S01]  /*8b50*/  @!P0 STS.128 [R198+0x1010], R204 ;  /* 0x001010ccc6008388 */ /* 0x0003e20000000c00 */
[----:B------:R-:W-:Y:S01]  /*8b60*/  LOP3.LUT R134, R146, 0xffff0000, RZ, 0xc0, !PT ;  /* 0xffff000092867812 */ /* 0x000fe200078ec0ff */
[----:B------:R-:W-:Y:S01]  /*8b70*/  FFMA R125, R133, R136, R125 ;  /* 0x00000088857d7223 */ /* 0x000fe2000000007d */
[C---:B------:R-:W-:Y:S01]  /*8b80*/  FMUL R127, R130.reuse, R85 ;  /* 0x00000055827f7220 */ /* 0x040fe20000400000 */
[C---:B------:R-:W-:Y:S01]  /*8b90*/  SHF.L.U32 R135, R147.reuse, 0x10, RZ ;  /* 0x0000001093877819 */ /* 0x040fe200000006ff */
[C---:B------:R-:W-:Y:S01]  /*8ba0*/  FMUL R128, R130.reuse, R86 ;  /* 0x0000005682807220 */ /* 0x040fe20000400000 */
[----:B------:R-:W-:Y:S01]  /*8bb0*/  LOP3.LUT R136, R147, 0xffff0000, RZ, 0xc0, !PT ;  /* 0xffff000093887812 */ /* 0x000fe200078ec0ff */
[----:B------:R-:W-:Y:S01]  /*8bc0*/  FMUL R129, R130, R87 ;  /* 0x0000005782817220 */ /* 0x000fe20000400000 */
[----:B------:R-:W-:Y:S01]  /*8bd0*/  F2FP.BF16.F32.PACK_AB R208, R115, R114 ;  /* 0x0000007273d0723e */ /* 0x000fe200000010ff */
[----:B------:R-:W-:Y:S01]  /*8be0*/  FFMA R126, R133, R132, R126 ;  /* 0x00000084857e7223 */ /* 0x000fe2000000007e */
[----:B------:R-:W-:Y:S01]  /*8bf0*/  F2FP.BF16.F32.PACK_AB R209, R117, R116 ;  /* 0x0000007475d1723e */ /* 0x000fe200000010ff */
[----:B------:R-:W-:Y:S01]  /*8c00*/  FFMA R127, R133, R134, R127 ;  /* 0x00000086857f7223 */ /* 0x000fe2000000007f */
[----:B------:R-:W-:Y:S01]  /*8c10*/  F2FP.BF16.F32.PACK_AB R210, R119, R118 ;  /* 0x0000007677d2723e */ /* 0x000fe200000010ff */
[----:B------:R-:W-:Y:S01]  /*8c20*/  FFMA R128, R133, R135, R128 ;  /* 0x0000008785807223 */ /* 0x000fe20000000080 */
[----:B------:R-:W-:Y:S01]  /*8c30*/  F2FP.BF16.F32.PACK_AB R211, R121, R120 ;  /* 0x0000007879d3723e */ /* 0x000fe200000010ff */
[----:B------:R-:W-:Y:S01]  /*8c40*/  FFMA R129, R133, R136, R129 ;  /* 0x0000008885817223 */ /* 0x000fe20000000081 */
[----:B------:R-:W-:Y:S02]  /*8c50*/  F2FP.BF16.F32.PACK_AB R216, R123, R122 ;  /* 0x0000007a7bd8723e */ /* 0x000fe400000010ff */
[----:B------:R-:W-:Y:S01]  /*8c60*/  F2FP.BF16.F32.PACK_AB R217, R125, R124 ;  /* 0x0000007c7dd9723e */ /* 0x000fe200000010ff */
[----:B------:R1:W-:Y:S01]  /*8c70*/  @!P0 STS.128 [R196+0x1020], R208 ;  /* 0x001020d0c4008388 */ /* 0x0003e20000000c00 */
[----:B------:R-:W-:Y:S02]  /*8c80*/  F2FP.BF16.F32.PACK_AB R218, R127, R126 ;  /* 0x0000007e7fda723e */ /* 0x000fe400000010ff */
[----:B------:R-:W-:Y:S05]  /*8c90*/  F2FP.BF16.F32.PACK_AB R219, R129, R128 ;  /* 0x0000008081db723e */ /* 0x000fea00000010ff */
[----:B------:R1:W-:Y:S01]  /*8ca0*/  @!P0 STS.128 [R195+0x1010], R216 ;  /* 0x001010d8c3008388 */ /* 0x0003e20000000c00 */
[----:B------:R-:W-:Y:S01]  /*8cb0*/  @!PT LDS RZ, [RZ] ;  /* 0x00000000fffff984 */ /* 0x000fe20000000800 */
[----:B------:R-:W-:Y:S01]  /*8cc0*/  @!PT LDS RZ, [RZ] ;  /* 0x00000000fffff984 */ /* 0x000fe20000000800 */
[----:B------:R-:W-:Y:S01]  /*8cd0*/  @!PT LDS RZ, [RZ] ;  /* 0x00000000fffff984 */ /* 0x000fe20000000800 */
[----:B------:R-:W-:Y:S01]  /*8ce0*/  @!PT LDS RZ, [RZ] ;  /* 0x00000000fffff984 */ /* 0x000fe20000000800 */
[----:B------:R2:W-:Y:S07]  /*8cf0*/  MEMBAR.ALL.CTA ;  /* 0x0000000000007992 */ /* 0x0005ee0000008000 */
[----:B--2---:R-:W2:Y:S01]  /*8d00*/  FENCE.VIEW.ASYNC.S ;  /* 0x00000000000073c6 */ /* 0x004ea20000000000 */
[----:B------:R-:W-:Y:S05]  /*8d10*/  WARPSYNC.ALL ;  /* 0x0000000000007948 */ /* 0x000fea0003800000 */
[----:B------:R-:W-:Y:S01]  /*8d20*/  BSSY.RECONVERGENT B0, `(.L_x_118) ;  /* 0x0000012000007945 */ /* 0x000fe20003800200 */
[----:B--2---:R-:W-:Y:S06]  /*8d30*/  BAR.SYNC.DEFER_BLOCKING 0x1, 0x80 ;  /* 0x0042000000007b1d */ /* 0x004fec0000010000 */
[----:B------:R-:W-:Y:S05]  /*8d40*/  @P1 BRA `(.L_x_119) ;  /* 0x00000000003c1947 */ /* 0x000fea0003800000 */
[----:B------:R-:W-:Y:S01]  /*8d50*/  UIADD3 UR4, UPT, UPT, UR44, 0x200, URZ ;  /* 0x000002002c047890 */ /* 0x000fe2000fffe0ff */
[----:B------:R-:W-:Y:S01]  /*8d60*/  R2UR UR49, R212 ;  /* 0x00000000d43172ca */ /* 0x000fe200000e0000 */
[----:B------:R-:W-:Y:S01]  /*8d70*/  UMOV UR51, UR36 ;  /* 0x0000002400337c82 */ /* 0x000fe20008000000 */
[----:B------:R-:W-:Y:S01]  /*8d80*/  UIADD3 UR8, UPT, UPT, UR44, 0x1200, URZ ;  /* 0x000012002c087890 */ /* 0x000fe2000fffe0ff */
[----:B------:R-:W-:Y:S02]  /*8d90*/  UMOV UR10, UR50 ;  /* 0x00000032000a7c82 */ /* 0x000fe40008000000 */
[----:B------:R-:W-:Y:S01]  /*8da0*/  IMAD.U32 R181, RZ, RZ, UR4 ;  /* 0x00000004ffb57e24 */ /* 0x000fe2000f8e00ff */
[----:B------:R-:W-:Y:S01]  /*8db0*/  UIADD3 UR4, UP0, UPT, UR54, 0xa80, URZ ;  /* 0x00000a8036047890 */ /* 0x000fe2000ff1e0ff */
[----:B------:R-:W-:Y:S03]  /*8dc0*/  UMOV UR11, UR36 ;  /* 0x00000024000b7c82 */ /* 0x000fe60008000000 */
[----:B------:R-:W-:Y:S01]  /*8dd0*/  R2UR UR48, R181 ;  /* 0x00000000b53072ca */ /* 0x000fe200000e0000 */
[----:B------:R-:W-:Y:S02]  /*8de0*/  UIADD3.X UR5, UPT, UPT, URZ, UR55, URZ, UP0, !UPT ;  /* 0x00000037ff057290 */ /* 0x000fe400087fe4ff */
[----:B------:R-:W-:Y:S10]  /*8df0*/  UIADD3 UR9, UPT, UPT, UR49, 0x80, URZ ;  /* 0x0000008031097890 */ /* 0x000ff4000fffe0ff */
[----:B------:R2:W-:Y:S01]  /*8e00*/  UTMASTG.3D [UR48], [UR4] ;  /* 0x00000030040073b5 */ /* 0x0005e20008010000 */
[----:B------:R2:W-:Y:S01]  /*8e10*/  UTMASTG.3D [UR8], [UR4] ;  /* 0x00000008040073b5 */ /* 0x0005e20008010000 */
[----:B------:R0:W-:Y:S01]  /*8e20*/  UTMACMDFLUSH ;  /* 0x00000000000079b7 */ /* 0x0001e20000000000 */
[----:B--2---:R-:W-:Y:S04]  /*8e30*/  DEPBAR.LE SB0, 0x1 ;  /* 0x000080400000791a */ /* 0x004fe80000000000 */
.L_x_119:
[----:B------:R-:W-:Y:S05]  /*8e40*/  BSYNC.RECONVERGENT B0 ;  /* 0x0000000000007941 */ /* 0x000fea0003800200 */
.L_x_118:
[----:B------:R-:W-:Y:S01]  /*8e50*/  BAR.SYNC.DEFER_BLOCKING 0x1, 0x80 ;  /* 0x0042000000007b1d */ /* 0x000fe20000010000 */
[----:B------:R-:W-:Y:S01]  /*8e60*/  ISETP.NE.AND P1, PT, R194, RZ, PT ;  /* 0x000000ffc200720c */ /* 0x000fe20003f25270 */
[----:B------:R-:W-:Y:S01]  /*8e70*/  UISETP.NE.AND UP0, UPT, UR53, URZ, UPT ;  /* 0x000000ff3500728c */ /* 0x000fe2000bf05270 */
[----:B------:R-:W-:Y:S11]  /*8e80*/  LEA R3, R137, UR44, 0x3 ;  /* 0x0000002c89037c11 */ /* 0x000ff6000f8e18ff */
[----:B------:R-:W-:Y:S01]  /*8e90*/  @P1 SHF.L.U32 R6, RZ, 0x1f, RZ ;  /* 0x0000001fff061819 */ /* 0x000fe200000006ff */
[----:B------:R-:W-:Y:S06]  /*8ea0*/  BRA.U !UP0, `(.L_x_120) ;  /* 0x0000000108247547 */ /* 0x000fec000b800000 */
[----:B------:R-:W2:Y:S01]  /*8eb0*/  S2R R0, SR_CgaCtaId ;  /* 0x0000000000007919 */ /* 0x000ea20000008800 */
[----:B------:R-:W-:Y:S01]  /*8ec0*/  IMAD.U32 R4, RZ, RZ, UR47 ;  /* 0x0000002fff047e24 */ /* 0x000fe2000f8e00ff */
[----:B------:R-:W-:Y:S04]  /*8ed0*/  UIADD3 UR4, UPT, UPT, UR47, 0x1, URZ ;  /* 0x000000012f047890 */ /* 0x000fe8000fffe0ff */
[----:B------:R-:W-:Y:S01]  /*8ee0*/  @P1 LEA R4, R4, UR44, 0x3 ;  /* 0x0000002c04041c11 */ /* 0x000fe2000f8e18ff */
[----:B------:R-:W-:Y:S04]  /*8ef0*/  UISETP.NE.AND UP0, UPT, UR4, 0x4, UPT ;  /* 0x000000040400788c */ /* 0x000fe8000bf05270 */
[----:B------:R-:W-:Y:S01]  /*8f00*/  @P1 VIADD R5, R4, 0x90 ;  /* 0x0000009004051836 */ /* 0x000fe20000000000 */
[----:B------:R-:W-:Y:S04]  /*8f10*/  USEL UR47, UR4, URZ, UP0 ;  /* 0x000000ff042f7287 */ /* 0x000fe80008000000 */
[----:B--2---:R-:W-:Y:S04]  /*8f20*/  @P1 PRMT R0, R0, 0x654, R5 ;  /* 0x0000065400001816 */ /* 0x004fe80000000005 */
[----:B------:R2:W-:Y:S04]  /*8f30*/  @P1 SYNCS.ARRIVE.TRANS64.RED.A1T0 RZ, [R0+URZ], RZ ;  /* 0x000000ff00ff19a7 */ /* 0x0005e800081004ff */
.L_x_120:
[----:B------:R-:W4:Y:S01]  /*8f40*/  @P1 SYNCS.PHASECHK.TRANS64.TRYWAIT P0, [R3+URZ+0x70], R6 ;  /* 0x00007006030015a7 */ /* 0x000f2200080011ff */
[----:B------:R-:W-:Y:S01]  /*8f50*/  BSSY B1, `(.L_x_121) ;  /* 0x0000019000017945 */ /* 0x000fe20003800000 */
[----:B----4-:R-:W-:Y:S03]  /*8f60*/  @P1 SEL R138, RZ, 0x1, !P0 ;  /* 0x00000001ff8a1807 */ /* 0x010fe60004000000 */
[----:B------:R-:W-:Y:S05]  /*8f70*/  @!P1 BRA `(.L_x_122) ;  /* 0x0000000000589947 */ /* 0x000fea0003800000 */
[----:B------:R-:W-:Y:S01]  /*8f80*/  ISETP.NE.AND P1, PT, R199, RZ, PT ;  /* 0x000000ffc700720c */ /* 0x000fe20003f25270 */
[----:B------:R-:W-:Y:S01]  /*8f90*/  BSSY B0, `(.L_x_123) ;  /* 0x000000a000007945 */ /* 0x000fe20003800000 */
[----:B------:R-:W-:Y:S11]  /*8fa0*/  ISETP.NE.AND P0, PT, R138, RZ, PT ;  /* 0x000000ff8a00720c */ /* 0x000ff60003f05270 */
[----:B------:R-:W-:Y:S04]  /*8fb0*/  @P1 IMAD R8, R137, 0x2000, R188 ;  /* 0x0000200089081824 */ /* 0x000fe800078e02bc */
[----:B------:R-:W-:Y:S01]  /*8fc0*/  @P1 IMAD.IADD R6, R197, 0x1, R8 ;  /* 0x00000001c5061824 */ /* 0x000fe200078e0208 */
[----:B------:R-:W-:Y:S03]  /*8fd0*/  @P1 IADD3 R5, PT, PT, R139, R8, RZ ;  /* 0x000000088b051210 */ /* 0x000fe60007ffe0ff */
[----:B------:R-:W-:Y:S01]  /*8fe0*/  @P1 IMAD.IADD R4, R187, 0x1, R6 ;  /* 0x00000001bb041824 */ /* 0x000fe200078e0206 */
[----:B------:R-:W-:Y:S06]  /*8ff0*/  @P0 BRA `(.L_x_124) ;  /* 0x00000000000c0947 */ /* 0x000fec0003800000 */
[----:B--2---:R-:W-:Y:S04]  /*9000*/  SHF.L.U32 R0, RZ, 0x1f, RZ ;  /* 0x0000001fff007819 */ /* 0x004fe800000006ff */
[----:B------:R-:W2:Y:S02]  /*9010*/  SYNCS.PHASECHK.TRANS64.TRYWAIT P0, [R3+URZ+0x70], R0 ;  /* 0x00007000030075a7 */ /* 0x000ea400080011ff */
[----:B--2---:R-:W-:Y:S05]  /*9020*/  @!P0 BRA `(.L_x_125) ;  /* 0x000000a800848947 */ /* 0x004fea0003800000 */
.L_x_124:
[----:B------:R-:W-:Y:S05]  /*9030*/  BSYNC B0 ;  /* 0x0000000000007941 */ /* 0x000fea0003800000 */
.L_x_123:
[----:B------:R-:W-:Y:S02]  /*9040*/  ISETP.NE.AND P0, PT, R199, RZ, PT ;  /* 0x000000ffc700720c */ /* 0x000fe40003f05270 */
[----:B------:R-:W-:Y:S11]  /*9050*/  IADD3 R137, PT, PT, R137, 0x1, RZ ;  /* 0x0000000189897810 */ /* 0x000ff60007ffe0ff */
[----:B------:R4:W1:Y:S04]  /*9060*/  @P0 LDS.128 R160, [R5+0x20] ;  /* 0x0000200005a00984 */ /* 0x0008680000000c00 */
[----:B------:R4:W1:Y:S04]  /*9070*/  @P0 LDS.128 R140, [R5+0x1020] ;  /* 0x00102000058c0984 */ /* 0x0008680000000c00 */
[----:B------:R4:W1:Y:S04]  /*9080*/  @P0 LDS.128 R168, [R8] ;  /* 0x0000000008a80984 */ /* 0x0008680000000c00 */
[----:B------:R4:W1:Y:S04]  /*9090*/  @P0 LDS.128 R152, [R8+0x1000] ;  /* 0x0010000008980984 */ /* 0x0008680000000c00 */
[----:B------:R4:W1:Y:S04]  /*90a0*/  @P0 LDS.128 R164, [R6+0x10] ;  /* 0x0000100006a40984 */ /* 0x0008680000000c00 */
[----:B------:R4:W1:Y:S04]  /*90b0*/  @P0 LDS.128 R148, [R6+0x1010] ;  /* 0x0010100006940984 */ /* 0x0008680000000c00 */
[----:B------:R4:W1:Y:S04]  /*90c0*/  @P0 LDS.128 R156, [R4+0x10] ;  /* 0x00001000049c0984 */ /* 0x0008680000000c00 */
[----:B------:R4:W1:Y:S02]  /*90d0*/  @P0 LDS.128 R144, [R4+0x1010] ;  /* 0x0010100004900984 */ /* 0x0008640000000c00 */
.L_x_122:
[----:B------:R-:W-:Y:S05]  /*90e0*/  BSYNC B1 ;  /* 0x0000000000017941 */ /* 0x000fea0003800000 */
.L_x_121:
[----:B------:R-:W-:Y:S05]  /*90f0*/  VIADD R213, R213, 0x400000 ;  /* 0x00400000d5d57836 */ /* 0x000fea0000000000 */
[----:B--2---:R-:W-:Y:S04]  /*9100*/  SHF.R.U32.HI R0, RZ, 0x15, R213 ;  /* 0x00000015ff007819 */ /* 0x004fe800000116d5 */
[----:B------:R-:W-:Y:S04]  /*9110*/  LOP3.LUT R16, R0, 0x3, RZ, 0xc0, !PT ;  /* 0x0000000300107812 */ /* 0x000fe800078ec0ff */
[----:B------:R-:W-:Y:S11]  /*9120*/  ISETP.NE.AND P0, PT, R189, R16, PT ;  /* 0x00000010bd00720c */ /* 0x000ff60003f05270 */
[----:B------:R-:W-:Y:S02]  /*9130*/  @!UPT UIADD3 URZ, UPT, UPT, URZ, URZ, URZ ;  /* 0x000000fffffff290 */ /* 0x000fe4000fffe0ff */
[----:B------:R-:W-:Y:S05]  /*9140*/  @P0 BRA `(.L_x_126) ;  /* 0x0000000000bc0947 */ /* 0x000fea0003800000 */
[----:B------:R-:W-:Y:S11]  /*9150*/  LOP3.LUT P0, RZ, R0, 0x3, R177, 0x48, !PT ;  /* 0x0000000300ff7812 */ /* 0x000ff600078048b1 */
[----:B------:R-:W-:Y:S02]  /*9160*/  @!UPT UIADD3 URZ, UPT, UPT, URZ, URZ, URZ ;  /* 0x000000fffffff290 */ /* 0x000fe4000fffe0ff */
[----:B------:R-:W-:Y:S05]  /*9170*/  @!P0 BRA `(.L_x_127) ;  /* 0x0000000000408947 */ /* 0x000fea0003800000 */
[----:B------:R-:W2:Y:S01]  /*9180*/  LDCU.64 UR8, c[0x4][0x70] ;  /* 0x01000e00ff0877ac */ /* 0x000ea20008000a00 */
[----:B------:R-:W-:Y:S01]  /*9190*/  MOV R15, 0x0 ;  /* 0x00000000000f7802 */ /* 0x000fe20000000f00 */
[----:B------:R-:W-:Y:S02]  /*91a0*/  HFMA2 R12, -RZ, RZ, 0, 5.9604644775390625e-08 ;  /* 0x00000001ff0c7431 */ /* 0x000fe400000001ff */
[----:B----4-:R-:W-:Y:S02]  /*91b0*/  IMAD.MOV.U32 R8, RZ, RZ, 0x192 ;  /* 0x00000192ff087424 */ /* 0x010fe400078e00ff */
[----:B------:R-:W-:Y:S01]  /*91c0*/  IMAD.MOV.U32 R13, RZ, RZ, RZ ;  /* 0x000000ffff0d7224 */ /* 0x000fe200078e00ff */
[----:B------:R-:W4:Y:S01]  /*91d0*/  LDCU.64 UR6, c[0x4][0x78] ;  /* 0x01000f00ff0677ac */ /* 0x000f220008000a00 */
[----:B------:R-:W1:Y:S01]  /*91e0*/  LDC.64 R14, c[0x4][R15] ;  /* 0x010000000f0e7b82 */ /* 0x000e620000000a00 */
[----:B------:R-:W5:Y:S01]  /*91f0*/  LDCU.64 UR4, c[0x4][0x10] ;  /* 0x01000200ff0477ac */ /* 0x000f620008000a00 */
[----:B--2---:R-:W-:Y:S01]  /*9200*/  MOV R5, UR9 ;  /* 0x0000000900057c02 */ /* 0x004fe20008000f00 */
[----:B------:R-:W-:Y:S01]  /*9210*/  IMAD.U32 R4, RZ, RZ, UR8 ;  /* 0x00000008ff047e24 */ /* 0x000fe2000f8e00ff */
[----:B----4-:R-:W-:Y:S01]  /*9220*/  MOV R7, UR7 ;  /* 0x0000000700077c02 */ /* 0x010fe20008000f00 */
[----:B------:R-:W-:Y:S01]  /*9230*/  IMAD.U32 R6, RZ, RZ, UR6 ;  /* 0x00000006ff067e24 */ /* 0x000fe2000f8e00ff */
[----:B-----5:R-:W-:Y:S01]  /*9240*/  MOV R11, UR5 ;  /* 0x00000005000b7c02 */ /* 0x020fe20008000f00 */
[----:B------:R-:W-:Y:S02]  /*9250*/  IMAD.U32 R10, RZ, RZ, UR4 ;  /* 0x00000004ff0a7e24 */ /* 0x000fe4000f8e00ff */
[----:B------:R-:W-:Y:S07]  /*9260*/  LEPC R20, `(.L_x_127) ;  /* 0x000000001014794e */ /* 0x000fee0000000000 */
[----:B-1-3--:R-:W-:Y:S05]  /*9270*/  CALL.ABS.NOINC R14 ;  /* 0x000000000e007343 */ /* 0x00afea0003c00000 */
.L_x_127:
[----:B------:R-:W-:Y:S05]  /*9280*/  WARPSYNC.ALL ;  /* 0x0000000000007948 */ /* 0x000fea0003800000 */
[C---:B------:R-:W-:Y:S01]  /*9290*/  R2UR UR4, R213.reuse ;  /* 0x00000000d50472ca */ /* 0x040fe200000e0000 */
[----:B------:R-:W-:Y:S05]  /*92a0*/  VIADD R0, R213, 0x80 ;  /* 0x00000080d5007836 */ /* 0x000fea0000000000 */
[----:B------:R-:W-:Y:S04]  /*92b0*/  SHF.R.U32.HI R0, RZ, 0x15, R0 ;  /* 0x00000015ff007819 */ /* 0x000fe80000011600 */
[----:B------:R-:W-:Y:S03]  /*92c0*/  LOP3.LUT P0, RZ, R0, 0x3, R177, 0x48, !PT ;  /* 0x0000000300ff7812 */ /* 0x000fe600078048b1 */
[----:B------:R-:W2:Y:S10]  /*92d0*/  LDTM.x32 R24, tmem[UR4] ;  /* 0x00000004001879ee */ /* 0x000eb400082c0000 */
[----:B--2---:R-:W-:Y:S05]  /*92e0*/  @!P0 BRA `(.L_x_128) ;  /* 0x0000000000408947 */ /* 0x004fea0003800000 */
        /* <DEDUP_REMOVED lines=16> */
.L_x_128:
[----:B------:R-:W-:Y:S05]  /*93f0*/  WARPSYNC.ALL ;  /* 0x0000000000007948 */ /* 0x000fea0003800000 */
[----:B------:R-:W-:Y:S11]  /*9400*/  R2UR UR4, R213 ;  /* 0x00000000d50472ca */ /* 0x000ff600000e0000 */
[----:B------:R-:W-:Y:S02]  /*9410*/  @!UPT UIADD3 URZ, UPT, UPT, URZ, URZ, URZ ;  /* 0x000000fffffff290 */ /* 0x000fe4000fffe0ff */
[----:B------:R-:W2:Y:S02]  /*9420*/  LDTM.x32 R56, tmem[UR4+0x80] ;  /* 0x00008004003879ee */ /* 0x000ea400082c0000 */
[----:B--2---:R-:W-:Y:S01]  /*9430*/  NOP ;  /* 0x0000000000007918 */ /* 0x004fe20000000000 */
.L_x_126:
[----:B-1----:R-:W-:Y:S01]  /*9440*/  SHF.L.U32 R18, R168, 0x10, RZ ;  /* 0x00000010a8127819 */ /* 0x002fe200000006ff */
[----:B------:R-:W-:Y:S01]  /*9450*/  FMUL R0, R130, R24 ;  /* 0x0000001882007220 */ /* 0x000fe20000400000 */
[C---:B------:R-:W-:Y:S01]  /*9460*/  SHF.L.U32 R19, R169.reuse, 0x10, RZ ;  /* 0x00000010a9137819 */ /* 0x040fe200000006ff */
[----:B------:R-:W-:Y:S05]  /*9470*/  WARPSYNC.ALL ;  /* 0x0000000000007948 */ /* 0x000fea0003800000 */
[----:B------:R-:W-:Y:S01]  /*9480*/  LOP3.LUT R20, R169, 0xffff0000, RZ, 0xc0, !PT ;  /* 0xffff0000a9147812 */ /* 0x000fe200078ec0ff */
[----:B------:R-:W1:Y:S01]  /*9490*/  S2UR UR5, SR_CgaCtaId ;  /* 0x00000000000579c3 */ /* 0x000e620000008800 */
[----:B------:R-:W-:Y:S01]  /*94a0*/  ISETP.NE.AND P1, PT, R189, R16, PT ;  /* 0x00000010bd00720c */ /* 0x000fe20003f25270 */
[----:B------:R-:W-:Y:S01]  /*94b0*/  FFMA R0, R133, R18, R0 ;  /* 0x0000001285007223 */ /* 0x000fe20000000000 */
[----:B------:R-:W-:Y:S01]  /*94c0*/  LOP3.LUT R18, R168, 0xffff0000, RZ, 0xc0, !PT ;  /* 0xffff0000a8127812 */ /* 0x000fe200078ec0ff */
[----:B------:R-:W-:Y:S01]  /*94d0*/  FMUL R3, R130, R25 ;  /* 0x0000001982037220 */ /* 0x000fe20000400000 */
[----:B------:R-:W-:Y:S01]  /*94e0*/  LOP3.LUT R16, R164, 0xffff0000, RZ, 0xc0, !PT ;  /* 0xffff0000a4107812 */ /* 0x000fe200078ec0ff */
[C---:B----4-:R-:W-:Y:S01]  /*94f0*/  FMUL R4, R130.reuse, R26 ;  /* 0x0000001a82047220 */ /* 0x050fe20000400000 */
[----:B------:R-:W-:Y:S01]  /*9500*/  SHF.L.U32 R15, R165, 0x10, RZ ;  /* 0x00000010a50f7819 */ /* 0x000fe200000006ff */
[----:B------:R-:W-:Y:S01]  /*9510*/  FMUL R5, R130, R27 ;  /* 0x0000001b82057220 */ /* 0x000fe20000400000 */
[----:B------:R-:W-:Y:S01]  /*9520*/  SHF.L.U32 R17, R166, 0x10, RZ ;  /* 0x00000010a6117819 */ /* 0x000fe200000006ff */
[C---:B------:R-:W-:Y:S01]  /*9530*/  FFMA R3, R133.reuse, R18, R3 ;  /* 0x0000001285037223 */ /* 0x040fe20000000003 */
[----:B------:R-:W-:Y:S01]  /*9540*/  SHF.L.U32 R18, R170, 0x10, RZ ;  /* 0x00000010aa127819 */ /* 0x000fe200000006ff */
[C---:B------:R-:W-:Y:S01]  /*9550*/  FFMA R4, R133.reuse, R19, R4 ;  /* 0x0000001385047223 */ /* 0x040fe20000000004 */
[----:B------:R-:W-:Y:S01]  /*9560*/  SHF.L.U32 R19, R164, 0x10, RZ ;  /* 0x00000010a4137819 */ /* 0x000fe200000006ff */
[----:B------:R-:W-:Y:S01]  /*9570*/  FFMA R5, R133, R20, R5 ;  /* 0x0000001485057223 */ /* 0x000fe20000000005 */
[----:B------:R-:W-:Y:S01]  /*9580*/  LOP3.LUT R20, R170, 0xffff0000, RZ, 0xc0, !PT ;  /* 0xffff0000aa147812 */ /* 0x000fe200078ec0ff */
[C---:B------:R-:W-:Y:S01]  /*9590*/  FMUL R6, R130.reuse, R28 ;  /* 0x0000001c82067220 */ /* 0x040fe20000400000 */
[----:B------:R-:W-:Y:S01]  /*95a0*/  F2FP.BF16.F32.PACK_AB R88, R3, R0 ;  /* 0x000000000358723e */ /* 0x000fe200000010ff */
[C---:B------:R-:W-:Y:S01]  /*95b0*/  FMUL R7, R130.reuse, R29 ;  /* 0x0000001d82077220 */ /* 0x040fe20000400000 */
[----:B------:R-:W-:Y:S01]  /*95c0*/  F2FP.BF16.F32.PACK_AB R89, R5, R4 ;  /* 0x000000040559723e */ /* 0x000fe200000010ff */
[----:B------:R-:W-:Y:S01]  /*95d0*/  FFMA R6, R133, R18, R6 ;  /* 0x0000001285067223 */ /* 0x000fe20000000006 */
[----:B------:R-:W-:Y:S01]  /*95e0*/  SHF.L.U32 R18, R171, 0x10, RZ ;  /* 0x00000010ab127819 */ /* 0x000fe200000006ff */
[----:B------:R-:W-:Y:S01]  /*95f0*/  FFMA R7, R133, R20, R7 ;  /* 0x0000001485077223 */ /* 0x000fe20000000007 */
[----:B------:R-:W-:Y:S01]  /*9600*/  LOP3.LUT R20, R171, 0xffff0000, RZ, 0xc0, !PT ;  /* 0xffff0000ab147812 */ /* 0x000fe200078ec0ff */
[----:B------:R-:W-:Y:S01]  /*9610*/  FMUL R8, R130, R30 ;  /* 0x0000001e82087220 */ /* 0x000fe20000400000 */
[----:B------:R-:W-:Y:S01]  /*9620*/  ISETP.NE.AND P2, PT, R194, RZ, PT ;  /* 0x000000ffc200720c */ /* 0x000fe20003f45270 */
[C---:B------:R-:W-:Y:S01]  /*9630*/  FMUL R9, R130.reuse, R31 ;  /* 0x0000001f82097220 */ /* 0x040fe20000400000 */
[----:B------:R-:W-:Y:S01]  /*9640*/  F2FP.BF16.F32.PACK_AB R90, R7, R6 ;  /* 0x00000006075a723e */ /* 0x000fe200000010ff */
[----:B------:R-:W-:Y:S01]  /*9650*/  UIADD3 UR4, UPT, UPT, UR44, 0xe8, URZ ;  /* 0x000000e82c047890 */ /* 0x000fe2000fffe0ff */
[----:B------:R-:W-:Y:S01]  /*9660*/  ISETP.NE.AND P0, PT, R189, RZ, PT ;  /* 0x000000ffbd00720c */ /* 0x000fe20003f05270 */
[----:B------:R-:W-:Y:S01]  /*9670*/  FFMA R8, R133, R18, R8 ;  /* 0x0000001285087223 */ /* 0x000fe20000000008 */
[----:B------:R-:W-:Y:S01]  /*9680*/  LOP3.LUT R18, R165, 0xffff0000, RZ, 0xc0, !PT ;  /* 0xffff0000a5127812 */ /* 0x000fe200078ec0ff */
[----:B------:R-:W-:Y:S01]  /*9690*/  FFMA R9, R133, R20, R9 ;  /* 0x0000001485097223 */ /* 0x000fe20000000009 */
[----:B------:R-:W-:Y:S01]  /*96a0*/  LOP3.LUT R20, R167, 0xffff0000, RZ, 0xc0, !PT ;  /* 0xffff0000a7147812 */ /* 0x000fe200078ec0ff */
[----:B-1----:R-:W-:Y:S01]  /*96b0*/  UPRMT UR4, UR5, 0x654, UR4 ;  /* 0x0000065405047896 */ /* 0x002fe20008000004 */
[----:B------:R-:W-:Y:S01]  /*96c0*/  NOP ;  /* 0x0000000000007918 */ /* 0x000fe20000000000 */
[C---:B------:R-:W-:Y:S01]  /*96d0*/  FMUL R10, R130.reuse, R32 ;  /* 0x00000020820a7220 */ /* 0x040fe20000400000 */
[----:B------:R-:W-:Y:S01]  /*96e0*/  F2FP.BF16.F32.PACK_AB R91, R9, R8 ;  /* 0x00000008095b723e */ /* 0x000fe200000010ff */
[C---:B------:R-:W-:Y:S01]  /*96f0*/  FMUL R11, R130.reuse, R33 ;  /* 0x00000021820b7220 */ /* 0x040fe20000400000 */
[C---:B------:R-:W-:Y:S01]  /*9700*/  FMUL R12, R130.reuse, R34 ;  /* 0x00000022820c7220 */ /* 0x040fe20000400000 */
[----:B------:R-:W-:Y:S01]  /*9710*/  FMUL R13, R130, R35 ;  /* 0x00000023820d7220 */ /* 0x000fe20000400000 */
[----:B------:R-:W-:Y:S01]  /*9720*/  FFMA R10, R133, R19, R10 ;  /* 0x00000013850a7223 */ /* 0x000fe2000000000a */
[----:B------:R-:W-:Y:S01]  /*9730*/  SHF.L.U32 R19, R167, 0x10, RZ ;  /* 0x00000010a7137819 */ /* 0x000fe200000006ff */
[----:B------:R-:W-:Y:S01]  /*9740*/  SYNCS.ARRIVE.TRANS64.RED.A1T0 RZ, [UR4], RZ ;  /* 0x000000ffffff79a7 */ /* 0x000fe20008100404 */
[----:B------:R1:W-:Y:S01]  /*9750*/  @!P1 STS.128 [R188+0x2000], R88 ;  /* 0x00200058bc009388 */ /* 0x0003e20000000c00 */
[C---:B------:R-:W-:Y:S01]  /*9760*/  FFMA R11, R133.reuse, R16, R11 ;  /* 0x00000010850b7223 */ /* 0x040fe2000000000b */
[C---:B------:R-:W-:Y:S01]  /*9770*/  FFMA R12, R133.reuse, R15, R12 ;  /* 0x0000000f850c7223 */ /* 0x040fe2000000000c */
[----:B------:R-:W-:Y:S01]  /*9780*/  FFMA R13, R133, R18, R13 ;  /* 0x00000012850d7223 */ /* 0x000fe2000000000d */
[----:B------:R-:W-:Y:S01]  /*9790*/  LOP3.LUT R18, R166, 0xffff0000, RZ, 0xc0, !PT ;  /* 0xffff0000a6127812 */ /* 0x000fe200078ec0ff */
[C---:B------:R-:W-:Y:S01]  /*97a0*/  FMUL R14, R130.reuse, R36 ;  /* 0x00000024820e7220 */ /* 0x040fe20000400000 */
[----:B------:R-:W-:Y:S01]  /*97b0*/  F2FP.BF16.F32.PACK_AB R92, R11, R10 ;  /* 0x0000000a0b5c723e */ /* 0x000fe200000010ff */
[----:B------:R-:W-:Y:S01]  /*97c0*/  FMUL R15, R130, R37 ;  /* 0x00000025820f7220 */ /* 0x000fe20000400000 */
[----:B------:R-:W-:Y:S01]  /*97d0*/  SHF.L.U32 R11, R160, 0x10, RZ ;  /* 0x00000010a00b7819 */ /* 0x000fe200000006ff */
[----:B------:R-:W-:Y:S01]  /*97e0*/  FFMA R14, R133, R17, R14 ;  /* 0x00000011850e7223 */ /* 0x000fe2000000000e */
[----:B------:R-:W-:Y:S01]  /*97f0*/  F2FP.BF16.F32.PACK_AB R93, R13, R12 ;  /* 0x0000000c0d5d723e */ /* 0x000fe200000010ff */
[----:B------:R-:W-:Y:S01]  /*9800*/  FMUL R16, R130, R38 ;  /* 0x0000002682107220 */ /* 0x000fe20000400000 */
[----:B------:R-:W-:Y:S01]  /*9810*/  LOP3.LUT R12, R160, 0xffff0000, RZ, 0xc0, !PT ;  /* 0xffff0000a00c7812 */ /* 0x000fe200078ec0ff */
[----:B------:R-:W-:Y:S01]  /*9820*/  FMUL R17, R130, R39 ;  /* 0x0000002782117220 */ /* 0x000fe20000400000 */
[----:B------:R-:W-:Y:S01]  /*9830*/  SHF.L.U32 R13, R161, 0x10, RZ ;  /* 0x00000010a10d7819 */ /* 0x000fe200000006ff */
[C---:B------:R-:W-:Y:S01]  /*9840*/  FFMA R15, R133.reuse, R18, R15 ;  /* 0x00000012850f7223 */ /* 0x040fe2000000000f */
[----:B------:R-:W-:Y:S01]  /*9850*/  LOP3.LUT R18, R158, 0xffff0000, RZ, 0xc0, !PT ;  /* 0xffff00009e127812 */ /* 0x000fe200078ec0ff */
[C---:B------:R-:W-:Y:S01]  /*9860*/  FFMA R16, R133.reuse, R19, R16 ;  /* 0x0000001385107223 */ /* 0x040fe20000000010 */
[C---:B------:R-:W-:Y:S01]  /*9870*/  FMUL R8, R130.reuse, R40 ;  /* 0x0000002882087220 */ /* 0x040fe20000400000 */
[----:B------:R-:W-:Y:S01]  /*9880*/  FFMA R17, R133, R20, R17 ;  /* 0x0000001485117223 */ /* 0x000fe20000000011 */
[----:B------:R-:W-:Y:S01]  /*9890*/  F2FP.BF16.F32.PACK_AB R94, R15, R14 ;  /* 0x0000000e0f5e723e */ /* 0x000fe200000010ff */
[C---:B------:R-:W-:Y:S01]  /*98a0*/  FMUL R9, R130.reuse, R41 ;  /* 0x0000002982097220 */ /* 0x040fe20000400000 */
[----:B------:R-:W-:Y:S01]  /*98b0*/  LOP3.LUT R14, R161, 0xffff0000, RZ, 0xc0, !PT ;  /* 0xffff0000a10e7812 */ /* 0x000fe200078ec0ff */
[----:B------:R-:W-:Y:S01]  /*98c0*/  FFMA R8, R133, R11, R8 ;  /* 0x0000000b85087223 */ /* 0x000fe20000000008 */
[----:B------:R-:W-:Y:S01]  /*98d0*/  F2FP.BF16.F32.PACK_AB R95, R17, R16 ;  /* 0x00000010115f723e */ /* 0x000fe200000010ff */
[----:B------:R-:W-:Y:S01]  /*98e0*/  FMUL R10, R130, R42 ;  /* 0x0000002a820a7220 */ /* 0x000fe20000400000 */
[----:B------:R-:W-:Y:S01]  /*98f0*/  SHF.L.U32 R15, R162, 0x10, RZ ;  /* 0x00000010a20f7819 */ /* 0x000fe200000006ff */
[----:B------:R-:W-:Y:S01]  /*9900*/  FMUL R11, R130, R43 ;  /* 0x0000002b820b7220 */ /* 0x000fe20000400000 */
[----:B------:R-:W-:Y:S01]  /*9910*/  LOP3.LUT R16, R157, 0xffff0000, RZ, 0xc0, !PT ;  /* 0xffff00009d107812 */ /* 0x000fe200078ec0ff */
[----:B------:R-:W-:Y:S01]  /*9920*/  FFMA R9, R133, R12, R9 ;  /* 0x0000000c85097223 */ /* 0x000fe20000000009 */
[----:B------:R-:W-:Y:S01]  /*9930*/  SHF.L.U32 R17, R159, 0x10, RZ ;  /* 0x000000109f117819 */ /* 0x000fe200000006ff */
[----:B------:R-:W-:Y:S01]  /*9940*/  FFMA R10, R133, R13, R10 ;  /* 0x0000000d850a7223 */ /* 0x000fe2000000000a */
[----:B------:R-:W-:Y:S01]  /*9950*/  LOP3.LUT R20, R159, 0xffff0000, RZ, 0xc0, !PT ;  /* 0xffff00009f147812 */ /* 0x000fe200078ec0ff */
[----:B------:R-:W-:Y:S01]  /*9960*/  FFMA R11, R133, R14, R11 ;  /* 0x0000000e850b7223 */ /* 0x000fe2000000000b */
[----:B------:R-:W-:Y:S01]  /*9970*/  LOP3.LUT R14, R162, 0xffff0000, RZ, 0xc0, !PT ;  /* 0xffff0000a20e7812 */ /* 0x000fe200078ec0ff */
[C---:B------:R-:W-:Y:S01]  /*9980*/  FMUL R12, R130.reuse, R44 ;  /* 0x0000002c820c7220 */ /* 0x040fe20000400000 */
[----:B-1----:R-:W-:Y:S01]  /*9990*/  F2FP.BF16.F32.PACK_AB R88, R9, R8 ;  /* 0x000000080958723e */ /* 0x002fe200000010ff */
[----:B------:R1:W-:Y:S01]  /*99a0*/  @!P1 STS.128 [R198+0x2010], R92 ;  /* 0x0020105cc6009388 */ /* 0x0003e20000000c00 */
[----:B------:R-:W-:Y:S01]  /*99b0*/  F2FP.BF16.F32.PACK_AB R89, R11, R10 ;  /* 0x0000000a0b59723e */ /* 0x000fe200000010ff */
[----:B------:R-:W-:Y:S01]  /*99c0*/  FMUL R13, R130, R45 ;  /* 0x0000002d820d7220 */ /* 0x000fe20000400000 */
[----:B------:R-:W-:Y:S01]  /*99d0*/  SHF.L.U32 R11, R163, 0x10, RZ ;  /* 0x00000010a30b7819 */ /* 0x000fe200000006ff */
[C---:B------:R-:W-:Y:S01]  /*99e0*/  FFMA R12, R133.reuse, R15, R12 ;  /* 0x0000000f850c7223 */ /* 0x040fe2000000000c */
[----:B------:R-:W-:Y:S01]  /*99f0*/  SHF.L.U32 R15, R156, 0x10, RZ ;  /* 0x000000109c0f7819 */ /* 0x000fe200000006ff */
[----:B------:R-:W-:Y:S01]  /*9a00*/  FFMA R13, R133, R14, R13 ;  /* 0x0000000e850d7223 */ /* 0x000fe2000000000d */
[----:B------:R-:W-:Y:S01]  /*9a10*/  LOP3.LUT R14, R163, 0xffff0000, RZ, 0xc0, !PT ;  /* 0xffff0000a30e7812 */ /* 0x000fe200078ec0ff */
[C---:B------:R-:W-:Y:S01]  /*9a20*/  FMUL R8, R130.reuse, R46 ;  /* 0x0000002e82087220 */ /* 0x040fe20000400000 */
[C---:B------:R-:W-:Y:S01]  /*9a30*/  FMUL R9, R130.reuse, R47 ;  /* 0x0000002f82097220 */ /* 0x040fe20000400000 */
[----:B------:R-:W-:Y:S01]  /*9a40*/  FMUL R10, R130, R48 ;  /* 0x00000030820a7220 */ /* 0x000fe20000400000 */
[----:B------:R-:W-:Y:S01]  /*9a50*/  F2FP.BF16.F32.PACK_AB R90, R13, R12 ;  /* 0x0000000c0d5a723e */ /* 0x000fe200000010ff */
[C---:B------:R-:W-:Y:S01]  /*9a60*/  FFMA R8, R133.reuse, R11, R8 ;  /* 0x0000000b85087223 */ /* 0x040fe20000000008 */
[C---:B------:R-:W-:Y:S01]  /*9a70*/  FFMA R9, R133.reuse, R14, R9 ;  /* 0x0000000e85097223 */ /* 0x040fe20000000009 */
[----:B------:R-:W-:Y:S01]  /*9a80*/  LOP3.LUT R14, R156, 0xffff0000, RZ, 0xc0, !PT ;  /* 0xffff00009c0e7812 */ /* 0x000fe200078ec0ff */
[----:B------:R-:W-:Y:S01]  /*9a90*/  FFMA R10, R133, R15, R10 ;  /* 0x0000000f850a7223 */ /* 0x000fe2000000000a */
[----:B------:R-:W-:Y:S01]  /*9aa0*/  SHF.L.U32 R15, R157, 0x10, RZ ;  /* 0x000000109d0f7819 */ /* 0x000fe200000006ff */
[C---:B------:R-:W-:Y:S01]  /*9ab0*/  FMUL R11, R130.reuse, R49 ;  /* 0x00000031820b7220 */ /* 0x040fe20000400000 */
[----:B------:R-:W-:Y:S01]  /*9ac0*/  F2FP.BF16.F32.PACK_AB R91, R9, R8 ;  /* 0x00000008095b723e */ /* 0x000fe200000010ff */
[C---:B------:R-:W-:Y:S01]  /*9ad0*/  FMUL R12, R130.reuse, R50 ;  /* 0x00000032820c7220 */ /* 0x040fe20000400000 */
[C---:B------:R-:W-:Y:S01]  /*9ae0*/  FMUL R13, R130.reuse, R51 ;  /* 0x00000033820d7220 */ /* 0x040fe20000400000 */
[C---:B------:R-:W-:Y:S01]  /*9af0*/  FFMA R11, R133.reuse, R14, R11 ;  /* 0x0000000e850b7223 */ /* 0x040fe2000000000b */
[----:B------:R-:W-:Y:S01]  /*9b00*/  FMUL R8, R130, R52 ;  /* 0x0000003482087220 */ /* 0x000fe20000400000 */
[C---:B------:R-:W-:Y:S01]  /*9b10*/  FFMA R12, R133.reuse, R15, R12 ;  /* 0x0000000f850c7223 */ /* 0x040fe2000000000c */
[C---:B------:R-:W-:Y:S01]  /*9b20*/  FFMA R13, R133.reuse, R16, R13 ;  /* 0x00000010850d7223 */ /* 0x040fe2000000000d */
[----:B------:R-:W-:Y:S01]  /*9b30*/  SHF.L.U32 R16, R158, 0x10, RZ ;  /* 0x000000109e107819 */ /* 0x000fe200000006ff */
[C---:B------:R-:W-:Y:S01]  /*9b40*/  FMUL R9, R130.reuse, R53 ;  /* 0x0000003582097220 */ /* 0x040fe20000400000 */
[C---:B------:R-:W-:Y:S01]  /*9b50*/  FMUL R14, R130.reuse, R54 ;  /* 0x00000036820e7220 */ /* 0x040fe20000400000 */
[----:B------:R-:W-:Y:S01]  /*9b60*/  FMUL R15, R130, R55 ;  /* 0x00000037820f7220 */ /* 0x000fe20000400000 */
[----:B------:R2:W-:Y:S01]  /*9b70*/  @!P1 STS.128 [R196+0x2020], R88 ;  /* 0x00202058c4009388 */ /* 0x0005e20000000c00 */
[----:B------:R-:W-:Y:S01]  /*9b80*/  FFMA R8, R133, R16, R8 ;  /* 0x0000001085087223 */ /* 0x000fe20000000008 */
[----:B-1----:R-:W-:Y:S01]  /*9b90*/  F2FP.BF16.F32.PACK_AB R93, R13, R12 ;  /* 0x0000000c0d5d723e */ /* 0x002fe200000010ff */
[C---:B------:R-:W-:Y:S01]  /*9ba0*/  FFMA R9, R133.reuse, R18, R9 ;  /* 0x0000001285097223 */ /* 0x040fe20000000009 */
[C---:B------:R-:W-:Y:S01]  /*9bb0*/  LOP3.LUT R12, R152.reuse, 0xffff0000, RZ, 0xc0, !PT ;  /* 0xffff0000980c7812 */ /* 0x040fe200078ec0ff */
[C---:B------:R-:W-:Y:S01]  /*9bc0*/  FFMA R14, R133.reuse, R17, R14 ;  /* 0x00000011850e7223 */ /* 0x040fe2000000000e */
[----:B------:R-:W-:Y:S01]  /*9bd0*/  SHF.L.U32 R17, R152, 0x10, RZ ;  /* 0x0000001098117819 */ /* 0x000fe200000006ff */
[----:B------:R-:W-:Y:S01]  /*9be0*/  FFMA R15, R133, R20, R15 ;  /* 0x00000014850f7223 */ /* 0x000fe2000000000f */
[----:B------:R-:W-:Y:S01]  /*9bf0*/  F2FP.BF16.F32.PACK_AB R94, R9, R8 ;  /* 0x00000008095e723e */ /* 0x000fe200000010ff */
        /* <DEDUP_REMOVED lines=9> */
[----:B------:R-:W-:Y:S01]  /*9c90*/  SHF.L.U32 R18, R154, 0x10, RZ ;  /* 0x000000109a127819 */ /* 0x000fe200000006ff */
[----:B------:R-:W-:Y:S01]  /*9ca0*/  FMUL R10, R130, R59 ;  /* 0x0000003b820a7220 */ /* 0x000fe20000400000 */
[----:B------:R-:W-:Y:S01]  /*9cb0*/  LOP3.LUT R15, R154, 0xffff0000, RZ, 0xc0, !PT ;  /* 0xffff00009a0f7812 */ /* 0x000fe200078ec0ff */
[----:B------:R-:W-:Y:S01]  /*9cc0*/  FMUL R11, R130, R60 ;  /* 0x0000003c820b7220 */ /* 0x000fe20000400000 */
[----:B------:R-:W-:Y:S01]  /*9cd0*/  LOP3.LUT R17, R155, 0xffff0000, RZ, 0xc0, !PT ;  /* 0xffff00009b117812 */ /* 0x000fe200078ec0ff */
[C---:B------:R-:W-:Y:S01]  /*9ce0*/  FFMA R9, R133.reuse, R14, R9 ;  /* 0x0000000e85097223 */ /* 0x040fe20000000009 */
[----:B------:R-:W-:Y:S01]  /*9cf0*/  F2FP.BF16.F32.PACK_AB R96, R8, R16 ;  /* 0x000000100860723e */ /* 0x000fe200000010ff */
[----:B------:R-:W-:Y:S01]  /*9d00*/  FFMA R10, R133, R13, R10 ;  /* 0x0000000d850a7223 */ /* 0x000fe2000000000a */
[----:B------:R-:W-:Y:S01]  /*9d10*/  LOP3.LUT R16, R141, 0xffff0000, RZ, 0xc0, !PT ;  /* 0xffff00008d107812 */ /* 0x000fe200078ec0ff */
[C---:B------:R-:W-:Y:S01]  /*9d20*/  FMUL R12, R130.reuse, R61 ;  /* 0x0000003d820c7220 */ /* 0x040fe20000400000 */
[----:B------:R-:W-:Y:S01]  /*9d30*/  LOP3.LUT R20, R147, 0xffff0000, RZ, 0xc0, !PT ;  /* 0xffff000093147812 */ /* 0x000fe200078ec0ff */
[----:B------:R-:W-:Y:S01]  /*9d40*/  FFMA R11, R133, R18, R11 ;  /* 0x00000012850b7223 */ /* 0x000fe2000000000b */
[----:B------:R-:W-:Y:S01]  /*9d50*/  SHF.L.U32 R18, R155, 0x10, RZ ;  /* 0x000000109b127819 */ /* 0x000fe200000006ff */
[----:B------:R-:W-:Y:S01]  /*9d60*/  FMUL R13, R130, R62 ;  /* 0x0000003e820d7220 */ /* 0x000fe20000400000 */
[----:B------:R-:W-:Y:S01]  /*9d70*/  F2FP.BF16.F32.PACK_AB R97, R10, R9 ;  /* 0x000000090a61723e */ /* 0x000fe200000010ff */
[C---:B------:R-:W-:Y:S01]  /*9d80*/  FFMA R12, R133.reuse, R15, R12 ;  /* 0x0000000f850c7223 */ /* 0x040fe2000000000c */
[----:B------:R-:W-:Y:S01]  /*9d90*/  SHF.L.U32 R15, R150, 0x10, RZ ;  /* 0x00000010960f7819 */ /* 0x000fe200000006ff */
[----:B------:R-:W-:Y:S01]  /*9da0*/  FMUL R14, R130, R63 ;  /* 0x0000003f820e7220 */ /* 0x000fe20000400000 */
[----:B------:R-:W-:Y:S01]  /*9db0*/  FFMA R13, R133, R18, R13 ;  /* 0x00000012850d7223 */ /* 0x000fe2000000000d */
[----:B------:R-:W-:Y:S01]  /*9dc0*/  LOP3.LUT R18, R145, 0xffff0000, RZ, 0xc0, !PT ;  /* 0xffff000091127812 */ /* 0x000fe200078ec0ff */
[----:B------:R1:W-:Y:S01]  /*9dd0*/  @!P1 STS.128 [R195+0x2010], R92 ;  /* 0x0020105cc3009388 */ /* 0x0003e20000000c00 */
[----:B------:R-:W-:Y:S01]  /*9de0*/  F2FP.BF16.F32.PACK_AB R98, R12, R11 ;  /* 0x0000000b0c62723e */ /* 0x000fe200000010ff */
[C---:B------:R-:W-:Y:S01]  /*9df0*/  FFMA R14, R133.reuse, R17, R14 ;  /* 0x00000011850e7223 */ /* 0x040fe2000000000e */
[----:B------:R-:W-:Y:S01]  /*9e00*/  SHF.L.U32 R11, R148, 0x10, RZ ;  /* 0x00000010940b7819 */ /* 0x000fe200000006ff */
[----:B------:R-:W-:Y:S01]  /*9e10*/  FMUL R8, R130, R64 ;  /* 0x0000004082087220 */ /* 0x000fe20000400000 */
[----:B------:R-:W-:Y:S01]  /*9e20*/  LOP3.LUT R12, R148, 0xffff0000, RZ, 0xc0, !PT ;  /* 0xffff0000940c7812 */ /* 0x000fe200078ec0ff */
[----:B------:R-:W-:Y:S01]  /*9e30*/  FMUL R9, R130, R65 ;  /* 0x0000004182097220 */ /* 0x000fe20000400000 */
[----:B------:R-:W-:Y:S01]  /*9e40*/  F2FP.BF16.F32.PACK_AB R99, R14, R13 ;  /* 0x0000000d0e63723e */ /* 0x000fe200000010ff */
[----:B------:R-:W-:Y:S01]  /*9e50*/  FFMA R8, R133, R11, R8 ;  /* 0x0000000b85087223 */ /* 0x000fe20000000008 */
[----:B------:R-:W-:Y:S01]  /*9e60*/  SHF.L.U32 R13, R149, 0x10, RZ ;  /* 0x00000010950d7819 */ /* 0x000fe200000006ff */
[----:B------:R-:W-:Y:S01]  /*9e70*/  FFMA R9, R133, R12, R9 ;  /* 0x0000000c85097223 */ /* 0x000fe20000000009 */
[----:B------:R-:W-:Y:S01]  /*9e80*/  LOP3.LUT R14, R149, 0xffff0000, RZ, 0xc0, !PT ;  /* 0xffff0000950e7812 */ /* 0x000fe200078ec0ff */
[C---:B------:R-:W-:Y:S01]  /*9e90*/  FMUL R10, R130.reuse, R66 ;  /* 0x00000042820a7220 */ /* 0x040fe20000400000 */
[----:B------:R-:W-:Y:S01]  /*9ea0*/  SHF.L.U32 R17, R147, 0x10, RZ ;  /* 0x0000001093117819 */ /* 0x000fe200000006ff */
[C---:B------:R-:W-:Y:S01]  /*9eb0*/  FMUL R11, R130.reuse, R67 ;  /* 0x00000043820b7220 */ /* 0x040fe20000400000 */
[----:B--2---:R-:W-:Y:S01]  /*9ec0*/  F2FP.BF16.F32.PACK_AB R88, R9, R8 ;  /* 0x000000080958723e */ /* 0x004fe200000010ff */
[C---:B------:R-:W-:Y:S01]  /*9ed0*/  FFMA R10, R133.reuse, R13, R10 ;  /* 0x0000000d850a7223 */ /* 0x040fe2000000000a */
[----:B------:R-:W-:Y:S01]  /*9ee0*/  FMUL R12, R130, R68 ;  /* 0x00000044820c7220 */ /* 0x000fe20000400000 */
[C---:B------:R-:W-:Y:S01]  /*9ef0*/  FFMA R11, R133.reuse, R14, R11 ;  /* 0x0000000e850b7223 */ /* 0x040fe2000000000b */
[----:B------:R-:W-:Y:S01]  /*9f00*/  LOP3.LUT R14, R150, 0xffff0000, RZ, 0xc0, !PT ;  /* 0xffff0000960e7812 */ /* 0x000fe200078ec0ff */
[C---:B------:R-:W-:Y:S01]  /*9f10*/  FMUL R13, R130.reuse, R69 ;  /* 0x00000045820d7220 */ /* 0x040fe20000400000 */
[----:B------:R2:W-:Y:S01]  /*9f20*/  @!P1 STS.128 [R188+0x3000], R96 ;  /* 0x00300060bc009388 */ /* 0x0005e20000000c00 */
[----:B------:R-:W-:Y:S01]  /*9f30*/  FFMA R12, R133, R15, R12 ;  /* 0x0000000f850c7223 */ /* 0x000fe2000000000c */
[----:B------:R-:W-:Y:S01]  /*9f40*/  F2FP.BF16.F32.PACK_AB R89, R11, R10 ;  /* 0x0000000a0b59723e */ /* 0x000fe200000010ff */
[----:B------:R-:W-:Y:S01]  /*9f50*/  FFMA R13, R133, R14, R13 ;  /* 0x0000000e850d7223 */ /* 0x000fe2000000000d */
[C---:B------:R-:W-:Y:S01]  /*9f60*/  SHF.L.U32 R11, R151.reuse, 0x10, RZ ;  /* 0x00000010970b7819 */ /* 0x040fe200000006ff */
[C---:B------:R-:W-:Y:S01]  /*9f70*/  FMUL R8, R130.reuse, R70 ;  /* 0x0000004682087220 */ /* 0x040fe20000400000 */
[----:B------:R-:W-:Y:S01]  /*9f80*/  LOP3.LUT R14, R151, 0xffff0000, RZ, 0xc0, !PT ;  /* 0xffff0000970e7812 */ /* 0x000fe200078ec0ff */
[----:B------:R-:W-:Y:S01]  /*9f90*/  FMUL R9, R130, R71 ;  /* 0x0000004782097220 */ /* 0x000fe20000400000 */
[----:B------:R-:W-:Y:S01]  /*9fa0*/  SHF.L.U32 R15, R140, 0x10, RZ ;  /* 0x000000108c0f7819 */ /* 0x000fe200000006ff */
        /* <DEDUP_REMOVED lines=10> */
[----:B------:R-:W-:Y:S01]  /*a050*/  FMUL R13, R130, R75 ;  /* 0x0000004b820d7220 */ /* 0x000fe20000400000 */
[C---:B------:R-:W-:Y:S01]  /*a060*/  FFMA R11, R133.reuse, R14, R11 ;  /* 0x0000000e850b7223 */ /* 0x040fe2000000000b */
[----:B------:R-:W-:Y:S01]  /*a070*/  SHF.L.U32 R14, R142, 0x10, RZ ;  /* 0x000000108e0e7819 */ /* 0x000fe200000006ff */
[C---:B------:R-:W-:Y:S01]  /*a080*/  FFMA R12, R133.reuse, R15, R12 ;  /* 0x0000000f850c7223 */ /* 0x040fe2000000000c */
[----:B------:R-:W-:Y:S01]  /*a090*/  SHF.L.U32 R15, R144, 0x10, RZ ;  /* 0x00000010900f7819 */ /* 0x000fe200000006ff */
[----:B------:R-:W-:Y:S01]  /*a0a0*/  FFMA R13, R133, R16, R13 ;  /* 0x00000010850d7223 */ /* 0x000fe2000000000d */
[----:B------:R-:W-:Y:S01]  /*a0b0*/  LOP3.LUT R16, R142, 0xffff0000, RZ, 0xc0, !PT ;  /* 0xffff00008e107812 */ /* 0x000fe200078ec0ff */
[----:B------:R4:W-:Y:S01]  /*a0c0*/  @!P1 STS.128 [R198+0x3010], R88 ;  /* 0x00301058c6009388 */ /* 0x0009e20000000c00 */
[----:B-1----:R-:W-:Y:S01]  /*a0d0*/  F2FP.BF16.F32.PACK_AB R92, R11, R10 ;  /* 0x0000000a0b5c723e */ /* 0x002fe200000010ff */
[C---:B------:R-:W-:Y:S01]  /*a0e0*/  FMUL R8, R130.reuse, R76 ;  /* 0x0000004c82087220 */ /* 0x040fe20000400000 */
[----:B------:R-:W-:Y:S01]  /*a0f0*/  F2FP.BF16.F32.PACK_AB R93, R13, R12 ;  /* 0x0000000c0d5d723e */ /* 0x000fe200000010ff */
[C---:B------:R-:W-:Y:S01]  /*a100*/  FMUL R9, R130.reuse, R77 ;  /* 0x0000004d82097220 */ /* 0x040fe20000400000 */
[----:B------:R-:W-:Y:S01]  /*a110*/  SHF.L.U32 R13, R143, 0x10, RZ ;  /* 0x000000108f0d7819 */ /* 0x000fe200000006ff */
[----:B------:R-:W-:Y:S01]  /*a120*/  FFMA R8, R133, R14, R8 ;  /* 0x0000000e85087223 */ /* 0x000fe20000000008 */
[----:B------:R-:W-:Y:S01]  /*a130*/  LOP3.LUT R14, R143, 0xffff0000, RZ, 0xc0, !PT ;  /* 0xffff00008f0e7812 */ /* 0x000fe200078ec0ff */
[----:B------:R-:W1:Y:S01]  /*a140*/  S2R R200, SR_CgaCtaId ;  /* 0x0000000000c87919 */ /* 0x000e620000008800 */
[C---:B------:R-:W-:Y:S01]  /*a150*/  FMUL R10, R130.reuse, R78 ;  /* 0x0000004e820a7220 */ /* 0x040fe20000400000 */
[----:B------:R-:W-:Y:S01]  /*a160*/  FFMA R9, R133, R16, R9 ;  /* 0x0000001085097223 */ /* 0x000fe20000000009 */
[----:B------:R-:W-:Y:S01]  /*a170*/  SHF.L.U32 R16, R145, 0x10, RZ ;  /* 0x0000001091107819 */ /* 0x000fe200000006ff */
[C---:B------:R-:W-:Y:S01]  /*a180*/  FMUL R11, R130.reuse, R79 ;  /* 0x0000004f820b7220 */ /* 0x040fe20000400000 */
[----:B------:R-:W-:Y:S01]  /*a190*/  FFMA R10, R133, R13, R10 ;  /* 0x0000000d850a7223 */ /* 0x000fe2000000000a */
[----:B------:R-:W-:Y:S01]  /*a1a0*/  FMUL R12, R130, R80 ;  /* 0x00000050820c7220 */ /* 0x000fe20000400000 */
[----:B------:R-:W-:Y:S01]  /*a1b0*/  F2FP.BF16.F32.PACK_AB R94, R9, R8 ;  /* 0x00000008095e723e */ /* 0x000fe200000010ff */
[C---:B------:R-:W-:Y:S01]  /*a1c0*/  FFMA R11, R133.reuse, R14, R11 ;  /* 0x0000000e850b7223 */ /* 0x040fe2000000000b */
[----:B------:R-:W-:Y:S01]  /*a1d0*/  LOP3.LUT R14, R144, 0xffff0000, RZ, 0xc0, !PT ;  /* 0xffff0000900e7812 */ /* 0x000fe200078ec0ff */
[C---:B------:R-:W-:Y:S01]  /*a1e0*/  FMUL R8, R130.reuse, R81 ;  /* 0x0000005182087220 */ /* 0x040fe20000400000 */
[C---:B------:R-:W-:Y:S01]  /*a1f0*/  FMUL R9, R130.reuse, R82 ;  /* 0x0000005282097220 */ /* 0x040fe20000400000 */
[----:B------:R-:W-:Y:S01]  /*a200*/  FMUL R13, R130, R83 ;  /* 0x00000053820d7220 */ /* 0x000fe20000400000 */
[C---:B------:R-:W-:Y:S01]  /*a210*/  FFMA R12, R133.reuse, R15, R12 ;  /* 0x0000000f850c7223 */ /* 0x040fe2000000000c */
[C---:B------:R-:W-:Y:S01]  /*a220*/  FFMA R8, R133.reuse, R14, R8 ;  /* 0x0000000e85087223 */ /* 0x040fe20000000008 */
[----:B------:R-:W-:Y:S01]  /*a230*/  FFMA R9, R133, R16, R9 ;  /* 0x0000001085097223 */ /* 0x000fe20000000009 */
[----:B------:R-:W-:Y:S01]  /*a240*/  F2FP.BF16.F32.PACK_AB R95, R11, R10 ;  /* 0x0000000a0b5f723e */ /* 0x000fe200000010ff */
[C---:B------:R-:W-:Y:S01]  /*a250*/  FFMA R13, R133.reuse, R18, R13 ;  /* 0x00000012850d7223 */ /* 0x040fe2000000000d */
[----:B------:R-:W-:Y:S01]  /*a260*/  SHF.L.U32 R16, R146, 0x10, RZ ;  /* 0x0000001092107819 */ /* 0x000fe200000006ff */
[----:B------:R-:W-:Y:S01]  /*a270*/  FMUL R10, R130, R84 ;  /* 0x00000054820a7220 */ /* 0x000fe20000400000 */
[----:B------:R-:W-:Y:S01]  /*a280*/  LOP3.LUT R18, R146, 0xffff0000, RZ, 0xc0, !PT ;  /* 0xffff000092127812 */ /* 0x000fe200078ec0ff */
[----:B------:R4:W-:Y:S01]  /*a290*/  @!P1 STS.128 [R196+0x3020], R92 ;  /* 0x0030205cc4009388 */ /* 0x0009e20000000c00 */
[C---:B------:R-:W-:Y:S01]  /*a2a0*/  FMUL R11, R130.reuse, R85 ;  /* 0x00000055820b7220 */ /* 0x040fe20000400000 */
[C---:B------:R-:W-:Y:S01]  /*a2b0*/  FMUL R14, R130.reuse, R86 ;  /* 0x00000056820e7220 */ /* 0x040fe20000400000 */
[----:B------:R-:W-:Y:S01]  /*a2c0*/  FMUL R15, R130, R87 ;  /* 0x00000057820f7220 */ /* 0x000fe20000400000 */
[C---:B------:R-:W-:Y:S01]  /*a2d0*/  FFMA R10, R133.reuse, R16, R10 ;  /* 0x00000010850a7223 */ /* 0x040fe2000000000a */
[C---:B------:R-:W-:Y:S01]  /*a2e0*/  FFMA R11, R133.reuse, R18, R11 ;  /* 0x00000012850b7223 */ /* 0x040fe2000000000b */
[C---:B------:R-:W-:Y:S01]  /*a2f0*/  FFMA R14, R133.reuse, R17, R14 ;  /* 0x00000011850e7223 */ /* 0x040fe2000000000e */
[----:B------:R-:W-:Y:S01]  /*a300*/  FFMA R15, R133, R20, R15 ;  /* 0x00000014850f7223 */ /* 0x000fe2000000000f */
[----:B--2---:R-:W-:Y:S01]  /*a310*/  F2FP.BF16.F32.PACK_AB R96, R8, R12 ;  /* 0x0000000c0860723e */ /* 0x004fe200000010ff */
[----:B------:R-:W-:Y:S01]  /*a320*/  BSSY.RECONVERGENT B0, `(.L_x_129) ;  /* 0x0000021000007945 */ /* 0x000fe20003800200 */
[----:B------:R-:W-:Y:S02]  /*a330*/  F2FP.BF16.F32.PACK_AB R97, R13, R9 ;  /* 0x000000090d61723e */ /* 0x000fe400000010ff */
[----:B------:R-:W-:Y:S02]  /*a340*/  F2FP.BF16.F32.PACK_AB R98, R11, R10 ;  /* 0x0000000a0b62723e */ /* 0x000fe400000010ff */
[----:B------:R-:W-:Y:S02]  /*a350*/  F2FP.BF16.F32.PACK_AB R99, R15, R14 ;  /* 0x0000000e0f63723e */ /* 0x000fe400000010ff */
[----:B------:R-:W-:Y:S02]  /*a360*/  MOV R12, UR47 ;  /* 0x0000002f000c7c02 */ /* 0x000fe40008000f00 */
[----:B------:R-:W-:Y:S01]  /*a370*/  LEA R11, R137, UR44, 0x3 ;  /* 0x0000002c890b7c11 */ /* 0x000fe2000f8e18ff */
[----:B------:R4:W-:Y:S01]  /*a380*/  @!P1 STS.128 [R195+0x3010], R96 ;  /* 0x00301060c3009388 */ /* 0x0009e20000000c00 */
[----:B------:R-:W-:Y:S04]  /*a390*/  @P2 LEA R12, R12, UR44, 0x3 ;  /* 0x0000002c0c0c2c11 */ /* 0x000fe8000f8e18ff */
[----:B------:R-:W-:Y:S02]  /*a3a0*/  @P2 IADD3 R13, PT, PT, R12, 0x90, RZ ;  /* 0x000000900c0d2810 */ /* 0x000fe40007ffe0ff */
[----:B------:R-:W-:Y:S01]  /*a3b0*/  @P2 SHF.L.U32 R12, RZ, 0x1f, RZ ;  /* 0x0000001fff0c2819 */ /* 0x000fe200000006ff */
[----:B------:R-:W-:Y:S01]  /*a3c0*/  @!PT LDS RZ, [RZ] ;  /* 0x00000000fffff984 */ /* 0x000fe20000000800 */
[----:B------:R-:W-:Y:S01]  /*a3d0*/  @!PT LDS RZ, [RZ] ;  /* 0x00000000fffff984 */ /* 0x000fe20000000800 */
[----:B------:R-:W-:Y:S01]  /*a3e0*/  @!PT LDS RZ, [RZ] ;  /* 0x00000000fffff984 */ /* 0x000fe20000000800 */
[----:B------:R-:W-:Y:S01]  /*a3f0*/  @!PT LDS RZ, [RZ] ;  /* 0x00000000fffff984 */ /* 0x000fe20000000800 */
[----:B------:R2:W-:Y:S06]  /*a400*/  MEMBAR.ALL.CTA ;  /* 0x0000000000007992 */ /* 0x0005ec0000008000 */
[----:B--2---:R-:W2:Y:S01]  /*a410*/  FENCE.VIEW.ASYNC.S ;  /* 0x00000000000073c6 */ /* 0x004ea20000000000 */
[----:B-1----:R-:W-:Y:S01]  /*a420*/  @P2 PRMT R13, R200, 0x654, R13 ;  /* 0x00000654c80d2816 */ /* 0x002fe2000000000d */
[----:B--2---:R-:W-:Y:S06]  /*a430*/  BAR.SYNC.DEFER_BLOCKING 0x1, 0x80 ;  /* 0x0042000000007b1d */ /* 0x004fec0000010000 */
[----:B------:R-:W-:Y:S05]  /*a440*/  @P0 BRA `(.L_x_130) ;  /* 0x0000000000380947 */ /* 0x000fea0003800000 */
[----:B------:R-:W-:Y:S01]  /*a450*/  R2UR UR9, R212 ;  /* 0x00000000d40972ca */ /* 0x000fe200000e0000 */
[----:B------:R-:W-:Y:S02]  /*a460*/  UIADD3 UR4, UP0, UPT, UR54, 0xa80, URZ ;  /* 0x00000a8036047890 */ /* 0x000fe4000ff1e0ff */
[----:B------:R-:W-:Y:S02]  /*a470*/  UIADD3 UR10, UPT, UPT, UR50, 0x40, URZ ;  /* 0x00000040320a7890 */ /* 0x000fe4000fffe0ff */
[----:B------:R-:W-:Y:S02]  /*a480*/  UIADD3 UR8, UPT, UPT, UR44, 0x2200, URZ ;  /* 0x000022002c087890 */ /* 0x000fe4000fffe0ff */
[----:B------:R-:W-:Y:S01]  /*a490*/  UIADD3.X UR5, UPT, UPT, URZ, UR55, URZ, UP0, !UPT ;  /* 0x00000037ff057290 */ /* 0x000fe200087fe4ff */
[----:B------:R-:W-:Y:S01]  /*a4a0*/  UMOV UR11, UR36 ;  /* 0x00000024000b7c82 */ /* 0x000fe20008000000 */
[----:B------:R-:W-:Y:S01]  /*a4b0*/  UIADD3 UR12, UPT, UPT, UR44, 0x3200, URZ ;  /* 0x000032002c0c7890 */ /* 0x000fe2000fffe0ff */
[----:B------:R-:W-:Y:S03]  /*a4c0*/  UMOV UR15, UR36 ;  /* 0x00000024000f7c82 */ /* 0x000fe60008000000 */
[----:B------:R-:W-:Y:S01]  /*a4d0*/  UIADD3 UR13, UPT, UPT, UR9, 0x80, URZ ;  /* 0x00000080090d7890 */ /* 0x000fe2000fffe0ff */
[----:B------:R-:W-:Y:S02]  /*a4e0*/  UMOV UR14, UR10 ;  /* 0x0000000a000e7c82 */ /* 0x000fe40008000000 */
[----:B------:R1:W-:Y:S06]  /*a4f0*/  UTMASTG.3D [UR8], [UR4] ;  /* 0x00000008040073b5 */ /* 0x0003ec0008010000 */
[----:B------:R1:W-:Y:S01]  /*a500*/  UTMASTG.3D [UR12], [UR4] ;  /* 0x0000000c040073b5 */ /* 0x0003e20008010000 */
[----:B------:R0:W-:Y:S01]  /*a510*/  UTMACMDFLUSH ;  /* 0x00000000000079b7 */ /* 0x0001e20000000000 */
[----:B-1----:R-:W-:Y:S04]  /*a520*/  DEPBAR.LE SB0, 0x1 ;  /* 0x000080400000791a */ /* 0x002fe80000000000 */
.L_x_130:
[----:B------:R-:W-:Y:S05]  /*a530*/  BSYNC.RECONVERGENT B0 ;  /* 0x0000000000007941 */ /* 0x000fea0003800200 */
.L_x_129:
[----:B------:R-:W-:Y:S01]  /*a540*/  BAR.SYNC.DEFER_BLOCKING 0x1, 0x80 ;  /* 0x0042000000007b1d */ /* 0x000fe20000010000 */
[----:B------:R-:W-:Y:S02]  /*a550*/  UISETP.NE.AND UP0, UPT, UR43, URZ, UPT ;  /* 0x000000ff2b00728c */ /* 0x000fe4000bf05270 */
[----:B------:R-:W-:Y:S03]  /*a560*/  UIADD3 UR5, UPT, UPT, UR47, 0x1, URZ ;  /* 0x000000012f057890 */ /* 0x000fe6000fffe0ff */
[----:B------:R1:W-:Y:S01]  /*a570*/  @P2 SYNCS.ARRIVE.TRANS64.RED.A1T0 RZ, [R13+URZ], RZ ;  /* 0x000000ff0dff29a7 */ /* 0x0003e200081004ff */
[----:B------:R-:W-:Y:S01]  /*a580*/  UMOV UR4, 0x40 ;  /* 0x0000004000047882 */ /* 0x000fe20000000000 */
[----:B------:R-:W-:Y:S01]  /*a590*/  BSSY B1, `(.L_x_131) ;  /* 0x0000021000017945 */ /* 0x000fe20003800000 */
[----:B------:R-:W-:Y:S02]  /*a5a0*/  USEL UR4, UR4, 0x20, !UP0 ;  /* 0x0000002004047887 */ /* 0x000fe4000c000000 */
[----:B------:R-:W-:Y:S02]  /*a5b0*/  UISETP.NE.AND UP0, UPT, UR5, 0x4, UPT ;  /* 0x000000040500788c */ /* 0x000fe4000bf05270 */
[----:B------:R-:W-:Y:S01]  /*a5c0*/  UIADD3 UR49, UPT, UPT, UR52, UR4, URZ ;  /* 0x0000000434317290 */ /* 0x000fe2000fffe0ff */
[----:B------:R-:W2:Y:S01]  /*a5d0*/  @P2 SYNCS.PHASECHK.TRANS64.TRYWAIT P0, [R11+URZ+0x70], R12 ;  /* 0x0000700c0b0025a7 */ /* 0x000ea200080011ff */
[----:B----4-:R-:W-:Y:S01]  /*a5e0*/  VIADD R92, R131, UR4 ;  /* 0x00000004835c7c36 */ /* 0x010fe20008000000 */
[----:B------:R-:W-:Y:S04]  /*a5f0*/  USEL UR46, UR5, URZ, UP0 ;  /* 0x000000ff052e7287 */ /* 0x000fe80008000000 */
[----:B------:R-:W-:Y:S04]  /*a600*/  SHF.R.U32.HI R10, RZ, 0x15, R92 ;  /* 0x00000015ff0a7819 */ /* 0x000fe8000001165c */
[----:B------:R-:W-:Y:S02]  /*a610*/  LOP3.LUT R16, R10, 0x3, RZ, 0xc0, !PT ;  /* 0x000000030a107812 */ /* 0x000fe400078ec0ff */
[----:B--2---:R-:W-:Y:S01]  /*a620*/  @P2 SEL R138, RZ, 0x1, !P0 ;  /* 0x00000001ff8a2807 */ /* 0x004fe20004000000 */
[----:B-1----:R-:W-:Y:S06]  /*a630*/  @!P2 BRA `(.L_x_132) ;  /* 0x000000000058a947 */ /* 0x002fec0003800000 */
        /* <DEDUP_REMOVED lines=8> */
[----:B------:R-:W-:Y:S04]  /*a6c0*/  SHF.L.U32 R8, RZ, 0x1f, RZ ;  /* 0x0000001fff087819 */ /* 0x000fe800000006ff */
[----:B------:R-:W1:Y:S02]  /*a6d0*/  SYNCS.PHASECHK.TRANS64.TRYWAIT P0, [R11+URZ+0x70], R8 ;  /* 0x000070080b0075a7 */ /* 0x000e6400080011ff */
[----:B-1----:R-:W-:Y:S05]  /*a6e0*/  @!P0 BRA `(.L_x_135) ;  /* 0x0000009000e88947 */ /* 0x002fea0003800000 */
.L_x_134:
[----:B------:R-:W-:Y:S05]  /*a6f0*/  BSYNC B0 ;  /* 0x0000000000007941 */ /* 0x000fea0003800000 */
.L_x_133:
[----:B------:R-:W-:Y:S02]  /*a700*/  ISETP.NE.AND P0, PT, R199, RZ, PT ;  /* 0x000000ffc700720c */ /* 0x000fe40003f05270 */
[----:B------:R-:W-:Y:S11]  /*a710*/  IADD3 R137, PT, PT, R137, 0x1, RZ ;  /* 0x0000000189897810 */ /* 0x000ff60007ffe0ff */
[----:B------:R2:W4:Y:S04]  /*a720*/  @P0 LDS.128 R160, [R3+0x20] ;  /* 0x0000200003a00984 */ /* 0x0005280000000c00 */
[----:B------:R2:W1:Y:S04]  /*a730*/  @P0 LDS.128 R140, [R3+0x1020] ;  /* 0x00102000038c0984 */ /* 0x0004680000000c00 */
[----:B------:R2:W1:Y:S04]  /*a740*/  @P0 LDS.128 R168, [R6] ;  /* 0x0000000006a80984 */ /* 0x0004680000000c00 */
[----:B------:R2:W1:Y:S04]  /*a750*/  @P0 LDS.128 R152, [R6+0x1000] ;  /* 0x0010000006980984 */ /* 0x0004680000000c00 */
[----:B------:R2:W1:Y:S04]  /*a760*/  @P0 LDS.128 R164, [R4+0x10] ;  /* 0x0000100004a40984 */ /* 0x0004680000000c00 */
[----:B------:R2:W1:Y:S04]  /*a770*/  @P0 LDS.128 R148, [R4+0x1010] ;  /* 0x0010100004940984 */ /* 0x0004680000000c00 */
[----:B------:R2:W1:Y:S04]  /*a780*/  @P0 LDS.128 R156, [R0+0x10] ;  /* 0x00001000009c0984 */ /* 0x0004680000000c00 */
[----:B------:R2:W1:Y:S02]  /*a790*/  @P0 LDS.128 R144, [R0+0x1010] ;  /* 0x0010100000900984 */ /* 0x0004640000000c00 */
.L_x_132:
[----:B------:R-:W-:Y:S05]  /*a7a0*/  BSYNC B1 ;  /* 0x0000000000017941 */ /* 0x000fea0003800000 */
.L_x_131:
[----:B------:R-:W-:Y:S11]  /*a7b0*/  ISETP.NE.AND P0, PT, R189, R16, PT ;  /* 0x00000010bd00720c */ /* 0x000ff60003f05270 */
[----:B------:R-:W-:Y:S02]  /*a7c0*/  @!UPT UIADD3 URZ, UPT, UPT, URZ, URZ, URZ ;  /* 0x000000fffffff290 */ /* 0x000fe4000fffe0ff */
[----:B------:R-:W-:Y:S05]  /*a7d0*/  @P0 BRA `(.L_x_136) ;  /* 0x0000000000bc0947 */ /* 0x000fea0003800000 */
[----:B------:R-:W-:Y:S11]  /*a7e0*/  LOP3.LUT P0, RZ, R10, 0x3, R177, 0x48, !PT ;  /* 0x000000030aff7812 */ /* 0x000ff600078048b1 */
[----:B------:R-:W-:Y:S02]  /*a7f0*/  @!UPT UIADD3 URZ, UPT, UPT, URZ, URZ, URZ ;  /* 0x000000fffffff290 */ /* 0x000fe4000fffe0ff */
[----:B------:R-:W-:Y:S05]  /*a800*/  @!P0 BRA `(.L_x_137) ;  /* 0x0000000000408947 */ /* 0x000fea0003800000 */
[----:B------:R-:W5:Y:S01]  /*a810*/  LDCU.64 UR8, c[0x4][0x70] ;  /* 0x01000e00ff0877ac */ /* 0x000f620008000a00 */
[----:B------:R-:W-:Y:S01]  /*a820*/  MOV R15, 0x0 ;  /* 0x00000000000f7802 */ /* 0x000fe20000000f00 */
[----:B------:R-:W-:Y:S02]  /*a830*/  HFMA2 R12, -RZ, RZ, 0, 5.9604644775390625e-08 ;  /* 0x00000001ff0c7431 */ /* 0x000fe400000001ff */
[----:B-1----:R-:W-:Y:S02]  /*a840*/  IMAD.MOV.U32 R8, RZ, RZ, 0x192 ;  /* 0x00000192ff087424 */ /* 0x002fe400078e00ff */
[----:B------:R-:W-:Y:S01]  /*a850*/  IMAD.MOV.U32 R13, RZ, RZ, RZ ;  /* 0x000000ffff0d7224 */ /* 0x000fe200078e00ff */
[----:B------:R-:W1:Y:S01]  /*a860*/  LDCU.64 UR6, c[0x4][0x78] ;  /* 0x01000f00ff0677ac */ /* 0x000e620008000a00 */
[----:B------:R-:W3:Y:S01]  /*a870*/  LDC.64 R14, c[0x4][R15] ;  /* 0x010000000f0e7b82 */ /* 0x000ee20000000a00 */
[----:B------:R-:W4:Y:S01]  /*a880*/  LDCU.64 UR4, c[0x4][0x10] ;  /* 0x01000200ff0477ac */ /* 0x000f220008000a00 */
[----:B-----5:R-:W-:Y:S01]  /*a890*/  MOV R5, UR9 ;  /* 0x0000000900057c02 */ /* 0x020fe20008000f00 */
[----:B--2---:R-:W-:Y:S01]  /*a8a0*/  IMAD.U32 R4, RZ, RZ, UR8 ;  /* 0x00000008ff047e24 */ /* 0x004fe2000f8e00ff */
[----:B-1----:R-:W-:Y:S01]  /*a8b0*/  MOV R7, UR7 ;  /* 0x0000000700077c02 */ /* 0x002fe20008000f00 */
[----:B------:R-:W-:Y:S01]  /*a8c0*/  IMAD.U32 R6, RZ, RZ, UR6 ;  /* 0x00000006ff067e24 */ /* 0x000fe2000f8e00ff */
[----:B----4-:R-:W-:Y:S01]  /*a8d0*/  MOV R11, UR5 ;  /* 0x00000005000b7c02 */ /* 0x010fe20008000f00 */
[----:B------:R-:W-:Y:S02]  /*a8e0*/  IMAD.U32 R10, RZ, RZ, UR4 ;  /* 0x00000004ff0a7e24 */ /* 0x000fe4000f8e00ff */
[----:B------:R-:W-:Y:S07]  /*a8f0*/  LEPC R20, `(.L_x_137) ;  /* 0x000000001014794e */ /* 0x000fee0000000000 */
[----:B---3--:R-:W-:Y:S05]  /*a900*/  CALL.ABS.NOINC R14 ;  /* 0x000000000e007343 */ /* 0x008fea0003c00000 */
.L_x_137:
[----:B------:R-:W-:Y:S05]  /*a910*/  WARPSYNC.ALL ;  /* 0x0000000000007948 */ /* 0x000fea0003800000 */
[C---:B------:R-:W-:Y:S01]  /*a920*/  R2UR UR4, R92.reuse ;  /* 0x000000005c0472ca */ /* 0x040fe200000e0000 */
[----:B--2---:R-:W-:Y:S05]  /*a930*/  VIADD R0, R92, 0x80 ;  /* 0x000000805c007836 */ /* 0x004fea0000000000 */
[----:B------:R-:W-:Y:S04]  /*a940*/  SHF.R.U32.HI R0, RZ, 0x15, R0 ;  /* 0x00000015ff007819 */ /* 0x000fe80000011600 */
[----:B------:R-:W-:Y:S03]  /*a950*/  LOP3.LUT P0, RZ, R0, 0x3, R177, 0x48, !PT ;  /* 0x0000000300ff7812 */ /* 0x000fe600078048b1 */
[----:B------:R-:W2:Y:S10]  /*a960*/  LDTM.x32 R24, tmem[UR4] ;  /* 0x00000004001879ee */ /* 0x000eb400082c0000 */
[----:B--2---:R-:W-:Y:S05]  /*a970*/  @!P0 BRA `(.L_x_138) ;  /* 0x0000000000408947 */ /* 0x004fea0003800000 */
[----:B------:R-:W2:Y:S01]  /*a980*/  LDCU.64 UR8, c[0x4][0x70] ;  /* 0x01000e00ff0877ac */ /* 0x000ea20008000a00 */
[----:B------:R-:W-:Y:S01]  /*a990*/  MOV R15, 0x0 ;  /* 0x00000000000f7802 */ /* 0x000fe20000000f00 */
[----:B------:R-:W-:Y:S02]  /*a9a0*/  HFMA2 R12, -RZ, RZ, 0, 5.9604644775390625e-08 ;  /* 0x00000001ff0c7431 */ /* 0x000fe400000001ff */
[----:B-1----:R-:W-:Y:S02]  /*a9b0*/  IMAD.MOV.U32 R8, RZ, RZ, 0x192 ;  /* 0x00000192ff087424 */ /* 0x002fe400078e00ff */
[----:B------:R-:W-:Y:S01]  /*a9c0*/  IMAD.MOV.U32 R13, RZ, RZ, RZ ;  /* 0x000000ffff0d7224 */ /* 0x000fe200078e00ff */
[----:B------:R-:W1:Y:S01]  /*a9d0*/  LDCU.64 UR6, c[0x4][0x78] ;  /* 0x01000f00ff0677ac */ /* 0x000e620008000a00 */
[----:B------:R-:W3:Y:S01]  /*a9e0*/  LDC.64 R14, c[0x4][R15] ;  /* 0x010000000f0e7b82 */ /* 0x000ee20000000a00 */
[----:B------:R-:W5:Y:S01]  /*a9f0*/  LDCU.64 UR4, c[0x4][0x10] ;  /* 0x01000200ff0477ac */ /* 0x000f620008000a00 */
[----:B--2---:R-:W-:Y:S01]  /*aa00*/  MOV R5, UR9 ;  /* 0x0000000900057c02 */ /* 0x004fe20008000f00 */
[----:B------:R-:W-:Y:S01]  /*aa10*/  IMAD.U32 R4, RZ, RZ, UR8 ;  /* 0x00000008ff047e24 */ /* 0x000fe2000f8e00ff */
[----:B-1----:R-:W-:Y:S01]  /*aa20*/  MOV R7, UR7 ;  /* 0x0000000700077c02 */ /* 0x002fe20008000f00 */
[----:B------:R-:W-:Y:S01]  /*aa30*/  IMAD.U32 R6, RZ, RZ, UR6 ;  /* 0x00000006ff067e24 */ /* 0x000fe2000f8e00ff */
[----:B-----5:R-:W-:Y:S01]  /*aa40*/  MOV R11, UR5 ;  /* 0x00000005000b7c02 */ /* 0x020fe20008000f00 */
[----:B------:R-:W-:Y:S02]  /*aa50*/  IMAD.U32 R10, RZ, RZ, UR4 ;  /* 0x00000004ff0a7e24 */ /* 0x000fe4000f8e00ff */
[----:B------:R-:W-:Y:S07]  /*aa60*/  LEPC R20, `(.L_x_138) ;  /* 0x000000001014794e */ /* 0x000fee0000000000 */
[----:B---34-:R-:W-:Y:S05]  /*aa70*/  CALL.ABS.NOINC R14 ;  /* 0x000000000e007343 */ /* 0x018fea0003c00000 */
.L_x_138:
[----:B------:R-:W-:Y:S05]  /*aa80*/  WARPSYNC.ALL ;  /* 0x0000000000007948 */ /* 0x000fea0003800000 */
[----:B------:R-:W-:Y:S11]  /*aa90*/  R2UR UR4, R92 ;  /* 0x000000005c0472ca */ /* 0x000ff600000e0000 */
[----:B------:R-:W-:Y:S02]  /*aaa0*/  @!UPT UIADD3 URZ, UPT, UPT, URZ, URZ, URZ ;  /* 0x000000fffffff290 */ /* 0x000fe4000fffe0ff */
[----:B------:R-:W2:Y:S02]  /*aab0*/  LDTM.x32 R56, tmem[UR4+0x80] ;  /* 0x00008004003879ee */ /* 0x000ea400082c0000 */
[----:B--2---:R-:W-:Y:S01]  /*aac0*/  NOP ;  /* 0x0000000000007918 */ /* 0x004fe20000000000 */
.L_x_136:
[----:B-12---:R-:W-:Y:S01]  /*aad0*/  SHF.L.U32 R4, R168, 0x10, RZ ;  /* 0x00000010a8047819 */ /* 0x006fe200000006ff */
[----:B------:R-:W-:Y:S01]  /*aae0*/  FMUL R0, R130, R24 ;  /* 0x0000001882007220 */ /* 0x000fe20000400000 */
[----:B------:R-:W-:Y:S01]  /*aaf0*/  LOP3.LUT R6, R168, 0xffff0000, RZ, 0xc0, !PT ;  /* 0xffff0000a8067812 */ /* 0x000fe200078ec0ff */
[C---:B------:R-:W-:Y:S01]  /*ab00*/  FMUL R3, R130.reuse, R25 ;  /* 0x0000001982037220 */ /* 0x040fe20000400000 */
[----:B------:R-:W-:Y:S01]  /*ab10*/  SHF.L.U32 R7, R169, 0x10, RZ ;  /* 0x00000010a9077819 */ /* 0x000fe200000006ff */
[----:B------:R-:W-:Y:S01]  /*ab20*/  FFMA R0, R133, R4, R0 ;  /* 0x0000000485007223 */ /* 0x000fe20000000000 */
[----:B------:R-:W-:Y:S01]  /*ab30*/  LOP3.LUT R8, R169, 0xffff0000, RZ, 0xc0, !PT ;  /* 0xffff0000a9087812 */ /* 0x000fe200078ec0ff */
[----:B------:R-:W-:Y:S01]  /*ab40*/  FMUL R4, R130, R26 ;  /* 0x0000001a82047220 */ /* 0x000fe20000400000 */
[C---:B------:R-:W-:Y:S01]  /*ab50*/  SHF.L.U32 R9, R170.reuse, 0x10, RZ ;  /* 0x00000010aa097819 */ /* 0x040fe200000006ff */
[----:B------:R-:W-:Y:S01]  /*ab60*/  FFMA R3, R133, R6, R3 ;  /* 0x0000000685037223 */ /* 0x000fe20000000003 */
[----:B------:R-:W-:Y:S01]  /*ab70*/  LOP3.LUT R10, R170, 0xffff0000, RZ, 0xc0, !PT ;  /* 0xffff0000aa0a7812 */ /* 0x000fe200078ec0ff */
[C---:B------:R-:W-:Y:S01]  /*ab80*/  FMUL R5, R130.reuse, R27 ;  /* 0x0000001b82057220 */ /* 0x040fe20000400000 */
[C---:B------:R-:W-:Y:S01]  /*ab90*/  SHF.L.U32 R11, R171.reuse, 0x10, RZ ;  /* 0x00000010ab0b7819 */ /* 0x040fe200000006ff */
[C---:B------:R-:W-:Y:S01]  /*aba0*/  FMUL R6, R130.reuse, R28 ;  /* 0x0000001c82067220 */ /* 0x040fe20000400000 */
[----:B------:R-:W-:Y:S01]  /*abb0*/  LOP3.LUT R12, R171, 0xffff0000, RZ, 0xc0, !PT ;  /* 0xffff0000ab0c7812 */ /* 0x000fe200078ec0ff */
[----:B------:R-:W-:Y:S01]  /*abc0*/  FFMA R4, R133, R7, R4 ;  /* 0x0000000785047223 */ /* 0x000fe20000000004 */
[----:B------:R-:W-:Y:S01]  /*abd0*/  ISETP.NE.AND P1, PT, R189, R16, PT ;  /* 0x00000010bd00720c */ /* 0x000fe20003f25270 */
[----:B------:R-:W-:Y:S01]  /*abe0*/  FFMA R5, R133, R8, R5 ;  /* 0x0000000885057223 */ /* 0x000fe20000000005 */
[----:B------:R-:W-:Y:S01]  /*abf0*/  F2FP.BF16.F32.PACK_AB R16, R3, R0 ;  /* 0x000000000310723e */ /* 0x000fe200000010ff */
[C---:B------:R-:W-:Y:S01]  /*ac00*/  FMUL R7, R130.reuse, R29 ;  /* 0x0000001d82077220 */ /* 0x040fe20000400000 */
[----:B------:R-:W-:Y:S01]  /*ac10*/  LOP3.LUT R14, R159, 0xffff0000, RZ, 0xc0, !PT ;  /* 0xffff00009f0e7812 */ /* 0x000fe200078ec0ff */
[----:B------:R-:W-:Y:S01]  /*ac20*/  FFMA R6, R133, R9, R6 ;  /* 0x0000000985067223 */ /* 0x000fe20000000006 */
[----:B------:R-:W-:Y:S01]  /*ac30*/  F2FP.BF16.F32.PACK_AB R17, R5, R4 ;  /* 0x000000040511723e */ /* 0x000fe200000010ff */
[----:B------:R-:W-:Y:S01]  /*ac40*/  FMUL R8, R130, R30 ;  /* 0x0000001e82087220 */ /* 0x000fe20000400000 */
[----:B------:R-:W-:Y:S01]  /*ac50*/  ISETP.NE.AND P2, PT, R194, RZ, PT ;  /* 0x000000ffc200720c */ /* 0x000fe20003f45270 */
[----:B------:R-:W-:Y:S01]  /*ac60*/  FMUL R9, R130, R31 ;  /* 0x0000001f82097220 */ /* 0x000fe20000400000 */
[----:B------:R-:W-:Y:S01]  /*ac70*/  ISETP.NE.AND P0, PT, R189, RZ, PT ;  /* 0x000000ffbd00720c */ /* 0x000fe20003f05270 */
[C---:B------:R-:W-:Y:S01]  /*ac80*/  FFMA R7, R133.reuse, R10, R7 ;  /* 0x0000000a85077223 */ /* 0x040fe20000000007 */
[C---:B------:R-:W-:Y:S01]  /*ac90*/  FFMA R8, R133.reuse, R11, R8 ;  /* 0x0000000b85087223 */ /* 0x040fe20000000008 */
[----:B------:R-:W-:Y:S01]  /*aca0*/  SHF.L.U32 R11, R164, 0x10, RZ ;  /* 0x00000010a40b7819 */ /* 0x000fe200000006ff */
[----:B------:R-:W-:Y:S01]  /*acb0*/  FFMA R9, R133, R12, R9 ;  /* 0x0000000c85097223 */ /* 0x000fe20000000009 */
[----:B------:R-:W-:Y:S01]  /*acc0*/  SHF.L.U32 R12, R166, 0x10, RZ ;  /* 0x00000010a60c7819 */ /* 0x000fe200000006ff */
[C---:B------:R-:W-:Y:S01]  /*acd0*/  FMUL R10, R130.reuse, R32 ;  /* 0x00000020820a7220 */ /* 0x040fe20000400000 */
[----:B------:R-:W-:Y:S01]  /*ace0*/  F2FP.BF16.F32.PACK_AB R18, R7, R6 ;  /* 0x000000060712723e */ /* 0x000fe200000010ff */
[----:B------:R-:W-:Y:S01]  /*acf0*/  FMUL R0, R130, R33 ;  /* 0x0000002182007220 */ /* 0x000fe20000400000 */
[----:B------:R-:W-:Y:S01]  /*ad00*/  F2FP.BF16.F32.PACK_AB R19, R9, R8 ;  /* 0x000000080913723e */ /* 0x000fe200000010ff */
[----:B------:R-:W-:Y:S01]  /*ad10*/  FFMA R10, R133, R11, R10 ;  /* 0x0000000b850a7223 */ /* 0x000fe2000000000a */
[----:B------:R-:W-:Y:S01]  /*ad20*/  LOP3.LUT R6, R164, 0xffff0000, RZ, 0xc0, !PT ;  /* 0xffff0000a4067812 */ /* 0x000fe200078ec0ff */
[C---:B------:R-:W-:Y:S01]  /*ad30*/  FMUL R3, R130.reuse, R34 ;  /* 0x0000002282037220 */ /* 0x040fe20000400000 */
[C---:B------:R-:W-:Y:S01]  /*ad40*/  SHF.L.U32 R8, R165.reuse, 0x10, RZ ;  /* 0x00000010a5087819 */ /* 0x040fe200000006ff */
[----:B------:R1:W-:Y:S01]  /*ad50*/  @!P1 STS.128 [R188+0x4000], R16 ;  /* 0x00400010bc009388 */ /* 0x0003e20000000c00 */
[----:B------:R-:W-:Y:S01]  /*ad60*/  LOP3.LUT R7, R165, 0xffff0000, RZ, 0xc0, !PT ;  /* 0xffff0000a5077812 */ /* 0x000fe200078ec0ff */
[----:B------:R-:W-:Y:S01]  /*ad70*/  FMUL R4, R130, R35 ;  /* 0x0000002382047220 */ /* 0x000fe20000400000 */
[----:B------:R-:W-:Y:S01]  /*ad80*/  LOP3.LUT R9, R166, 0xffff0000, RZ, 0xc0, !PT ;  /* 0xffff0000a6097812 */ /* 0x000fe200078ec0ff */
[C---:B------:R-:W-:Y:S01]  /*ad90*/  FMUL R5, R130.reuse, R36 ;  /* 0x0000002482057220 */ /* 0x040fe20000400000 */
[----:B------:R-:W-:Y:S01]  /*ada0*/  LOP3.LUT R11, R167, 0xffff0000, RZ, 0xc0, !PT ;  /* 0xffff0000a70b7812 */ /* 0x000fe200078ec0ff */
[C---:B------:R-:W-:Y:S01]  /*adb0*/  FFMA R0, R133.reuse, R6, R0 ;  /* 0x0000000685007223 */ /* 0x040fe20000000000 */
[C---:B------:R-:W-:Y:S01]  /*adc0*/  FFMA R3, R133.reuse, R8, R3 ;  /* 0x0000000885037223 */ /* 0x040fe20000000003 */
[C---:B------:R-:W-:Y:S01]  /*add0*/  FFMA R4, R133.reuse, R7, R4 ;  /* 0x0000000785047223 */ /* 0x040fe20000000004 */
[----:B------:R-:W-:Y:S01]  /*ade0*/  FFMA R5, R133, R12, R5 ;  /* 0x0000000c85057223 */ /* 0x000fe20000000005 */
[----:B------:R-:W-:Y:S01]  /*adf0*/  SHF.L.U32 R12, R167, 0x10, RZ ;  /* 0x00000010a70c7819 */ /* 0x000fe200000006ff */
[----:B------:R-:W-:Y:S01]  /*ae00*/  FMUL R6, R130, R37 ;  /* 0x0000002582067220 */ /* 0x000fe20000400000 */
[----:B------:R-:W-:Y:S01]  /*ae10*/  F2FP.BF16.F32.PACK_AB R20, R0, R10 ;  /* 0x0000000a0014723e */ /* 0x000fe200000010ff */
[----:B------:R-:W-:Y:S01]  /*ae20*/  FMUL R7, R130, R38 ;  /* 0x0000002682077220 */ /* 0x000fe20000400000 */
[----:B------:R-:W-:Y:S01]  /*ae30*/  F2FP.BF16.F32.PACK_AB R21, R4, R3 ;  /* 0x000000030415723e */ /* 0x000fe200000010ff */
[----:B------:R-:W-:Y:S01]  /*ae40*/  FMUL R8, R130, R39 ;  /* 0x0000002782087220 */ /* 0x000fe20000400000 */
[----:B----4-:R-:W-:Y:S01]  /*ae50*/  SHF.L.U32 R3, R160, 0x10, RZ ;  /* 0x00000010a0037819 */ /* 0x010fe200000006ff */
[C---:B------:R-:W-:Y:S01]  /*ae60*/  FFMA R6, R133.reuse, R9, R6 ;  /* 0x0000000985067223 */ /* 0x040fe20000000006 */
[----:B------:R-:W-:Y:S01]  /*ae70*/  SHF.L.U32 R9, R162, 0x10, RZ ;  /* 0x00000010a2097819 */ /* 0x000fe200000006ff */
[----:B------:R-:W-:Y:S01]  /*ae80*/  FFMA R7, R133, R12, R7 ;  /* 0x0000000c85077223 */ /* 0x000fe20000000007 */
[----:B------:R-:W-:Y:S01]  /*ae90*/  LOP3.LUT R10, R157, 0xffff0000, RZ, 0xc0, !PT ;  /* 0xffff00009d0a7812 */ /* 0x000fe200078ec0ff */
[C---:B------:R-:W-:Y:S01]  /*aea0*/  FFMA R8, R133.reuse, R11, R8 ;  /* 0x0000000b85087223 */ /* 0x040fe20000000008 */
[----:B------:R-:W-:Y:S01]  /*aeb0*/  F2FP.BF16.F32.PACK_AB R22, R6, R5 ;  /* 0x000000050616723e */ /* 0x000fe200000010ff */
[----:B------:R-:W-:Y:S01]  /*aec0*/  FMUL R0, R130, R40 ;  /* 0x0000002882007220 */ /* 0x000fe20000400000 */
[----:B------:R-:W-:Y:S01]  /*aed0*/  LOP3.LUT R6, R160, 0xffff0000, RZ, 0xc0, !PT ;  /* 0xffff0000a0067812 */ /* 0x000fe200078ec0ff */
[----:B------:R-:W-:Y:S01]  /*aee0*/  FMUL R4, R130, R42 ;  /* 0x0000002a82047220 */ /* 0x000fe20000400000 */
[----:B------:R-:W-:Y:S01]  /*aef0*/  F2FP.BF16.F32.PACK_AB R23, R8, R7 ;  /* 0x000000070817723e */ /* 0x000fe200000010ff */
[----:B------:R-:W-:Y:S01]  /*af00*/  FFMA R0, R133, R3, R0 ;  /* 0x0000000385007223 */ /* 0x000fe20000000000 */
[C---:B------:R-:W-:Y:S01]  /*af10*/  SHF.L.U32 R7, R161.reuse, 0x10, RZ ;  /* 0x00000010a1077819 */ /* 0x040fe200000006ff */
[C---:B------:R-:W-:Y:S01]  /*af20*/  FMUL R3, R130.reuse, R41 ;  /* 0x0000002982037220 */ /* 0x040fe20000400000 */
[----:B------:R-:W-:Y:S01]  /*af30*/  LOP3.LUT R8, R161, 0xffff0000, RZ, 0xc0, !PT ;  /* 0xffff0000a1087812 */ /* 0x000fe200078ec0ff */
[----:B------:R-:W-:Y:S01]  /*af40*/  FMUL R5, R130, R43 ;  /* 0x0000002b82057220 */ /* 0x000fe20000400000 */
[----:B------:R-:W-:Y:S01]  /*af50*/  LOP3.LUT R12, R158, 0xffff0000, RZ, 0xc0, !PT ;  /* 0xffff00009e0c7812 */ /* 0x000fe200078ec0ff */
[----:B------:R-:W-:Y:S01]  /*af60*/  FFMA R3, R133, R6, R3 ;  /* 0x0000000685037223 */ /* 0x000fe20000000003 */
[----:B------:R-:W-:Y:S01]  /*af70*/  SHF.L.U32 R11, R159, 0x10, RZ ;  /* 0x000000109f0b7819 */ /* 0x000fe200000006ff */
[C---:B------:R-:W-:Y:S01]  /*af80*/  FFMA R4, R133.reuse, R7, R4 ;  /* 0x0000000785047223 */ /* 0x040fe20000000004 */
        /* <DEDUP_REMOVED lines=60> */
[----:B------:R-:W-:Y:S01]  /*b350*/  FFMA R5, R133, R12, R5 ;  /* 0x0000000c85057223 */ /* 0x000fe20000000005 */
[----:B------:R-:W-:Y:S01]  /*b360*/  SHF.L.U32 R12, R155, 0x10, RZ ;  /* 0x000000109b0c7819 */ /* 0x000fe200000006ff */
[----:B------:R-:W-:Y:S01]  /*b370*/  FMUL R6, R130, R61 ;  /* 0x0000003d82067220 */ /* 0x000fe20000400000 */
[----:B------:R-:W-:Y:S01]  /*b380*/  F2FP.BF16.F32.PACK_AB R89, R4, R3 ;  /* 0x000000030459723e */ /* 0x000fe200000010ff */
[----:B------:R-:W-:Y:S01]  /*b390*/  FMUL R7, R130, R62 ;  /* 0x0000003e82077220 */ /* 0x000fe20000400000 */
[----:B------:R-:W-:Y:S01]  /*b3a0*/  SHF.L.U32 R3, R148, 0x10, RZ ;  /* 0x0000001094037819 */ /* 0x000fe200000006ff */
[----:B------:R-:W-:Y:S01]  /*b3b0*/  FMUL R8, R130, R63 ;  /* 0x0000003f82087220 */ /* 0x000fe20000400000 */
[----:B------:R-:W-:Y:S01]  /*b3c0*/  LOP3.LUT R14, R147, 0xffff0000, RZ, 0xc0, !PT ;  /* 0xffff0000930e7812 */ /* 0x000fe200078ec0ff */
        /* <DEDUP_REMOVED lines=8> */
[----:B------:R1:W-:Y:S01]  /*b450*/  @!P1 STS.128 [R195+0x4010], R20 ;  /* 0x00401014c3009388 */ /* 0x0003e20000000c00 */
[----:B------:R-:W-:Y:S01]  /*b460*/  F2FP.BF16.F32.PACK_AB R91, R8, R7 ;  /* 0x00000007085b723e */ /* 0x000fe200000010ff */
[----:B------:R-:W-:Y:S01]  /*b470*/  FFMA R0, R133, R3, R0 ;  /* 0x0000000385007223 */ /* 0x000fe20000000000 */
[C---:B------:R-:W-:Y:S01]  /*b480*/  SHF.L.U32 R7, R149.reuse, 0x10, RZ ;  /* 0x0000001095077819 */ /* 0x040fe200000006ff */
[C---:B------:R-:W-:Y:S01]  /*b490*/  FMUL R3, R130.reuse, R65 ;  /* 0x0000004182037220 */ /* 0x040fe20000400000 */
[----:B------:R-:W-:Y:S01]  /*b4a0*/  LOP3.LUT R8, R149, 0xffff0000, RZ, 0xc0, !PT ;  /* 0xffff000095087812 */ /* 0x000fe200078ec0ff */
[C---:B------:R-:W-:Y:S01]  /*b4b0*/  FMUL R4, R130.reuse, R66 ;  /* 0x0000004282047220 */ /* 0x040fe20000400000 */
[----:B------:R-:W-:Y:S01]  /*b4c0*/  SHF.L.U32 R11, R147, 0x10, RZ ;  /* 0x00000010930b7819 */ /* 0x000fe200000006ff */
[C---:B------:R-:W-:Y:S01]  /*b4d0*/  FMUL R5, R130.reuse, R67 ;  /* 0x0000004382057220 */ /* 0x040fe20000400000 */
[C---:B------:R-:W-:Y:S01]  /*b4e0*/  FFMA R3, R133.reuse, R6, R3 ;  /* 0x0000000685037223 */ /* 0x040fe20000000003 */
[C---:B------:R-:W-:Y:S01]  /*b4f0*/  FFMA R4, R133.reuse, R7, R4 ;  /* 0x0000000785047223 */ /* 0x040fe20000000004 */
[----:B------:R-:W-:Y:S01]  /*b500*/  FMUL R6, R130, R68 ;  /* 0x0000004482067220 */ /* 0x000fe20000400000 */
[----:B------:R-:W-:Y:S01]  /*b510*/  FFMA R5, R133, R8, R5 ;  /* 0x0000000885057223 */ /* 0x000fe20000000005 */
[----:B------:R-:W-:Y:S01]  /*b520*/  LOP3.LUT R8, R150, 0xffff0000, RZ, 0xc0, !PT ;  /* 0xffff000096087812 */ /* 0x000fe200078ec0ff */
[C---:B------:R-:W-:Y:S01]  /*b530*/  FMUL R7, R130.reuse, R69 ;  /* 0x0000004582077220 */ /* 0x040fe20000400000 */
[----:B--2---:R-:W-:Y:S01]  /*b540*/  F2FP.BF16.F32.PACK_AB R16, R3, R0 ;  /* 0x000000000310723e */ /* 0x004fe200000010ff */
[----:B------:R2:W-:Y:S01]  /*b550*/  @!P1 STS.128 [R188+0x5000], R88 ;  /* 0x00500058bc009388 */ /* 0x0005e20000000c00 */
[----:B------:R-:W-:Y:S01]  /*b560*/  F2FP.BF16.F32.PACK_AB R17, R5, R4 ;  /* 0x000000040511723e */ /* 0x000fe200000010ff */
[----:B------:R-:W-:Y:S01]  /*b570*/  FFMA R6, R133, R9, R6 ;  /* 0x0000000985067223 */ /* 0x000fe20000000006 */
[----:B------:R-:W-:Y:S01]  /*b580*/  SHF.L.U32 R5, R151, 0x10, RZ ;  /* 0x0000001097057819 */ /* 0x000fe200000006ff */
[----:B------:R-:W-:Y:S01]  /*b590*/  FFMA R7, R133, R8, R7 ;  /* 0x0000000885077223 */ /* 0x000fe20000000007 */
[----:B------:R-:W-:Y:S01]  /*b5a0*/  LOP3.LUT R8, R151, 0xffff0000, RZ, 0xc0, !PT ;  /* 0xffff000097087812 */ /* 0x000fe200078ec0ff */
[----:B------:R-:W-:Y:S01]  /*b5b0*/  FMUL R0, R130, R70 ;  /* 0x0000004682007220 */ /* 0x000fe20000400000 */
[----:B------:R-:W-:Y:S01]  /*b5c0*/  SHF.L.U32 R9, R140, 0x10, RZ ;  /* 0x000000108c097819 */ /* 0x000fe200000006ff */
[C---:B------:R-:W-:Y:S01]  /*b5d0*/  FMUL R3, R130.reuse, R71 ;  /* 0x0000004782037220 */ /* 0x040fe20000400000 */
[----:B------:R-:W-:Y:S01]  /*b5e0*/  F2FP.BF16.F32.PACK_AB R18, R7, R6 ;  /* 0x000000060712723e */ /* 0x000fe200000010ff */
[----:B------:R-:W-:Y:S01]  /*b5f0*/  FMUL R4, R130, R72 ;  /* 0x0000004882047220 */ /* 0x000fe20000400000 */
        /* <DEDUP_REMOVED lines=15> */
[C---:B------:R-:W-:Y:S01]  /*b6f0*/  FMUL R0, R130.reuse, R76 ;  /* 0x0000004c82007220 */ /* 0x040fe20000400000 */
[----:B-1----:R-:W-:Y:S01]  /*b700*/  F2FP.BF16.F32.PACK_AB R20, R5, R4 ;  /* 0x000000040514723e */ /* 0x002fe200000010ff */
[C---:B------:R-:W-:Y:S01]  /*b710*/  FMUL R3, R130.reuse, R77 ;  /* 0x0000004d82037220 */ /* 0x040fe20000400000 */
[----:B------:R-:W-:Y:S01]  /*b720*/  F2FP.BF16.F32.PACK_AB R21, R7, R6 ;  /* 0x000000060715723e */ /* 0x000fe200000010ff */
[----:B------:R2:W-:Y:S01]  /*b730*/  @!P1 STS.128 [R198+0x5010], R16 ;  /* 0x00501010c6009388 */ /* 0x0005e20000000c00 */
[----:B------:R-:W-:Y:S01]  /*b740*/  SHF.L.U32 R7, R143, 0x10, RZ ;  /* 0x000000108f077819 */ /* 0x000fe200000006ff */
[----:B------:R-:W-:Y:S01]  /*b750*/  FFMA R0, R133, R8, R0 ;  /* 0x0000000885007223 */ /* 0x000fe20000000000 */
[----:B------:R-:W-:Y:S01]  /*b760*/  LOP3.LUT R8, R143, 0xffff0000, RZ, 0xc0, !PT ;  /* 0xffff00008f087812 */ /* 0x000fe200078ec0ff */
        /* <DEDUP_REMOVED lines=28> */
[----:B------:R-:W-:Y:S02]  /*b930*/  F2FP.BF16.F32.PACK_AB R12, R0, R6 ;  /* 0x00000006000c723e */ /* 0x000fe400000010ff */
[----:B------:R-:W-:Y:S02]  /*b940*/  F2FP.BF16.F32.PACK_AB R13, R7, R3 ;  /* 0x00000003070d723e */ /* 0x000fe400000010ff */
[----:B------:R-:W-:Y:S02]  /*b950*/  F2FP.BF16.F32.PACK_AB R14, R5, R4 ;  /* 0x00000004050e723e */ /* 0x000fe400000010ff */
[----:B------:R-:W-:Y:S02]  /*b960*/  F2FP.BF16.F32.PACK_AB R15, R9, R8 ;  /* 0x00000008090f723e */ /* 0x000fe400000010ff */
[----:B------:R-:W-:Y:S02]  /*b970*/  MOV R0, UR46 ;  /* 0x0000002e00007c02 */ /* 0x000fe40008000f00 */
[----:B------:R-:W-:Y:S01]  /*b980*/  @P2 SHF.L.U32 R5, RZ, 0x1f, RZ ;  /* 0x0000001fff052819 */ /* 0x000fe200000006ff */
[----:B------:R2:W-:Y:S01]  /*b990*/  @!P1 STS.128 [R195+0x5010], R12 ;  /* 0x0050100cc3009388 */ /* 0x0005e20000000c00 */
[----:B------:R-:W-:Y:S04]  /*b9a0*/  @P2 LEA R0, R0, UR44, 0x3 ;  /* 0x0000002c00002c11 */ /* 0x000fe8000f8e18ff */
[----:B------:R-:W-:Y:S02]  /*b9b0*/  @P2 IADD3 R3, PT, PT, R0, 0x90, RZ ;  /* 0x0000009000032810 */ /* 0x000fe40007ffe0ff */
[----:B------:R-:W-:Y:S01]  /*b9c0*/  LEA R0, R137, UR44, 0x3 ;  /* 0x0000002c89007c11 */ /* 0x000fe2000f8e18ff */
[----:B------:R-:W-:Y:S01]  /*b9d0*/  @!PT LDS RZ, [RZ] ;  /* 0x00000000fffff984 */ /* 0x000fe20000000800 */
[----:B------:R-:W-:Y:S01]  /*b9e0*/  @!PT LDS RZ, [RZ] ;  /* 0x00000000fffff984 */ /* 0x000fe20000000800 */
[----:B------:R-:W-:Y:S01]  /*b9f0*/  @!PT LDS RZ, [RZ] ;  /* 0x00000000fffff984 */ /* 0x000fe20000000800 */
[----:B------:R-:W-:Y:S01]  /*ba00*/  @!PT LDS RZ, [RZ] ;  /* 0x00000000fffff984 */ /* 0x000fe20000000800 */
[----:B------:R1:W-:Y:S06]  /*ba10*/  MEMBAR.ALL.CTA ;  /* 0x0000000000007992 */ /* 0x0003ec0000008000 */
[----:B-1----:R-:W1:Y:S02]  /*ba20*/  FENCE.VIEW.ASYNC.S ;  /* 0x00000000000073c6 */ /* 0x002e640000000000 */
[----:B------:R-:W-:Y:S05]  /*ba30*/  WARPSYNC.ALL ;  /* 0x0000000000007948 */ /* 0x000fea0003800000 */
[----:B------:R-:W-:Y:S01]  /*ba40*/  BSSY.RECONVERGENT B0, `(.L_x_139) ;  /* 0x0000010000007945 */ /* 0x000fe20003800200 */
[----:B------:R-:W-:Y:S01]  /*ba50*/  @P2 PRMT R3, R200, 0x654, R3 ;  /* 0x00000654c8032816 */ /* 0x000fe20000000003 */
[----:B-1----:R-:W-:Y:S06]  /*ba60*/  BAR.SYNC.DEFER_BLOCKING 0x1, 0x80 ;  /* 0x0042000000007b1d */ /* 0x002fec0000010000 */
[----:B------:R-:W-:Y:S05]  /*ba70*/  @P0 BRA `(.L_x_140) ;  /* 0x0000000000300947 */ /* 0x000fea0003800000 */
[----:B------:R-:W-:Y:S02]  /*ba80*/  UIADD3 UR4, UP0, UPT, UR54, 0xa80, URZ ;  /* 0x00000a8036047890 */ /* 0x000fe4000ff1e0ff */
[----:B------:R-:W-:Y:S02]  /*ba90*/  UIADD3 UR48, UPT, UPT, UR44, 0x4200, URZ ;  /* 0x000042002c307890 */ /* 0x000fe4000fffe0ff */
[----:B------:R-:W-:Y:S01]  /*baa0*/  UIADD3.X UR5, UPT, UPT, URZ, UR55, URZ, UP0, !UPT ;  /* 0x00000037ff057290 */ /* 0x000fe200087fe4ff */
[----:B------:R-:W-:Y:S01]  /*bab0*/  UMOV UR51, UR36 ;  /* 0x0000002400337c82 */ /* 0x000fe20008000000 */
[----:B------:R-:W-:Y:S02]  /*bac0*/  UIADD3 UR9, UPT, UPT, UR49, 0x80, URZ ;  /* 0x0000008031097890 */ /* 0x000fe4000fffe0ff */
[----:B------:R-:W-:Y:S01]  /*bad0*/  UIADD3 UR8, UPT, UPT, UR44, 0x5200, URZ ;  /* 0x000052002c087890 */ /* 0x000fe2000fffe0ff */
[----:B------:R-:W-:Y:S01]  /*bae0*/  UMOV UR10, UR50 ;  /* 0x00000032000a7c82 */ /* 0x000fe20008000000 */
[----:B------:R-:W-:Y:S03]  /*baf0*/  UMOV UR11, UR36 ;  /* 0x00000024000b7c82 */ /* 0x000fe60008000000 */
[----:B------:R1:W-:Y:S04]  /*bb00*/  UTMASTG.3D [UR48], [UR4] ;  /* 0x00000030040073b5 */ /* 0x0003e80008010000 */
[----:B------:R1:W-:Y:S01]  /*bb10*/  UTMASTG.3D [UR8], [UR4] ;  /* 0x00000008040073b5 */ /* 0x0003e20008010000 */
[----:B------:R0:W-:Y:S01]  /*bb20*/  UTMACMDFLUSH ;  /* 0x00000000000079b7 */ /* 0x0001e20000000000 */
[----:B-1----:R-:W-:Y:S04]  /*bb30*/  DEPBAR.LE SB0, 0x1 ;  /* 0x000080400000791a */ /* 0x002fe80000000000 */
.L_x_140:
[----:B------:R-:W-:Y:S05]  /*bb40*/  BSYNC.RECONVERGENT B0 ;  /* 0x0000000000007941 */ /* 0x000fea0003800200 */
.L_x_139:
[----:B------:R-:W-:Y:S01]  /*bb50*/  BAR.SYNC.DEFER_BLOCKING 0x1, 0x80 ;  /* 0x0042000000007b1d */ /* 0x000fe20000010000 */
[----:B------:R-:W-:Y:S01]  /*bb60*/  UIADD3 UR4, UPT, UPT, UR46, 0x1, URZ ;  /* 0x000000012e047890 */ /* 0x000fe2000fffe0ff */
[----:B--2---:R-:W-:Y:S03]  /*bb70*/  HFMA2 R16, -RZ, RZ, 0, 0 ;  /* 0x00000000ff107431 */ /* 0x004fe600000001ff */
[----:B------:R-:W-:Y:S04]  /*bb80*/  UISETP.NE.AND UP0, UPT, UR4, 0x4, UPT ;  /* 0x000000040400788c */ /* 0x000fe8000bf05270 */
[----:B------:R-:W-:Y:S01]  /*bb90*/  USEL UR47, UR4, URZ, UP0 ;  /* 0x000000ff042f7287 */ /* 0x000fe20008000000 */
[----:B------:R1:W-:Y:S01]  /*bba0*/  @P2 SYNCS.ARRIVE.TRANS64.RED.A1T0 RZ, [R3+URZ], RZ ;  /* 0x000000ff03ff29a7 */ /* 0x0003e200081004ff */
[----:B------:R-:W-:Y:S01]  /*bbb0*/  BSSY B1, `(.L_x_141) ;  /* 0x000001e000017945 */ /* 0x000fe20003800000 */
[----:B------:R-:W2:Y:S02]  /*bbc0*/  @P2 SYNCS.PHASECHK.TRANS64.TRYWAIT P0, [R0+URZ+0x70], R5 ;  /* 0x00007005000025a7 */ /* 0x000ea400080011ff */
        /* <DEDUP_REMOVED lines=13> */
.L_x_144:
[----:B------:R-:W-:Y:S05]  /*bca0*/  BSYNC B0 ;  /* 0x0000000000007941 */ /* 0x000fea0003800000 */
.L_x_143:
[----:B------:R-:W-:Y:S01]  /*bcb0*/  ISETP.NE.AND P0, PT, R199, RZ, PT ;  /* 0x000000ffc700720c */ /* 0x000fe20003f05270 */
[----:B------:R-:W-:Y:S11]  /*bcc0*/  VIADD R137, R137, 0x1 ;  /* 0x0000000189897836 */ /* 0x000ff60000000000 */
[----:B------:R-:W-:Y:S01]  /*bcd0*/  @!UPT UIADD3 URZ, UPT, UPT, URZ, URZ, URZ ;  /* 0x000000fffffff290 */ /* 0x000fe2000fffe0ff */
[----:B------:R2:W4:Y:S04]  /*bce0*/  @P0 LDS.128 R160, [R4+0x20] ;  /* 0x0000200004a00984 */ /* 0x0005280000000c00 */
[----:B------:R2:W1:Y:S04]  /*bcf0*/  @P0 LDS.128 R140, [R4+0x1020] ;  /* 0x00102000048c0984 */ /* 0x0004680000000c00 */
[----:B------:R2:W1:Y:S04]  /*bd00*/  @P0 LDS.128 R168, [R8] ;  /* 0x0000000008a80984 */ /* 0x0004680000000c00 */
[----:B------:R2:W1:Y:S04]  /*bd10*/  @P0 LDS.128 R152, [R8+0x1000] ;  /* 0x0010000008980984 */ /* 0x0004680000000c00 */
[----:B------:R2:W1:Y:S04]  /*bd20*/  @P0 LDS.128 R164, [R6+0x10] ;  /* 0x0000100006a40984 */ /* 0x0004680000000c00 */
[----:B------:R2:W1:Y:S04]  /*bd30*/  @P0 LDS.128 R148, [R6+0x1010] ;  /* 0x0010100006940984 */ /* 0x0004680000000c00 */
[----:B------:R2:W1:Y:S04]  /*bd40*/  @P0 LDS.128 R156, [R3+0x10] ;  /* 0x00001000039c0984 */ /* 0x0004680000000c00 */
[----:B------:R2:W1:Y:S01]  /*bd50*/  @P0 LDS.128 R144, [R3+0x1010] ;  /* 0x0010100003900984 */ /* 0x0004620000000c00 */
[C---:B------:R-:W-:Y:S04]  /*bd60*/  ISETP.NE.AND P0, PT, R137.reuse, 0x4, PT ;  /* 0x000000048900780c */ /* 0x040fe80003f05270 */
[----:B------:R-:W-:Y:S02]  /*bd70*/  SEL R137, R137, RZ, P0 ;  /* 0x000000ff89897207 */ /* 0x000fe40000000000 */
[----:B------:R-:W-:Y:S02]  /*bd80*/  SEL R16, RZ, 0x1, P0 ;  /* 0x00000001ff107807 */ /* 0x000fe40000000000 */
.L_x_142:
[----:B------:R-:W-:Y:S05]  /*bd90*/  BSYNC B1 ;  /* 0x0000000000017941 */ /* 0x000fea0003800000 */
.L_x_141:
[----:B------:R-:W-:Y:S05]  /*bda0*/  VIADD R92, R92, 0x400000 ;  /* 0x004000005c5c7836 */ /* 0x000fea0000000000 */
[----:B-1----:R-:W-:Y:S04]  /*bdb0*/  SHF.R.U32.HI R0, RZ, 0x15, R92 ;  /* 0x00000015ff007819 */ /* 0x002fe8000001165c */
[----:B------:R-:W-:Y:S04]  /*bdc0*/  LOP3.LUT R18, R0, 0x3, RZ, 0xc0, !PT ;  /* 0x0000000300127812 */ /* 0x000fe800078ec0ff */
[----:B------:R-:W-:Y:S11]  /*bdd0*/  ISETP.NE.AND P0, PT, R189, R18, PT ;  /* 0x00000012bd00720c */ /* 0x000ff60003f05270 */
[----:B------:R-:W-:Y:S02]  /*bde0*/  @!UPT UIADD3 URZ, UPT, UPT, URZ, URZ, URZ ;  /* 0x000000fffffff290 */ /* 0x000fe4000fffe0ff */
[----:B------:R-:W-:Y:S05]  /*bdf0*/  @P0 BRA `(.L_x_146) ;  /* 0x0000000000bc0947 */ /* 0x000fea0003800000 */
[----:B------:R-:W-:Y:S11]  /*be00*/  LOP3.LUT P0, RZ, R0, 0x3, R177, 0x48, !PT ;  /* 0x0000000300ff7812 */ /* 0x000ff600078048b1 */
[----:B------:R-:W-:Y:S02]  /*be10*/  @!UPT UIADD3 URZ, UPT, UPT, URZ, URZ, URZ ;  /* 0x000000fffffff290 */ /* 0x000fe4000fffe0ff */
[----:B------:R-:W-:Y:S05]  /*be20*/  @!P0 BRA `(.L_x_147) ;  /* 0x0000000000408947 */ /* 0x000fea0003800000 */
[----:B------:R-:W1:Y:S01]  /*be30*/  LDCU.64 UR8, c[0x4][0x70] ;  /* 0x01000e00ff0877ac */ /* 0x000e620008000a00 */
[----:B------:R-:W-:Y:S01]  /*be40*/  MOV R15, 0x0 ;  /* 0x00000000000f7802 */ /* 0x000fe20000000f00 */
[----:B------:R-:W-:Y:S02]  /*be50*/  HFMA2 R12, -RZ, RZ, 0, 5.9604644775390625e-08 ;  /* 0x00000001ff0c7431 */ /* 0x000fe400000001ff */
[----:B--2---:R-:W-:Y:S02]  /*be60*/  IMAD.MOV.U32 R8, RZ, RZ, 0x192 ;  /* 0x00000192ff087424 */ /* 0x004fe400078e00ff */
[----:B------:R-:W-:Y:S01]  /*be70*/  IMAD.MOV.U32 R13, RZ, RZ, RZ ;  /* 0x000000ffff0d7224 */ /* 0x000fe200078e00ff */
[----:B------:R-:W2:Y:S01]  /*be80*/  LDCU.64 UR6, c[0x4][0x78] ;  /* 0x01000f00ff0677ac */ /* 0x000ea20008000a00 */
[----:B------:R-:W3:Y:S01]  /*be90*/  LDC.64 R14, c[0x4][R15] ;  /* 0x010000000f0e7b82 */ /* 0x000ee20000000a00 */
[----:B------:R-:W5:Y:S01]  /*bea0*/  LDCU.64 UR4, c[0x4][0x10] ;  /* 0x01000200ff0477ac */ /* 0x000f620008000a00 */
[----:B-1----:R-:W-:Y:S01]  /*beb0*/  MOV R5, UR9 ;  /* 0x0000000900057c02 */ /* 0x002fe20008000f00 */
[----:B------:R-:W-:Y:S01]  /*bec0*/  IMAD.U32 R4, RZ, RZ, UR8 ;  /* 0x00000008ff047e24 */ /* 0x000fe2000f8e00ff */
[----:B--2---:R-:W-:Y:S01]  /*bed0*/  MOV R7, UR7 ;  /* 0x0000000700077c02 */ /* 0x004fe20008000f00 */
[----:B------:R-:W-:Y:S01]  /*bee0*/  IMAD.U32 R6, RZ, RZ, UR6 ;  /* 0x00000006ff067e24 */ /* 0x000fe2000f8e00ff */
[----:B-----5:R-:W-:Y:S01]  /*bef0*/  MOV R11, UR5 ;  /* 0x00000005000b7c02 */ /* 0x020fe20008000f00 */
[----:B------:R-:W-:Y:S02]  /*bf00*/  IMAD.U32 R10, RZ, RZ, UR4 ;  /* 0x00000004ff0a7e24 */ /* 0x000fe4000f8e00ff */
[----:B------:R-:W-:Y:S07]  /*bf10*/  LEPC R20, `(.L_x_147) ;  /* 0x000000001014794e */ /* 0x000fee0000000000 */
[----:B---34-:R-:W-:Y:S05]  /*bf20*/  CALL.ABS.NOINC R14 ;  /* 0x000000000e007343 */ /* 0x018fea0003c00000 */
.L_x_147:
[----:B------:R-:W-:Y:S05]  /*bf30*/  WARPSYNC.ALL ;  /* 0x0000000000007948 */ /* 0x000fea0003800000 */
[C---:B------:R-:W-:Y:S01]  /*bf40*/  R2UR UR4, R92.reuse ;  /* 0x000000005c0472ca */ /* 0x040fe200000e0000 */
[----:B------:R-:W-:Y:S05]  /*bf50*/  VIADD R0, R92, 0x80 ;  /* 0x000000805c007836 */ /* 0x000fea0000000000 */
[----:B------:R-:W-:Y:S04]  /*bf60*/  SHF.R.U32.HI R0, RZ, 0x15, R0 ;  /* 0x00000015ff007819 */ /* 0x000fe80000011600 */
[----:B------:R-:W-:Y:S03]  /*bf70*/  LOP3.LUT P0, RZ, R0, 0x3, R177, 0x48, !PT ;  /* 0x0000000300ff7812 */ /* 0x000fe600078048b1 */
[----:B------:R-:W1:Y:S10]  /*bf80*/  LDTM.x32 R24, tmem[UR4] ;  /* 0x00000004001879ee */ /* 0x000e7400082c0000 */
[----:B-1----:R-:W-:Y:S05]  /*bf90*/  @!P0 BRA `(.L_x_148) ;  /* 0x0000000000408947 */ /* 0x002fea0003800000 */
        /* <DEDUP_REMOVED lines=16> */
.L_x_148:
[----:B------:R-:W-:Y:S05]  /*c0a0*/  WARPSYNC.ALL ;  /* 0x0000000000007948 */ /* 0x000fea0003800000 */
[----:B------:R-:W-:Y:S11]  /*c0b0*/  R2UR UR4, R92 ;  /* 0x000000005c0472ca */ /* 0x000ff600000e0000 */
[----:B------:R-:W-:Y:S02]  /*c0c0*/  @!UPT UIADD3 URZ, UPT, UPT, URZ, URZ, URZ ;  /* 0x000000fffffff290 */ /* 0x000fe4000fffe0ff */
[----:B------:R-:W1:Y:S02]  /*c0d0*/  LDTM.x32 R56, tmem[UR4+0x80] ;  /* 0x00008004003879ee */ /* 0x000e6400082c0000 */
[----:B-1----:R-:W-:Y:S01]  /*c0e0*/  NOP ;  /* 0x0000000000007918 */ /* 0x002fe20000000000 */
.L_x_146:
[----:B--2---:R-:W-:Y:S01]  /*c0f0*/  SHF.L.U32 R4, R168, 0x10, RZ ;  /* 0x00000010a8047819 */ /* 0x004fe200000006ff */
        /* <DEDUP_REMOVED lines=234> */
[----:B------:R-:W-:Y:S01]  /*cfa0*/  LEA R8, R137, UR44, 0x3 ;  /* 0x0000002c89087c11 */ /* 0x000fe2000f8e18ff */
[----:B------:R2:W-:Y:S01]  /*cfb0*/  @!P1 STS.128 [R195+0x7010], R12 ;  /* 0x0070100cc3009388 */ /* 0x0005e20000000c00 */
[----:B------:R-:W-:Y:S02]  /*cfc0*/  @P2 LEA R0, R0, UR44, 0x3 ;  /* 0x0000002c00002c11 */ /* 0x000fe4000f8e18ff */
[----:B------:R-:W-:Y:S02]  /*cfd0*/  @P2 SHF.L.U32 R5, R16, 0x1f, RZ ;  /* 0x0000001f10052819 */ /* 0x000fe400000006ff */
[----:B------:R-:W-:Y:S01]  /*cfe0*/  @P2 IADD3 R3, PT, PT, R0, 0x90, RZ ;  /* 0x0000009000032810 */ /* 0x000fe20007ffe0ff */
        /* <DEDUP_REMOVED lines=13> */
[----:B------:R-:W-:Y:S02]  /*d0c0*/  UIADD3 UR8, UPT, UPT, UR44, 0x6200, URZ ;  /* 0x000062002c087890 */ /* 0x000fe4000fffe0ff */
[----:B------:R-:W-:Y:S01]  /*d0d0*/  UIADD3.X UR5, UPT, UPT, URZ, UR55, URZ, UP0, !UPT ;  /* 0x00000037ff057290 */ /* 0x000fe200087fe4ff */
[----:B------:R-:W-:Y:S01]  /*d0e0*/  UMOV UR9, UR49 ;  /* 0x0000003100097c82 */ /* 0x000fe20008000000 */
[----:B------:R-:W-:Y:S01]  /*d0f0*/  UMOV UR11, UR36 ;  /* 0x00000024000b7c82 */ /* 0x000fe20008000000 */
[----:B------:R-:W-:Y:S02]  /*d100*/  UIADD3 UR13, UPT, UPT, UR49, 0x80, URZ ;  /* 0x00000080310d7890 */ /* 0x000fe4000fffe0ff */
[----:B------:R-:W-:Y:S01]  /*d110*/  UIADD3 UR12, UPT, UPT, UR44, 0x7200, URZ ;  /* 0x000072002c0c7890 */ /* 0x000fe2000fffe0ff */
[----:B------:R-:W-:Y:S03]  /*d120*/  UMOV UR15, UR36 ;  /* 0x00000024000f7c82 */ /* 0x000fe60008000000 */
[----:B------:R1:W-:Y:S01]  /*d130*/  UTMASTG.3D [UR8], [UR4] ;  /* 0x00000008040073b5 */ /* 0x0003e20008010000 */
[----:B------:R-:W-:Y:S04]  /*d140*/  UMOV UR14, UR10 ;  /* 0x0000000a000e7c82 */ /* 0x000fe80008000000 */
[----:B------:R1:W-:Y:S01]  /*d150*/  UTMASTG.3D [UR12], [UR4] ;  /* 0x0000000c040073b5 */ /* 0x0003e20008010000 */
[----:B------:R0:W-:Y:S01]  /*d160*/  UTMACMDFLUSH ;  /* 0x00000000000079b7 */ /* 0x0001e20000000000 */
[----:B-1----:R-:W-:Y:S04]  /*d170*/  DEPBAR.LE SB0, 0x1 ;  /* 0x000080400000791a */ /* 0x002fe80000000000 */
.L_x_150:
[----:B------:R-:W-:Y:S05]  /*d180*/  BSYNC.RECONVERGENT B0 ;  /* 0x0000000000007941 */ /* 0x000fea0003800200 */
.L_x_149:
        /* <DEDUP_REMOVED lines=9> */
[----:B------:R-:W4:Y:S01]  /*d220*/  @P2 SYNCS.PHASECHK.TRANS64.TRYWAIT P0, [R8+URZ+0x70], R5 ;  /* 0x00007005080025a7 */ /* 0x000f2200080011ff */
[----:B------:R-:W-:Y:S01]  /*d230*/  VIADD R17, R131, UR4 ;  /* 0x0000000483117c36 */ /* 0x000fe20008000000 */
[----:B------:R-:W-:Y:S04]  /*d240*/  USEL UR46, UR5, URZ, UP0 ;  /* 0x000000ff052e7287 */ /* 0x000fe80008000000 */
[----:B------:R-:W-:Y:S04]  /*d250*/  SHF.R.U32.HI R10, RZ, 0x15, R17 ;  /* 0x00000015ff0a7819 */ /* 0x000fe80000011611 */
[----:B------:R-:W-:Y:S02]  /*d260*/  LOP3.LUT R18, R10, 0x3, RZ, 0xc0, !PT ;  /* 0x000000030a127812 */ /* 0x000fe400078ec0ff */
[----:B----4-:R-:W-:Y:S01]  /*d270*/  @P2 SEL R138, RZ, 0x1, !P0 ;  /* 0x00000001ff8a2807 */ /* 0x010fe20004000000 */
        /* <DEDUP_REMOVED lines=9> */
[----:B------:R-:W-:Y:S04]  /*d310*/  SHF.L.U32 R5, R16, 0x1f, RZ ;  /* 0x0000001f10057819 */ /* 0x000fe800000006ff */
[----:B------:R-:W1:Y:S02]  /*d320*/  SYNCS.PHASECHK.TRANS64.TRYWAIT P0, [R8+URZ+0x70], R5 ;  /* 0x00007005080075a7 */ /* 0x000e6400080011ff */
[----:B-1----:R-:W-:Y:S05]  /*d330*/  @!P0 BRA `(.L_x_155) ;  /* 0x0000006400fc8947 */ /* 0x002fea0003800000 */
.L_x_154:
[----:B------:R-:W-:Y:S05]  /*d340*/  BSYNC B0 ;  /* 0x0000000000007941 */ /* 0x000fea0003800000 */
.L_x_153:
[----:B------:R-:W-:Y:S01]  /*d350*/  ISETP.NE.AND P0, PT, R199, RZ, PT ;  /* 0x000000ffc700720c */ /* 0x000fe20003f05270 */
[----:B------:R-:W-:Y:S11]  /*d360*/  VIADD R137, R137, 0x1 ;  /* 0x0000000189897836 */ /* 0x000ff60000000000 */
[----:B------:R-:W-:Y:S01]  /*d370*/  @!UPT UIADD3 URZ, UPT, UPT, URZ, URZ, URZ ;  /* 0x000000fffffff290 */ /* 0x000fe2000fffe0ff */
[----:B------:R4:W2:Y:S04]  /*d380*/  @P0 LDS.128 R160, [R3+0x20] ;  /* 0x0000200003a00984 */ /* 0x0008a80000000c00 */
[----:B------:R4:W2:Y:S04]  /*d390*/  @P0 LDS.128 R140, [R3+0x1020] ;  /* 0x00102000038c0984 */ /* 0x0008a80000000c00 */
[----:B------:R4:W2:Y:S04]  /*d3a0*/  @P0 LDS.128 R168, [R6] ;  /* 0x0000000006a80984 */ /* 0x0008a80000000c00 */
[----:B------:R4:W2:Y:S04]  /*d3b0*/  @P0 LDS.128 R152, [R6+0x1000] ;  /* 0x0010000006980984 */ /* 0x0008a80000000c00 */
[----:B------:R4:W2:Y:S04]  /*d3c0*/  @P0 LDS.128 R164, [R4+0x10] ;  /* 0x0000100004a40984 */ /* 0x0008a80000000c00 */
[----:B------:R4:W2:Y:S04]  /*d3d0*/  @P0 LDS.128 R148, [R4+0x1010] ;  /* 0x0010100004940984 */ /* 0x0008a80000000c00 */
[----:B------:R4:W2:Y:S04]  /*d3e0*/  @P0 LDS.128 R156, [R0+0x10] ;  /* 0x00001000009c0984 */ /* 0x0008a80000000c00 */
[----:B------:R4:W2:Y:S01]  /*d3f0*/  @P0 LDS.128 R144, [R0+0x1010] ;  /* 0x0010100000900984 */ /* 0x0008a20000000c00 */
[C---:B------:R-:W-:Y:S04]  /*d400*/  ISETP.NE.AND P0, PT, R137.reuse, 0x4, PT ;  /* 0x000000048900780c */ /* 0x040fe80003f05270 */
[----:B-1----:R-:W-:Y:S02]  /*d410*/  SEL R5, RZ, 0x1, P0 ;  /* 0x00000001ff057807 */ /* 0x002fe40000000000 */
[----:B------:R-:W-:Y:S02]  /*d420*/  SEL R137, R137, RZ, P0 ;  /* 0x000000ff89897207 */ /* 0x000fe40000000000 */
[----:B------:R-:W-:Y:S02]  /*d430*/  LOP3.LUT R16, R16, R5, RZ, 0x3c, !PT ;  /* 0x0000000510107212 */ /* 0x000fe400078e3cff */
.L_x_152:
[----:B------:R-:W-:Y:S05]  /*d440*/  BSYNC B1 ;  /* 0x0000000000017941 */ /* 0x000fea0003800000 */
.L_x_151:
[----:B------:R-:W-:Y:S11]  /*d450*/  ISETP.NE.AND P0, PT, R189, R18, PT ;  /* 0x00000012bd00720c */ /* 0x000ff60003f05270 */
[----:B------:R-:W-:Y:S02]  /*d460*/  @!UPT UIADD3 URZ, UPT, UPT, URZ, URZ, URZ ;  /* 0x000000fffffff290 */ /* 0x000fe4000fffe0ff */
[----:B------:R-:W-:Y:S05]  /*d470*/  @P0 BRA `(.L_x_156) ;  /* 0x0000000000bc0947 */ /* 0x000fea0003800000 */
[----:B------:R-:W-:Y:S11]  /*d480*/  LOP3.LUT P0, RZ, R10, 0x3, R177, 0x48, !PT ;  /* 0x000000030aff7812 */ /* 0x000ff600078048b1 */
[----:B------:R-:W-:Y:S02]  /*d490*/  @!UPT UIADD3 URZ, UPT, UPT, URZ, URZ, URZ ;  /* 0x000000fffffff290 */ /* 0x000fe4000fffe0ff */
[----:B------:R-:W-:Y:S05]  /*d4a0*/  @!P0 BRA `(.L_x_157) ;  /* 0x0000000000408947 */ /* 0x000fea0003800000 */
[----:B------:R-:W1:Y:S01]  /*d4b0*/  LDCU.64 UR8, c[0x4][0x70] ;  /* 0x01000e00ff0877ac */ /* 0x000e620008000a00 */
[----:B--2---:R-:W-:Y:S01]  /*d4c0*/  MOV R15, 0x0 ;  /* 0x00000000000f7802 */ /* 0x004fe20000000f00 */
[----:B------:R-:W-:Y:S02]  /*d4d0*/  HFMA2 R12, -RZ, RZ, 0, 5.9604644775390625e-08 ;  /* 0x00000001ff0c7431 */ /* 0x000fe400000001ff */
[----:B------:R-:W-:Y:S02]  /*d4e0*/  IMAD.MOV.U32 R8, RZ, RZ, 0x192 ;  /* 0x00000192ff087424 */ /* 0x000fe400078e00ff */
[----:B------:R-:W-:Y:S01]  /*d4f0*/  IMAD.MOV.U32 R13, RZ, RZ, RZ ;  /* 0x000000ffff0d7224 */ /* 0x000fe200078e00ff */
[----:B------:R-:W2:Y:S01]  /*d500*/  LDCU.64 UR6, c[0x4][0x78] ;  /* 0x01000f00ff0677ac */ /* 0x000ea20008000a00 */
[----:B------:R-:W3:Y:S01]  /*d510*/  LDC.64 R14, c[0x4][R15] ;  /* 0x010000000f0e7b82 */ /* 0x000ee20000000a00 */
[----:B------:R-:W5:Y:S01]  /*d520*/  LDCU.64 UR4, c[0x4][0x10] ;  /* 0x01000200ff0477ac */ /* 0x000f620008000a00 */
[----:B-1----:R-:W-:Y:S01]  /*d530*/  MOV R5, UR9 ;  /* 0x0000000900057c02 */ /* 0x002fe20008000f00 */
[----:B----4-:R-:W-:Y:S01]  /*d540*/  IMAD.U32 R4, RZ, RZ, UR8 ;  /* 0x00000008ff047e24 */ /* 0x010fe2000f8e00ff */
[----:B--2---:R-:W-:Y:S01]  /*d550*/  MOV R7, UR7 ;  /* 0x0000000700077c02 */ /* 0x004fe20008000f00 */
[----:B------:R-:W-:Y:S01]  /*d560*/  IMAD.U32 R6, RZ, RZ, UR6 ;  /* 0x00000006ff067e24 */ /* 0x000fe2000f8e00ff */
[----:B-----5:R-:W-:Y:S01]  /*d570*/  MOV R11, UR5 ;  /* 0x00000005000b7c02 */ /* 0x020fe20008000f00 */
[----:B------:R-:W-:Y:S02]  /*d580*/  IMAD.U32 R10, RZ, RZ, UR4 ;  /* 0x00000004ff0a7e24 */ /* 0x000fe4000f8e00ff */
[----:B------:R-:W-:Y:S07]  /*d590*/  LEPC R20, `(.L_x_157) ;  /* 0x000000001014794e */ /* 0x000fee0000000000 */
[----:B---3--:R-:W-:Y:S05]  /*d5a0*/  CALL.ABS.NOINC R14 ;  /* 0x000000000e007343 */ /* 0x008fea0003c00000 */
.L_x_157:
[----:B------:R-:W-:Y:S05]  /*d5b0*/  WARPSYNC.ALL ;  /* 0x0000000000007948 */ /* 0x000fea0003800000 */
[C---:B------:R-:W-:Y:S01]  /*d5c0*/  R2UR UR4, R17.reuse ;  /* 0x00000000110472ca */ /* 0x040fe200000e0000 */
[----:B----4-:R-:W-:Y:S05]  /*d5d0*/  VIADD R0, R17, 0x80 ;  /* 0x0000008011007836 */ /* 0x010fea0000000000 */
[----:B------:R-:W-:Y:S04]  /*d5e0*/  SHF.R.U32.HI R0, RZ, 0x15, R0 ;  /* 0x00000015ff007819 */ /* 0x000fe80000011600 */
[----:B------:R-:W-:Y:S03]  /*d5f0*/  LOP3.LUT P0, RZ, R0, 0x3, R177, 0x48, !PT ;  /* 0x0000000300ff7812 */ /* 0x000fe600078048b1 */
[----:B------:R-:W1:Y:S10]  /*d600*/  LDTM.x32 R24, tmem[UR4] ;  /* 0x00000004001879ee */ /* 0x000e7400082c0000 */
[----:B-1----:R-:W-:Y:S05]  /*d610*/  @!P0 BRA `(.L_x_158) ;  /* 0x0000000000408947 */ /* 0x002fea0003800000 */
[----:B------:R-:W1:Y:S01]  /*d620*/  LDCU.64 UR8, c[0x4][0x70] ;  /* 0x01000e00ff0877ac */ /* 0x000e620008000a00 */
[----:B--2---:R-:W-:Y:S01]  /*d630*/  MOV R15, 0x0 ;  /* 0x00000000000f7802 */ /* 0x004fe20000000f00 */
[----:B------:R-:W-:Y:S02]  /*d640*/  HFMA2 R12, -RZ, RZ, 0, 5.9604644775390625e-08 ;  /* 0x00000001ff0c7431 */ /* 0x000fe400000001ff */
[----:B------:R-:W-:Y:S02]  /*d650*/  IMAD.MOV.U32 R8, RZ, RZ, 0x192 ;  /* 0x00000192ff087424 */ /* 0x000fe400078e00ff */
[----:B------:R-:W-:Y:S01]  /*d660*/  IMAD.MOV.U32 R13, RZ, RZ, RZ ;  /* 0x000000ffff0d7224 */ /* 0x000fe200078e00ff */
[----:B------:R-:W2:Y:S01]  /*d670*/  LDCU.64 UR6, c[0x4][0x78] ;  /* 0x01000f00ff0677ac */ /* 0x000ea20008000a00 */
[----:B------:R-:W4:Y:S01]  /*d680*/  LDC.64 R14, c[0x4][R15] ;  /* 0x010000000f0e7b82 */ /* 0x000f220000000a00 */
        /* <DEDUP_REMOVED lines=9> */
.L_x_158:
[----:B------:R-:W-:Y:S05]  /*d720*/  WARPSYNC.ALL ;  /* 0x0000000000007948 */ /* 0x000fea0003800000 */
[----:B------:R-:W-:Y:S11]  /*d730*/  R2UR UR4, R17 ;  /* 0x00000000110472ca */ /* 0x000ff600000e0000 */
[----:B------:R-:W-:Y:S02]  /*d740*/  @!UPT UIADD3 URZ, UPT, UPT, URZ, URZ, URZ ;  /* 0x000000fffffff290 */ /* 0x000fe4000fffe0ff */
[----:B------:R-:W1:Y:S02]  /*d750*/  LDTM.x32 R56, tmem[UR4+0x80] ;  /* 0x00008004003879ee */ /* 0x000e6400082c0000 */
[----:B-1----:R-:W-:Y:S01]  /*d760*/  NOP ;  /* 0x0000000000007918 */ /* 0x002fe20000000000 */
.L_x_156:
[----:B--2-4-:R-:W-:Y:S01]  /*d770*/  SHF.L.U32 R4, R168, 0x10, RZ ;  /* 0x00000010a8047819 */ /* 0x014fe200000006ff */
        /* <DEDUP_REMOVED lines=39> */
[----:B------:R1:W-:Y:S01]  /*d9f0*/  @!P1 STS.128 [R188], R20 ;  /* 0x00000014bc009388 */ /* 0x0003e20000000c00 */
        /* <DEDUP_REMOVED lines=15> */
[----:B------:R-:W-:Y:S01]  /*daf0*/  SHF.L.U32 R3, R160, 0x10, RZ ;  /* 0x00000010a0037819 */ /* 0x000fe200000006ff */
        /* <DEDUP_REMOVED lines=194> */
[----:B------:R-:W-:Y:S01]  /*e720*/  UIADD3 UR4, UPT, UPT, UR44, 0x200, URZ ;  /* 0x000002002c047890 */ /* 0x000fe2000fffe0ff */
[----:B------:R-:W-:Y:S01]  /*e730*/  UMOV UR51, UR36 ;  /* 0x0000002400337c82 */ /* 0x000fe20008000000 */
[----:B------:R-:W-:Y:S02]  /*e740*/  UIADD3 UR9, UPT, UPT, UR49, 0x80, URZ ;  /* 0x0000008031097890 */ /* 0x000fe4000fffe0ff */
[----:B------:R-:W-:Y:S02]  /*e750*/  UIADD3 UR8, UPT, UPT, UR44, 0x1200, URZ ;  /* 0x000012002c087890 */ /* 0x000fe4000fffe0ff */
[----:B------:R-:W-:Y:S01]  /*e760*/  MOV R181, UR4 ;  /* 0x0000000400b57c02 */ /* 0x000fe20008000f00 */
[----:B------:R-:W-:Y:S01]  /*e770*/  UIADD3 UR4, UP0, UPT, UR54, 0xa80, URZ ;  /* 0x00000a8036047890 */ /* 0x000fe2000ff1e0ff */
[----:B------:R-:W-:Y:S02]  /*e780*/  UMOV UR10, UR50 ;  /* 0x00000032000a7c82 */ /* 0x000fe40008000000 */
[----:B------:R-:W-:Y:S01]  /*e790*/  R2UR UR48, R181 ;  /* 0x00000000b53072ca */ /* 0x000fe200000e0000 */
[----:B------:R-:W-:Y:S01]  /*e7a0*/  UIADD3.X UR5, UPT, UPT, URZ, UR55, URZ, UP0, !UPT ;  /* 0x00000037ff057290 */ /* 0x000fe200087fe4ff */
[----:B------:R-:W-:Y:S11]  /*e7b0*/  UMOV UR11, UR36 ;  /* 0x00000024000b7c82 */ /* 0x000ff60008000000 */
[----:B------:R1:W-:Y:S01]  /*e7c0*/  UTMASTG.3D [UR48], [UR4] ;  /* 0x00000030040073b5 */ /* 0x0003e20008010000 */
[----:B------:R1:W-:Y:S01]  /*e7d0*/  UTMASTG.3D [UR8], [UR4] ;  /* 0x00000008040073b5 */ /* 0x0003e20008010000 */
[----:B------:R0:W-:Y:S01]  /*e7e0*/  UTMACMDFLUSH ;  /* 0x00000000000079b7 */ /* 0x0001e20000000000 */
[----:B-1----:R-:W-:Y:S04]  /*e7f0*/  DEPBAR.LE SB0, 0x1 ;  /* 0x000080400000791a */ /* 0x002fe80000000000 */
.L_x_160:
[----:B------:R-:W-:Y:S05]  /*e800*/  BSYNC.RECONVERGENT B0 ;  /* 0x0000000000007941 */ /* 0x000fea0003800200 */
.L_x_159:
[----:B------:R-:W-:Y:S01]  /*e810*/  BAR.SYNC.DEFER_BLOCKING 0x1, 0x80 ;  /* 0x0042000000007b1d */ /* 0x000fe20000010000 */
[----:B------:R-:W-:Y:S04]  /*e820*/  UIADD3 UR4, UPT, UPT, UR46, 0x1, URZ ;  /* 0x000000012e047890 */ /* 0x000fe8000fffe0ff */
[----:B------:R-:W-:Y:S04]  /*e830*/  UISETP.NE.AND UP0, UPT, UR4, 0x4, UPT ;  /* 0x000000040400788c */ /* 0x000fe8000bf05270 */
[----:B------:R-:W-:Y:S01]  /*e840*/  USEL UR47, UR4, URZ, UP0 ;  /* 0x000000ff042f7287 */ /* 0x000fe20008000000 */
[----:B------:R1:W-:Y:S01]  /*e850*/  @P2 SYNCS.ARRIVE.TRANS64.RED.A1T0 RZ, [R3+URZ], RZ ;  /* 0x000000ff03ff29a7 */ /* 0x0003e200081004ff */
[----:B------:R-:W-:Y:S01]  /*e860*/  BSSY B1, `(.L_x_161) ;  /* 0x000001f000017945 */ /* 0x000fe20003800000 */
[----:B------:R-:W4:Y:S02]  /*e870*/  @P2 SYNCS.PHASECHK.TRANS64.TRYWAIT P0, [R8+URZ+0x70], R5 ;  /* 0x00007005080025a7 */ /* 0x000f2400080011ff */
        /* <DEDUP_REMOVED lines=13> */
.L_x_164:
[----:B------:R-:W-:Y:S05]  /*e950*/  BSYNC B0 ;  /* 0x0000000000007941 */ /* 0x000fea0003800000 */
.L_x_163:
        /* <DEDUP_REMOVED lines=15> */
.L_x_162:
[----:B------:R-:W-:Y:S05]  /*ea50*/  BSYNC B1 ;  /* 0x0000000000017941 */ /* 0x000fea0003800000 */
.L_x_161:
[----:B------:R-:W-:Y:S05]  /*ea60*/  VIADD R17, R17, 0x400000 ;  /* 0x0040000011117836 */ /* 0x000fea0000000000 */
[----:B----4-:R-:W-:Y:S04]  /*ea70*/  SHF.R.U32.HI R0, RZ, 0x15, R17 ;  /* 0x00000015ff007819 */ /* 0x010fe80000011611 */
        /* <DEDUP_REMOVED lines=23> */
.L_x_167:
        /* <DEDUP_REMOVED lines=23> */
.L_x_168:
[----:B------:R-:W-:Y:S05]  /*ed60*/  WARPSYNC.ALL ;  /* 0x0000000000007948 */ /* 0x000fea0003800000 */
[----:B------:R-:W-:Y:S11]  /*ed70*/  R2UR UR4, R17 ;  /* 0x00000000110472ca */ /* 0x000ff600000e0000 */
[----:B------:R-:W-:Y:S02]  /*ed80*/  @!UPT UIADD3 URZ, UPT, UPT, URZ, URZ, URZ ;  /* 0x000000fffffff290 */ /* 0x000fe4000fffe0ff */
[----:B------:R-:W1:Y:S02]  /*ed90*/  LDTM.x32 R56, tmem[UR4+0x80] ;  /* 0x00008004003879ee */ /* 0x000e6400082c0000 */
[----:B-1----:R-:W-:Y:S01]  /*eda0*/  NOP ;  /* 0x0000000000007918 */ /* 0x002fe20000000000 */
.L_x_166:
        /* <DEDUP_REMOVED lines=235> */
[----:B------:R-:W-:Y:S01]  /*fc60*/  @P2 SHF.L.U32 R5, R16, 0x1f, RZ ;  /* 0x0000001f10052819 */ /* 0x000fe200000006ff */
        /* <DEDUP_REMOVED lines=29> */
.L_x_170:
[----:B------:R-:W-:Y:S05]  /*fe40*/  BSYNC.RECONVERGENT B0 ;  /* 0x0000000000007941 */ /* 0x000fea0003800200 */
.L_x_169:
[----:B------:R-:W-:Y:S01]  /*fe50*/  BAR.SYNC.DEFER_BLOCKING 0x1, 0x80 ;  /* 0x0042000000007b1d */ /* 0x000fe20000010000 */
[----:B------:R-:W-:Y:S02]  /*fe60*/  UISETP.NE.AND UP0, UPT, UR43, URZ, UPT ;  /* 0x000000ff2b00728c */ /* 0x000fe4000bf05270 */
[----:B------:R-:W-:Y:S02]  /*fe70*/  UIADD3 UR5, UPT, UPT, UR47, 0x1, URZ ;  /* 0x000000012f057890 */ /* 0x000fe4000fffe0ff */
[----:B------:R-:W-:Y:S02]  /*fe80*/  USEL UR4, URZ, 0x60, !UP0 ;  /* 0x00000060ff047887 */ /* 0x000fe4000c000000 */
[----:B------:R-:W-:Y:S02]  /*fe90*/  UISETP.NE.AND UP0, UPT, UR5, 0x4, UPT ;  /* 0x000000040500788c */ /* 0x000fe4000bf05270 */
[----:B------:R-:W-:Y:S02]  /*fea0*/  UIADD3 UR49, UPT, UPT, UR52, UR4, URZ ;  /* 0x0000000434317290 */ /* 0x000fe4000fffe0ff */
[----:B------:R-:W-:Y:S01]  /*feb0*/  VIADD R131, R131, UR4 ;  /* 0x0000000483837c36 */ /* 0x000fe20008000000 */
[----:B------:R-:W-:Y:S04]  /*fec0*/  USEL UR46, UR5, URZ, UP0 ;  /* 0x000000ff052e7287 */ /* 0x000fe80008000000 */
[----:B------:R-:W-:Y:S04]  /*fed0*/  SHF.R.U32.HI R10, RZ, 0x15, R131 ;  /* 0x00000015ff0a7819 */ /* 0x000fe80000011683 */
[----:B------:R-:W-:Y:S01]  /*fee0*/  LOP3.LUT R18, R10, 0x3, RZ, 0xc0, !PT ;  /* 0x000000030a127812 */ /* 0x000fe200078ec0ff */
        /* <DEDUP_REMOVED lines=16> */
.L_x_174:
[----:B------:R-:W-:Y:S05]  /*fff0*/  BSYNC B0 ;  /* 0x0000000000007941 */ /* 0x000fea0003800000 */
.L_x_173:
        /* <DEDUP_REMOVED lines=15> */
.L_x_172:
[----:B------:R-:W-:Y:S05]  /*100f0*/  BSYNC B1 ;  /* 0x0000000000017941 */ /* 0x000fea0003800000 */
.L_x_171:
        /* <DEDUP_REMOVED lines=9> */
[----:B----4-:R-:W-:Y:S02]  /*10190*/  IMAD.MOV.U32 R8, RZ, RZ, 0x192 ;  /* 0x00000192ff087424 */ /* 0x010fe400078e00ff */
        /* <DEDUP_REMOVED lines=12> */
.L_x_177:
        /* <DEDUP_REMOVED lines=23> */
.L_x_178:
[----:B------:R-:W-:Y:S05]  /*103d0*/  WARPSYNC.ALL ;  /* 0x0000000000007948 */ /* 0x000fea0003800000 */
[----:B------:R-:W-:Y:S11]  /*103e0*/  R2UR UR4, R131 ;  /* 0x00000000830472ca */ /* 0x000ff600000e0000 */
[----:B------:R-:W-:Y:S02]  /*103f0*/  @!UPT UIADD3 URZ, UPT, UPT, URZ, URZ, URZ ;  /* 0x000000fffffff290 */ /* 0x000fe4000fffe0ff */
[----:B------:R-:W1:Y:S02]  /*10400*/  LDTM.x32 R56, tmem[UR4+0x80] ;  /* 0x00008004003879ee */ /* 0x000e6400082c0000 */
[----:B-1----:R-:W-:Y:S01]  /*10410*/  NOP ;  /* 0x0000000000007918 */ /* 0x002fe20000000000 */
.L_x_176:
        /* <DEDUP_REMOVED lines=263> */
.L_x_180:
[----:B------:R-:W-:Y:S05]  /*11490*/  BSYNC.RECONVERGENT B0 ;  /* 0x0000000000007941 */ /* 0x000fea0003800200 */
.L_x_179:
        /* <DEDUP_REMOVED lines=14> */
[----:B------:R-:W-:Y:S01]  /*11580*/  @P1 IADD3 R6, PT, PT, R197, R4, RZ ;  /* 0x00000004c5061210 */ /* 0x000fe20007ffe0ff */
[----:B------:R-:W-:Y:S06]  /*11590*/  @P0 BRA `(.L_x_184) ;  /* 0x00000000000c0947 */ /* 0x000fec0003800000 */
[----:B------:R-:W-:Y:S04]  /*115a0*/  SHF.L.U32 R3, R16, 0x1f, RZ ;  /* 0x0000001f10037819 */ /* 0x000fe800000006ff */
[----:B------:R-:W1:Y:S02]  /*115b0*/  SYNCS.PHASECHK.TRANS64.TRYWAIT P0, [R0+URZ+0x70], R3 ;  /* 0x00007003000075a7 */ /* 0x000e6400080011ff */
[----:B-1----:R-:W-:Y:S05]  /*115c0*/  @!P0 BRA `(.L_x_185) ;  /* 0x0000002400948947 */ /* 0x002fea0003800000 */
.L_x_184:
[----:B------:R-:W-:Y:S05]  /*115d0*/  BSYNC B0 ;  /* 0x0000000000007941 */ /* 0x000fea0003800000 */
.L_x_183:
[----:B------:R-:W-:Y:S11]  /*115e0*/  ISETP.NE.AND P0, PT, R199, RZ, PT ;  /* 0x000000ffc700720c */ /* 0x000ff60003f05270 */
[----:B------:R-:W-:Y:S02]  /*115f0*/  @!UPT UIADD3 URZ, UPT, UPT, URZ, URZ, URZ ;  /* 0x000000fffffff290 */ /* 0x000fe4000fffe0ff */
[----:B------:R4:W2:Y:S01]  /*11600*/  @P0 LDS.128 R168, [R4] ;  /* 0x0000000004a80984 */ /* 0x0008a20000000c00 */
[----:B-1----:R-:W-:Y:S03]  /*11610*/  @P0 IADD3 R0, PT, PT, R187, R6, RZ ;  /* 0x00000006bb000210 */ /* 0x002fe60007ffe0ff */
[----:B------:R4:W1:Y:S04]  /*11620*/  @P0 LDS.128 R152, [R4+0x1000] ;  /* 0x0010000004980984 */ /* 0x0008680000000c00 */
[----:B------:R4:W1:Y:S04]  /*11630*/  @P0 LDS.128 R160, [R139+0x20] ;  /* 0x000020008ba00984 */ /* 0x0008680000000c00 */
[----:B------:R4:W1:Y:S04]  /*11640*/  @P0 LDS.128 R140, [R139+0x1020] ;  /* 0x001020008b8c0984 */ /* 0x0008680000000c00 */
[----:B------:R4:W1:Y:S04]  /*11650*/  @P0 LDS.128 R164, [R6+0x10] ;  /* 0x0000100006a40984 */ /* 0x0008680000000c00 */
[----:B------:R4:W1:Y:S04]  /*11660*/  @P0 LDS.128 R148, [R6+0x1010] ;  /* 0x0010100006940984 */ /* 0x0008680000000c00 */
[----:B------:R4:W1:Y:S04]  /*11670*/  @P0 LDS.128 R156, [R0+0x10] ;  /* 0x00001000009c0984 */ /* 0x0008680000000c00 */
[----:B------:R4:W1:Y:S02]  /*11680*/  @P0 LDS.128 R144, [R0+0x1010] ;  /* 0x0010100000900984 */ /* 0x0008640000000c00 */
.L_x_182:
[----:B------:R-:W-:Y:S05]  /*11690*/  BSYNC B1 ;  /* 0x0000000000017941 */ /* 0x000fea0003800000 */
.L_x_181:
        /* <DEDUP_REMOVED lines=9> */
[----:B------:R-:W4:Y:S01]  /*11730*/  LDCU.64 UR8, c[0x4][0x70] ;  /* 0x01000e00ff0877ac */ /* 0x000f220008000a00 */
[----:B--2---:R-:W-:Y:S01]  /*11740*/  MOV R15, 0x0 ;  /* 0x00000000000f7802 */ /* 0x004fe20000000f00 */
[----:B------:R-:W-:Y:S02]  /*11750*/  HFMA2 R12, -RZ, RZ, 0, 5.9604644775390625e-08 ;  /* 0x00000001ff0c7431 */ /* 0x000fe400000001ff */
[----:B------:R-:W-:Y:S02]  /*11760*/  IMAD.MOV.U32 R8, RZ, RZ, 0x192 ;  /* 0x00000192ff087424 */ /* 0x000fe400078e00ff */
[----:B------:R-:W-:Y:S01]  /*11770*/  IMAD.MOV.U32 R13, RZ, RZ, RZ ;  /* 0x000000ffff0d7224 */ /* 0x000fe200078e00ff */
[----:B------:R-:W2:Y:S01]  /*11780*/  LDCU.64 UR6, c[0x4][0x78] ;  /* 0x01000f00ff0677ac */ /* 0x000ea20008000a00 */
[----:B------:R-:W1:Y:S01]  /*11790*/  LDC.64 R14, c[0x4][R15] ;  /* 0x010000000f0e7b82 */ /* 0x000e620000000a00 */
[----:B------:R-:W5:Y:S01]  /*117a0*/  LDCU.64 UR4, c[0x4][0x10] ;  /* 0x01000200ff0477ac */ /* 0x000f620008000a00 */
[----:B----4-:R-:W-:Y:S01]  /*117b0*/  MOV R5, UR9 ;  /* 0x0000000900057c02 */ /* 0x010fe20008000f00 */
[----:B------:R-:W-:Y:S01]  /*117c0*/  IMAD.U32 R4, RZ, RZ, UR8 ;  /* 0x00000008ff047e24 */ /* 0x000fe2000f8e00ff */
[----:B--2---:R-:W-:Y:S01]  /*117d0*/  MOV R7, UR7 ;  /* 0x0000000700077c02 */ /* 0x004fe20008000f00 */
[----:B------:R-:W-:Y:S01]  /*117e0*/  IMAD.U32 R6, RZ, RZ, UR6 ;  /* 0x00000006ff067e24 */ /* 0x000fe2000f8e00ff */
[----:B-----5:R-:W-:Y:S01]  /*117f0*/  MOV R11, UR5 ;  /* 0x00000005000b7c02 */ /* 0x020fe20008000f00 */
[----:B------:R-:W-:Y:S02]  /*11800*/  IMAD.U32 R10, RZ, RZ, UR4 ;  /* 0x00000004ff0a7e24 */ /* 0x000fe4000f8e00ff */
[----:B------:R-:W-:Y:S07]  /*11810*/  LEPC R20, `(.L_x_187) ;  /* 0x000000001014794e */ /* 0x000fee0000000000 */
[----:B-1-3--:R-:W-:Y:S05]  /*11820*/  CALL.ABS.NOINC R14 ;  /* 0x000000000e007343 */ /* 0x00afea0003c00000 */
.L_x_187:
        /* <DEDUP_REMOVED lines=23> */
.L_x_188:
[----:B------:R-:W-:Y:S05]  /*119a0*/  WARPSYNC.ALL ;  /* 0x0000000000007948 */ /* 0x000fea0003800000 */
[----:B------:R-:W-:Y:S11]  /*119b0*/  R2UR UR4, R131 ;  /* 0x00000000830472ca */ /* 0x000ff600000e0000 */
[----:B------:R-:W-:Y:S02]  /*119c0*/  @!UPT UIADD3 URZ, UPT, UPT, URZ, URZ, URZ ;  /* 0x000000fffffff290 */ /* 0x000fe4000fffe0ff */
[----:B------:R-:W4:Y:S02]  /*119d0*/  LDTM.x32 R56, tmem[UR4+0x80] ;  /* 0x00008004003879ee */ /* 0x000f2400082c0000 */
[----:B----4-:R-:W-:Y:S01]  /*119e0*/  NOP ;  /* 0x0000000000007918 */ /* 0x010fe20000000000 */
.L_x_186:
[----:B--2---:R-:W-:Y:S01]  /*119f0*/  SHF.L.U32 R6, R168, 0x10, RZ ;  /* 0x00000010a8067819 */ /* 0x004fe200000006ff */
[----:B------:R-:W-:Y:S01]  /*11a00*/  FMUL R0, R130, R24 ;  /* 0x0000001882007220 */ /* 0x000fe20000400000 */
[----:B------:R-:W-:Y:S01]  /*11a10*/  LOP3.LUT R8, R168, 0xffff0000, RZ, 0xc0, !PT ;  /* 0xffff0000a8087812 */ /* 0x000fe200078ec0ff */
[----:B------:R-:W-:Y:S01]  /*11a20*/  FMUL R3, R130, R25 ;  /* 0x0000001982037220 */ /* 0x000fe20000400000 */
[----:B------:R-:W-:Y:S01]  /*11a30*/  SHF.L.U32 R7, R169, 0x10, RZ ;  /* 0x00000010a9077819 */ /* 0x000fe200000006ff */
[----:B------:R-:W-:Y:S01]  /*11a40*/  FFMA R0, R133, R6, R0 ;  /* 0x0000000685007223 */ /* 0x000fe20000000000 */
[----:B------:R-:W-:Y:S01]  /*11a50*/  LOP3.LUT R88, R169, 0xffff0000, RZ, 0xc0, !PT ;  /* 0xffff0000a9587812 */ /* 0x000fe200078ec0ff */
[----:B------:R-:W-:Y:S01]  /*11a60*/  FFMA R3, R133, R8, R3 ;  /* 0x0000000885037223 */ /* 0x000fe20000000003 */
[----:B------:R-:W-:Y:S01]  /*11a70*/  SHF.L.U32 R89, R170, 0x10, RZ ;  /* 0x00000010aa597819 */ /* 0x000fe200000006ff */
[----:B------:R-:W-:Y:S01]  /*11a80*/  FMUL R4, R130, R26 ;  /* 0x0000001a82047220 */ /* 0x000fe20000400000 */
[----:B------:R-:W-:Y:S01]  /*11a90*/  LOP3.LUT R90, R170, 0xffff0000, RZ, 0xc0, !PT ;  /* 0xffff0000aa5a7812 */ /* 0x000fe200078ec0ff */
[C---:B------:R-:W-:Y:S01]  /*11aa0*/  FMUL R5, R130.reuse, R27 ;  /* 0x0000001b82057220 */ /* 0x040fe20000400000 */
[----:B------:R-:W-:Y:S01]  /*11ab0*/  SHF.L.U32 R91, R171, 0x10, RZ ;  /* 0x00000010ab5b7819 */ /* 0x000fe200000006ff */
[----:B------:R-:W-:Y:S01]  /*11ac0*/  FFMA R4, R133, R7, R4 ;  /* 0x0000000785047223 */ /* 0x000fe20000000004 */
[----:B------:R-:W-:Y:S01]  /*11ad0*/  LOP3.LUT R92, R171, 0xffff0000, RZ, 0xc0, !PT ;  /* 0xffff0000ab5c7812 */ /* 0x000fe200078ec0ff */
[----:B------:R-:W-:Y:S01]  /*11ae0*/  FFMA R5, R133, R88, R5 ;  /* 0x0000005885057223 */ /* 0x000fe20000000005 */
[----:B------:R-:W-:Y:S01]  /*11af0*/  ISETP.NE.AND P1, PT, R189, R16, PT ;  /* 0x00000010bd00720c */ /* 0x000fe20003f25270 */
[----:B------:R-:W-:Y:S01]  /*11b00*/  FMUL R6, R130, R28 ;  /* 0x0000001c82067220 */ /* 0x000fe20000400000 */
[----:B-1----:R-:W-:Y:S01]  /*11b10*/  SHF.L.U32 R93, R164, 0x10, RZ ;  /* 0x00000010a45d7819 */ /* 0x002fe200000006ff */
[----:B------:R-:W-:Y:S01]  /*11b20*/  FMUL R7, R130, R29 ;  /* 0x0000001d82077220 */ /* 0x000fe20000400000 */
[----:B------:R-:W-:Y:S01]  /*11b30*/  LOP3.LUT R94, R164, 0xffff0000, RZ, 0xc0, !PT ;  /* 0xffff0000a45e7812 */ /* 0x000fe200078ec0ff */
        /* <DEDUP_REMOVED lines=27> */
[----:B------:R-:W-:Y:S01]  /*11cf0*/  F2FP.BF16.F32.PACK_AB R77, R5, R4 ;  /* 0x00000004054d723e */ /* 0x000fe200000010ff */
[C---:B------:R-:W-:Y:S01]  /*11d00*/  FMUL R4, R130.reuse, R34 ;  /* 0x0000002282047220 */ /* 0x040fe20000400000 */
[----:B------:R-:W-:Y:S01]  /*11d10*/  F2FP.BF16.F32.PACK_AB R32, R3, R0 ;  /* 0x000000000320723e */ /* 0x000fe200000010ff */
[C---:B------:R-:W-:Y:S01]  /*11d20*/  FMUL R5, R130.reuse, R35 ;  /* 0x0000002382057220 */ /* 0x040fe20000400000 */
[C---:B------:R-:W-:Y:S01]  /*11d30*/  SHF.L.U32 R107, R163.reuse, 0x10, RZ ;  /* 0x00000010a36b7819 */ /* 0x040fe200000006ff */
[C---:B------:R-:W-:Y:S01]  /*11d40*/  FMUL R18, R130.reuse, R64 ;  /* 0x0000004082127220 */ /* 0x040fe20000400000 */
[----:B------:R-:W-:Y:S01]  /*11d50*/  LOP3.LUT R108, R163, 0xffff0000, RZ, 0xc0, !PT ;  /* 0xffff0000a36c7812 */ /* 0x000fe200078ec0ff */
[C---:B------:R-:W-:Y:S01]  /*11d60*/  FMUL R64, R130.reuse, R78 ;  /* 0x0000004e82407220 */ /* 0x040fe20000400000 */
[----:B------:R-:W-:Y:S01]  /*11d70*/  F2FP.BF16.F32.PACK_AB R78, R7, R6 ;  /* 0x00000006074e723e */ /* 0x000fe200000010ff */
[----:B------:R-:W-:Y:S01]  /*11d80*/  FMUL R19, R130, R65 ;  /* 0x0000004182137220 */ /* 0x000fe20000400000 */
[----:B------:R-:W-:Y:S01]  /*11d90*/  SHF.L.U32 R109, R156, 0x10, RZ ;  /* 0x000000109c6d7819 */ /* 0x000fe200000006ff */
[C---:B------:R-:W-:Y:S01]  /*11da0*/  FMUL R65, R130.reuse, R79 ;  /* 0x0000004f82417220 */ /* 0x040fe20000400000 */
[----:B------:R-:W-:Y:S01]  /*11db0*/  F2FP.BF16.F32.PACK_AB R79, R9, R8 ;  /* 0x00000008094f723e */ /* 0x000fe200000010ff */
        /* <DEDUP_REMOVED lines=10> */
[----:B------:R-:W-:Y:S01]  /*11e60*/  FMUL R9, R130, R39 ;  /* 0x0000002782097220 */ /* 0x000fe20000400000 */
[----:B------:R-:W-:Y:S01]  /*11e70*/  SHF.L.U32 R115, R159, 0x10, RZ ;  /* 0x000000109f737819 */ /* 0x000fe200000006ff */
[----:B------:R-:W-:Y:S01]  /*11e80*/  FFMA R6, R133, R97, R6 ;  /* 0x0000006185067223 */ /* 0x000fe20000000006 */
[----:B------:R-:W-:Y:S01]  /*11e90*/  F2FP.BF16.F32.PACK_AB R33, R5, R4 ;  /* 0x000000040521723e */ /* 0x000fe200000010ff */
[----:B------:R-:W-:Y:S01]  /*11ea0*/  FFMA R7, R133, R98, R7 ;  /* 0x0000006285077223 */ /* 0x000fe20000000007 */
[----:B------:R-:W-:Y:S01]  /*11eb0*/  LOP3.LUT R116, R159, 0xffff0000, RZ, 0xc0, !PT ;  /* 0xffff00009f747812 */ /* 0x000fe200078ec0ff */
[C---:B------:R-:W-:Y:S01]  /*11ec0*/  FFMA R8, R133.reuse, R99, R8 ;  /* 0x0000006385087223 */ /* 0x040fe20000000008 */
[C---:B------:R-:W-:Y:S01]  /*11ed0*/  SHF.L.U32 R117, R152.reuse, 0x10, RZ ;  /* 0x0000001098757819 */ /* 0x040fe200000006ff */
[----:B------:R-:W-:Y:S01]  /*11ee0*/  FFMA R9, R133, R100, R9 ;  /* 0x0000006485097223 */ /* 0x000fe20000000009 */
[----:B------:R-:W-:Y:S01]  /*11ef0*/  F2FP.BF16.F32.PACK_AB R34, R7, R6 ;  /* 0x000000060722723e */ /* 0x000fe200000010ff */
[----:B------:R-:W-:Y:S01]  /*11f00*/  @!P1 STS.128 [R188+0x6000], R76 ;  /* 0x0060004cbc009388 */ /* 0x000fe20000000c00 */
[----:B------:R-:W-:Y:S01]  /*11f10*/  LOP3.LUT R118, R152, 0xffff0000, RZ, 0xc0, !PT ;  /* 0xffff000098767812 */ /* 0x000fe200078ec0ff */
[C---:B------:R-:W-:Y:S01]  /*11f20*/  FMUL R0, R130.reuse, R40 ;  /* 0x0000002882007220 */ /* 0x040fe20000400000 */
[----:B------:R-:W-:Y:S01]  /*11f30*/  F2FP.BF16.F32.PACK_AB R35, R9, R8 ;  /* 0x000000080923723e */ /* 0x000fe200000010ff */
[C---:B------:R-:W-:Y:S01]  /*11f40*/  FMUL R3, R130.reuse, R41 ;  /* 0x0000002982037220 */ /* 0x040fe20000400000 */
[C---:B------:R-:W-:Y:S01]  /*11f50*/  SHF.L.U32 R119, R153.reuse, 0x10, RZ ;  /* 0x0000001099777819 */ /* 0x040fe200000006ff */
[----:B------:R-:W-:Y:S01]  /*11f60*/  FMUL R4, R130, R42 ;  /* 0x0000002a82047220 */ /* 0x000fe20000400000 */
[----:B------:R-:W-:Y:S01]  /*11f70*/  LOP3.LUT R120, R153, 0xffff0000, RZ, 0xc0, !PT ;  /* 0xffff000099787812 */ /* 0x000fe200078ec0ff */
[----:B------:R1:W-:Y:S01]  /*11f80*/  @!P1 STS.128 [R198+0x6010], R32 ;  /* 0x00601020c6009388 */ /* 0x0003e20000000c00 */
[----:B------:R-:W-:Y:S01]  /*11f90*/  SHF.L.U32 R121, R154, 0x10, RZ ;  /* 0x000000109a797819 */ /* 0x000fe200000006ff */
[----:B------:R-:W-:Y:S01]  /*11fa0*/  FMUL R5, R130, R43 ;  /* 0x0000002b82057220 */ /* 0x000fe20000400000 */
[----:B------:R-:W-:Y:S01]  /*11fb0*/  LOP3.LUT R122, R154, 0xffff0000, RZ, 0xc0, !PT ;  /* 0xffff00009a7a7812 */ /* 0x000fe200078ec0ff */
[----:B------:R-:W-:Y:S01]  /*11fc0*/  FFMA R0, R133, R101, R0 ;  /* 0x0000006585007223 */ /* 0x000fe20000000000 */
[C---:B------:R-:W-:Y:S01]  /*11fd0*/  SHF.L.U32 R123, R155.reuse, 0x10, RZ ;  /* 0x000000109b7b7819 */ /* 0x040fe200000006ff */
[----:B------:R-:W-:Y:S01]  /*11fe0*/  FMUL R6, R130, R44 ;  /* 0x0000002c82067220 */ /* 0x000fe20000400000 */
[----:B------:R-:W-:Y:S01]  /*11ff0*/  LOP3.LUT R124, R155, 0xffff0000, RZ, 0xc0, !PT ;  /* 0xffff00009b7c7812 */ /* 0x000fe200078ec0ff */
[C---:B------:R-:W-:Y:S01]  /*12000*/  FFMA R3, R133.reuse, R102, R3 ;  /* 0x0000006685037223 */ /* 0x040fe20000000003 */
[----:B------:R-:W-:Y:S01]  /*12010*/  SHF.L.U32 R125, R148, 0x10, RZ ;  /* 0x00000010947d7819 */ /* 0x000fe200000006ff */
[----:B------:R-:W-:Y:S01]  /*12020*/  FMUL R7, R130, R45 ;  /* 0x0000002d82077220 */ /* 0x000fe20000400000 */
[----:B------:R-:W-:Y:S01]  /*12030*/  LOP3.LUT R126, R148, 0xffff0000, RZ, 0xc0, !PT ;  /* 0xffff0000947e7812 */ /* 0x000fe200078ec0ff */
[----:B------:R-:W-:Y:S01]  /*12040*/  FFMA R4, R133, R103, R4 ;  /* 0x0000006785047223 */ /* 0x000fe20000000004 */
[----:B------:R-:W-:Y:S01]  /*12050*/  F2FP.BF16.F32.PACK_AB R36, R3, R0 ;  /* 0x000000000324723e */ /* 0x000fe200000010ff */
[C---:B------:R-:W-:Y:S01]  /*12060*/  FMUL R8, R130.reuse, R46 ;  /* 0x0000002e82087220 */ /* 0x040fe20000400000 */
[----:B------:R-:W-:Y:S01]  /*12070*/  SHF.L.U32 R127, R149, 0x10, RZ ;  /* 0x00000010957f7819 */ /* 0x000fe200000006ff */
[----:B------:R-:W-:Y:S01]  /*12080*/  FFMA R5, R133, R104, R5 ;  /* 0x0000006885057223 */ /* 0x000fe20000000005 */
[----:B------:R-:W-:Y:S01]  /*12090*/  LOP3.LUT R128, R149, 0xffff0000, RZ, 0xc0, !PT ;  /* 0xffff000095807812 */ /* 0x000fe200078ec0ff */
[----:B------:R-:W-:Y:S01]  /*120a0*/  FMUL R9, R130, R47 ;  /* 0x0000002f82097220 */ /* 0x000fe20000400000 */
[C---:B------:R-:W-:Y:S01]  /*120b0*/  SHF.L.U32 R129, R150.reuse, 0x10, RZ ;  /* 0x0000001096817819 */ /* 0x040fe200000006ff */
[----:B------:R-:W-:Y:S01]  /*120c0*/  FFMA R6, R133, R105, R6 ;  /* 0x0000006985067223 */ /* 0x000fe20000000006 */
[----:B------:R-:W-:Y:S01]  /*120d0*/  F2FP.BF16.F32.PACK_AB R37, R5, R4 ;  /* 0x000000040525723e */ /* 0x000fe200000010ff */
[C---:B------:R-:W-:Y:S01]  /*120e0*/  FFMA R7, R133.reuse, R106, R7 ;  /* 0x0000006a85077223 */ /* 0x040fe20000000007 */
[----:B------:R-:W-:Y:S01]  /*120f0*/  LOP3.LUT R132, R150, 0xffff0000, RZ, 0xc0, !PT ;  /* 0xffff000096847812 */ /* 0x000fe200078ec0ff */
[----:B------:R-:W-:Y:S01]  /*12100*/  FFMA R8, R133, R107, R8 ;  /* 0x0000006b85087223 */ /* 0x000fe20000000008 */
[----:B------:R-:W-:Y:S01]  /*12110*/  SHF.L.U32 R131, R151, 0x10, RZ ;  /* 0x0000001097837819 */ /* 0x000fe200000006ff */
[----:B------:R-:W-:Y:S01]  /*12120*/  FFMA R9, R133, R108, R9 ;  /* 0x0000006c85097223 */ /* 0x000fe20000000009 */
[----:B------:R-:W-:Y:S01]  /*12130*/  F2FP.BF16.F32.PACK_AB R38, R7, R6 ;  /* 0x000000060726723e */ /* 0x000fe200000010ff */
[C---:B------:R-:W-:Y:S01]  /*12140*/  FMUL R0, R130.reuse, R48 ;  /* 0x0000003082007220 */ /* 0x040fe20000400000 */
[----:B------:R-:W-:Y:S01]  /*12150*/  LOP3.LUT R134, R151, 0xffff0000, RZ, 0xc0, !PT ;  /* 0xffff000097867812 */ /* 0x000fe200078ec0ff */
[C---:B------:R-:W-:Y:S01]  /*12160*/  FMUL R3, R130.reuse, R49 ;  /* 0x0000003182037220 */ /* 0x040fe20000400000 */
[----:B------:R-:W-:Y:S01]  /*12170*/  F2FP.BF16.F32.PACK_AB R39, R9, R8 ;  /* 0x000000080927723e */ /* 0x000fe200000010ff */
[----:B------:R-:W-:Y:S01]  /*12180*/  FMUL R4, R130, R50 ;  /* 0x0000003282047220 */ /* 0x000fe20000400000 */
[----:B------:R-:W-:Y:S01]  /*12190*/  SHF.L.U32 R135, R140, 0x10, RZ ;  /* 0x000000108c877819 */ /* 0x000fe200000006ff */
[----:B------:R-:W-:Y:S01]  /*121a0*/  FMUL R5, R130, R51 ;  /* 0x0000003382057220 */ /* 0x000fe20000400000 */
[----:B------:R-:W-:Y:S01]  /*121b0*/  LOP3.LUT R136, R140, 0xffff0000, RZ, 0xc0, !PT ;  /* 0xffff00008c887812 */ /* 0x000fe200078ec0ff */
[----:B------:R-:W-:Y:S01]  /*121c0*/  FFMA R0, R133, R109, R0 ;  /* 0x0000006d85007223 */ /* 0x000fe20000000000 */
[C---:B------:R-:W-:Y:S01]  /*121d0*/  SHF.L.U32 R137, R141.reuse, 0x10, RZ ;  /* 0x000000108d897819 */ /* 0x040fe200000006ff */
[----:B------:R-:W-:Y:S01]  /*121e0*/  FMUL R6, R130, R52 ;  /* 0x0000003482067220 */ /* 0x000fe20000400000 */
[----:B------:R-:W-:Y:S01]  /*121f0*/  LOP3.LUT R138, R141, 0xffff0000, RZ, 0xc0, !PT ;  /* 0xffff00008d8a7812 */ /* 0x000fe200078ec0ff */
[----:B------:R2:W-:Y:S01]  /*12200*/  @!P1 STS.128 [R196+0x6020], R36 ;  /* 0x00602024c4009388 */ /* 0x0005e20000000c00 */
[C---:B------:R-:W-:Y:S01]  /*12210*/  FFMA R3, R133.reuse, R110, R3 ;  /* 0x0000006e85037223 */ /* 0x040fe20000000003 */
[C---:B------:R-:W-:Y:S01]  /*12220*/  SHF.L.U32 R139, R142.reuse, 0x10, RZ ;  /* 0x000000108e8b7819 */ /* 0x040fe200000006ff */
[C---:B------:R-:W-:Y:S01]  /*12230*/  FFMA R4, R133.reuse, R111, R4 ;  /* 0x0000006f85047223 */ /* 0x040fe20000000004 */
[C---:B------:R-:W-:Y:S01]  /*12240*/  FFMA R5, R133.reuse, R112, R5 ;  /* 0x0000007085057223 */ /* 0x040fe20000000005 */
[----:B------:R-:W-:Y:S01]  /*12250*/  LOP3.LUT R140, R142, 0xffff0000, RZ, 0xc0, !PT ;  /* 0xffff00008e8c7812 */ /* 0x000fe200078ec0ff */
[----:B------:R-:W-:Y:S01]  /*12260*/  FFMA R6, R133, R113, R6 ;  /* 0x0000007185067223 */ /* 0x000fe20000000006 */
[----:B-1----:R-:W-:Y:S01]  /*12270*/  F2FP.BF16.F32.PACK_AB R32, R3, R0 ;  /* 0x000000000320723e */ /* 0x002fe200000010ff */
[C---:B------:R-:W-:Y:S01]  /*12280*/  FMUL R7, R130.reuse, R53 ;  /* 0x0000003582077220 */ /* 0x040fe20000400000 */
[----:B------:R-:W-:Y:S01]  /*12290*/  F2FP.BF16.F32.PACK_AB R33, R5, R4 ;  /* 0x000000040521723e */ /* 0x000fe200000010ff */
[C---:B------:R-:W-:Y:S01]  /*122a0*/  FMUL R8, R130.reuse, R54 ;  /* 0x0000003682087220 */ /* 0x040fe20000400000 */
[C---:B------:R-:W-:Y:S01]  /*122b0*/  FMUL R9, R130.reuse, R55 ;  /* 0x0000003782097220 */ /* 0x040fe20000400000 */
[----:B------:R-:W-:Y:S01]  /*122c0*/  FFMA R7, R133, R114, R7 ;  /* 0x0000007285077223 */ /* 0x000fe20000000007 */
[C---:B------:R-:W-:Y:S01]  /*122d0*/  FMUL R10, R130.reuse, R56 ;  /* 0x00000038820a7220 */ /* 0x040fe20000400000 */
[----:B------:R-:W-:Y:S01]  /*122e0*/  SHF.L.U32 R141, R143, 0x10, RZ ;  /* 0x000000108f8d7819 */ /* 0x000fe200000006ff */
[C---:B------:R-:W-:Y:S01]  /*122f0*/  FFMA R8, R133.reuse, R115, R8 ;  /* 0x0000007385087223 */ /* 0x040fe20000000008 */
[----:B------:R-:W-:Y:S01]  /*12300*/  FFMA R9, R133, R116, R9 ;  /* 0x0000007485097223 */ /* 0x000fe20000000009 */
[----:B------:R-:W-:Y:S01]  /*12310*/  F2FP.BF16.F32.PACK_AB R34, R7, R6 ;  /* 0x000000060722723e */ /* 0x000fe200000010ff */
[----:B------:R-:W-:Y:S01]  /*12320*/  FFMA R10, R133, R117, R10 ;  /* 0x00000075850a7223 */ /* 0x000fe2000000000a */
[C---:B------:R-:W-:Y:S01]  /*12330*/  FMUL R11, R130.reuse, R57 ;  /* 0x00000039820b7220 */ /* 0x040fe20000400000 */
[----:B------:R-:W-:Y:S01]  /*12340*/  LOP3.LUT R142, R143, 0xffff0000, RZ, 0xc0, !PT ;  /* 0xffff00008f8e7812 */ /* 0x000fe200078ec0ff */
[C---:B------:R-:W-:Y:S01]  /*12350*/  FMUL R12, R130.reuse, R58 ;  /* 0x0000003a820c7220 */ /* 0x040fe20000400000 */
[----:B------:R-:W-:Y:S01]  /*12360*/  F2FP.BF16.F32.PACK_AB R35, R9, R8 ;  /* 0x000000080923723e */ /* 0x000fe200000010ff */
[----:B------:R-:W-:Y:S01]  /*12370*/  FFMA R11, R133, R118, R11 ;  /* 0x00000076850b7223 */ /* 0x000fe2000000000b */
[C---:B------:R-:W-:Y:S01]  /*12380*/  FMUL R13, R130.reuse, R59 ;  /* 0x0000003b820d7220 */ /* 0x040fe20000400000 */
[C---:B------:R-:W-:Y:S01]  /*12390*/  FMUL R14, R130.reuse, R60 ;  /* 0x0000003c820e7220 */ /* 0x040fe20000400000 */
[----:B------:R-:W-:Y:S01]  /*123a0*/  FMUL R15, R130, R61 ;  /* 0x0000003d820f7220 */ /* 0x000fe20000400000 */
[----:B------:R2:W-:Y:S01]  /*123b0*/  @!P1 STS.128 [R195+0x6010], R32 ;  /* 0x00601020c3009388 */ /* 0x0005e20000000c00 */
[----:B------:R-:W-:Y:S01]  /*123c0*/  F2FP.BF16.F32.PACK_AB R4, R11, R10 ;  /* 0x0000000a0b04723e */ /* 0x000fe200000010ff */
[C---:B------:R-:W-:Y:S01]  /*123d0*/  FFMA R12, R133.reuse, R119, R12 ;  /* 0x00000077850c7223 */ /* 0x040fe2000000000c */
[C---:B------:R-:W-:Y:S01]  /*123e0*/  SHF.L.U32 R25, R144.reuse, 0x10, RZ ;  /* 0x0000001090197819 */ /* 0x040fe200000006ff */
[C---:B------:R-:W-:Y:S01]  /*123f0*/  FFMA R13, R133.reuse, R120, R13 ;  /* 0x00000078850d7223 */ /* 0x040fe2000000000d */
[C---:B------:R-:W-:Y:S01]  /*12400*/  FFMA R14, R133.reuse, R121, R14 ;  /* 0x00000079850e7223 */ /* 0x040fe2000000000e */
[----:B------:R-:W-:Y:S01]  /*12410*/  LOP3.LUT R24, R144, 0xffff0000, RZ, 0xc0, !PT ;  /* 0xffff000090187812 */ /* 0x000fe200078ec0ff */
[C---:B------:R-:W-:Y:S01]  /*12420*/  FFMA R15, R133.reuse, R122, R15 ;  /* 0x0000007a850f7223 */ /* 0x040fe2000000000f */
[C---:B------:R-:W-:Y:S01]  /*12430*/  FFMA R16, R133.reuse, R123, R16 ;  /* 0x0000007b85107223 */ /* 0x040fe20000000010 */
[C---:B------:R-:W-:Y:S01]  /*12440*/  FMUL R20, R130.reuse, R66 ;  /* 0x0000004282147220 */ /* 0x040fe20000400000 */
        /* <DEDUP_REMOVED lines=8> */
[----:B------:R-:W-:Y:S01]  /*124d0*/  FFMA R21, R133, R128, R21 ;  /* 0x0000008085157223 */ /* 0x000fe20000000015 */
[C---:B------:R-:W-:Y:S01]  /*124e0*/  FMUL R57, R130.reuse, R71 ;  /* 0x0000004782397220 */ /* 0x040fe20000400000 */
[----:B------:R-:W-:Y:S01]  /*124f0*/  F2FP.BF16.F32.PACK_AB R5, R13, R12 ;  /* 0x0000000c0d05723e */ /* 0x000fe200000010ff */
[----:B------:R-:W-:Y:S01]  /*12500*/  FFMA R22, R133, R129, R22 ;  /* 0x0000008185167223 */ /* 0x000fe20000000016 */
[----:B------:R-:W-:Y:S01]  /*12510*/  F2FP.BF16.F32.PACK_AB R6, R15, R14 ;  /* 0x0000000e0f06723e */ /* 0x000fe200000010ff */
[C---:B------:R-:W-:Y:S01]  /*12520*/  FMUL R58, R130.reuse, R72 ;  /* 0x00000048823a7220 */ /* 0x040fe20000400000 */
[----:B------:R-:W-:Y:S01]  /*12530*/  F2FP.BF16.F32.PACK_AB R7, R17, R16 ;  /* 0x000000101107723e */ /* 0x000fe200000010ff */
[C---:B------:R-:W-:Y:S01]  /*12540*/  FFMA R23, R133.reuse, R132, R23 ;  /* 0x0000008485177223 */ /* 0x040fe20000000017 */
[C---:B------:R-:W-:Y:S01]  /*12550*/  FMUL R59, R130.reuse, R73 ;  /* 0x00000049823b7220 */ /* 0x040fe20000400000 */
[----:B------:R-:W-:Y:S01]  /*12560*/  FFMA R56, R133, R131, R56 ;  /* 0x0000008385387223 */ /* 0x000fe20000000038 */
[C---:B------:R-:W-:Y:S01]  /*12570*/  FMUL R60, R130.reuse, R74 ;  /* 0x0000004a823c7220 */ /* 0x040fe20000400000 */
[----:B------:R2:W-:Y:S01]  /*12580*/  @!P1 STS.128 [R188+0x7000], R4 ;  /* 0x00700004bc009388 */ /* 0x0005e20000000c00 */
[----:B------:R-:W-:Y:S01]  /*12590*/  F2FP.BF16.F32.PACK_AB R8, R19, R18 ;  /* 0x000000121308723e */ /* 0x000fe200000010ff */
[C---:B------:R-:W-:Y:S01]  /*125a0*/  FFMA R57, R133.reuse, R134, R57 ;  /* 0x0000008685397223 */ /* 0x040fe20000000039 */
[C---:B------:R-:W-:Y:S01]  /*125b0*/  FMUL R61, R130.reuse, R75 ;  /* 0x0000004b823d7220 */ /* 0x040fe20000400000 */
[C---:B------:R-:W-:Y:S01]  /*125c0*/  FFMA R58, R133.reuse, R135, R58 ;  /* 0x00000087853a7223 */ /* 0x040fe2000000003a */
[C---:B------:R-:W-:Y:S01]  /*125d0*/  FFMA R59, R133.reuse, R136, R59 ;  /* 0x00000088853b7223 */ /* 0x040fe2000000003b */
[C---:B------:R-:W-:Y:S01]  /*125e0*/  FFMA R60, R133.reuse, R137, R60 ;  /* 0x00000089853c7223 */ /* 0x040fe2000000003c */
[----:B------:R-:W-:Y:S01]  /*125f0*/  FFMA R61, R133, R138, R61 ;  /* 0x0000008a853d7223 */ /* 0x000fe2000000003d */
[----:B------:R-:W-:Y:S01]  /*12600*/  F2FP.BF16.F32.PACK_AB R9, R21, R20 ;  /* 0x000000141509723e */ /* 0x000fe200000010ff */
[----:B------:R-:W-:Y:S01]  /*12610*/  FFMA R62, R133, R139, R62 ;  /* 0x0000008b853e7223 */ /* 0x000fe2000000003e */
[----:B------:R-:W-:Y:S01]  /*12620*/  F2FP.BF16.F32.PACK_AB R10, R23, R22 ;  /* 0x00000016170a723e */ /* 0x000fe200000010ff */
[C---:B------:R-:W-:Y:S01]  /*12630*/  FMUL R66, R130.reuse, R80 ;  /* 0x0000005082427220 */ /* 0x040fe20000400000 */
[----:B------:R-:W-:Y:S01]  /*12640*/  F2FP.BF16.F32.PACK_AB R11, R57, R56 ;  /* 0x00000038390b723e */ /* 0x000fe200000010ff */
[----:B------:R-:W-:Y:S01]  /*12650*/  FFMA R63, R133, R140, R63 ;  /* 0x0000008c853f7223 */ /* 0x000fe2000000003f */
[C---:B------:R-:W-:Y:S01]  /*12660*/  FMUL R67, R130.reuse, R81 ;  /* 0x0000005182437220 */ /* 0x040fe20000400000 */
[----:B------:R-:W-:Y:S01]  /*12670*/  SHF.L.U32 R27, R145, 0x10, RZ ;  /* 0x00000010911b7819 */ /* 0x000fe200000006ff */
[----:B------:R-:W-:Y:S01]  /*12680*/  FFMA R64, R133, R141, R64 ;  /* 0x0000008d85407223 */ /* 0x000fe20000000040 */
[----:B------:R2:W-:Y:S01]  /*12690*/  @!P1 STS.128 [R198+0x7010], R8 ;  /* 0x00701008c6009388 */ /* 0x0005e20000000c00 */
[C---:B------:R-:W-:Y:S01]  /*126a0*/  FMUL R68, R130.reuse, R82 ;  /* 0x0000005282447220 */ /* 0x040fe20000400000 */
[----:B------:R-:W-:Y:S01]  /*126b0*/  LOP3.LUT R26, R145, 0xffff0000, RZ, 0xc0, !PT ;  /* 0xffff0000911a7812 */ /* 0x000fe200078ec0ff */
[C---:B------:R-:W-:Y:S01]  /*126c0*/  FFMA R65, R133.reuse, R142, R65 ;  /* 0x0000008e85417223 */ /* 0x040fe20000000041 */
[----:B------:R-:W-:Y:S01]  /*126d0*/  FMUL R69, R130, R83 ;  /* 0x0000005382457220 */ /* 0x000fe20000400000 */
[----:B------:R-:W-:Y:S01]  /*126e0*/  SHF.L.U32 R29, R146, 0x10, RZ ;  /* 0x00000010921d7819 */ /* 0x000fe200000006ff */
[C---:B------:R-:W-:Y:S01]  /*126f0*/  FFMA R66, R133.reuse, R25, R66 ;  /* 0x0000001985427223 */ /* 0x040fe20000000042 */
[----:B------:R-:W-:Y:S01]  /*12700*/  FMUL R70, R130, R84 ;  /* 0x0000005482467220 */ /* 0x000fe20000400000 */
[----:B------:R-:W-:Y:S01]  /*12710*/  LOP3.LUT R28, R146, 0xffff0000, RZ, 0xc0, !PT ;  /* 0xffff0000921c7812 */ /* 0x000fe200078ec0ff */
[----:B------:R-:W-:Y:S01]  /*12720*/  FFMA R67, R133, R24, R67 ;  /* 0x0000001885437223 */ /* 0x000fe20000000043 */
[C---:B------:R-:W-:Y:S01]  /*12730*/  FMUL R71, R130.reuse, R85 ;  /* 0x0000005582477220 */ /* 0x040fe20000400000 */
[----:B------:R-:W-:Y:S01]  /*12740*/  SHF.L.U32 R31, R147, 0x10, RZ ;  /* 0x00000010931f7819 */ /* 0x000fe200000006ff */
[----:B------:R-:W-:Y:S01]  /*12750*/  FFMA R68, R133, R27, R68 ;  /* 0x0000001b85447223 */ /* 0x000fe20000000044 */
[C---:B------:R-:W-:Y:S01]  /*12760*/  FMUL R72, R130.reuse, R86 ;  /* 0x0000005682487220 */ /* 0x040fe20000400000 */
[----:B------:R-:W-:Y:S01]  /*12770*/  LOP3.LUT R30, R147, 0xffff0000, RZ, 0xc0, !PT ;  /* 0xffff0000931e7812 */ /* 0x000fe200078ec0ff */
[----:B------:R-:W-:Y:S01]  /*12780*/  FFMA R69, R133, R26, R69 ;  /* 0x0000001a85457223 */ /* 0x000fe20000000045 */
        /* <DEDUP_REMOVED lines=13> */
[----:B------:R-:W-:Y:S02]  /*12860*/  F2FP.BF16.F32.PACK_AB R19, R73, R72 ;  /* 0x000000484913723e */ /* 0x000fe400000010ff */
[----:B------:R-:W-:Y:S03]  /*12870*/  ISETP.NE.AND P0, PT, R189, RZ, PT ;  /* 0x000000ffbd00720c */ /* 0x000fe60003f05270 */
[----:B------:R2:W-:Y:S01]  /*12880*/  @!P1 STS.128 [R195+0x7010], R16 ;  /* 0x00701010c3009388 */ /* 0x0005e20000000c00 */
[----:B------:R-:W-:Y:S01]  /*12890*/  @!PT LDS RZ, [RZ] ;  /* 0x00000000fffff984 */ /* 0x000fe20000000800 */
[----:B------:R-:W-:Y:S01]  /*128a0*/  @!PT LDS RZ, [RZ] ;  /* 0x00000000fffff984 */ /* 0x000fe20000000800 */
[----:B------:R-:W-:Y:S01]  /*128b0*/  @!PT LDS RZ, [RZ] ;  /* 0x00000000fffff984 */ /* 0x000fe20000000800 */
[----:B------:R-:W-:Y:S01]  /*128c0*/  @!PT LDS RZ, [RZ] ;  /* 0x00000000fffff984 */ /* 0x000fe20000000800 */
[----:B------:R1:W-:Y:S07]  /*128d0*/  MEMBAR.ALL.CTA ;  /* 0x0000000000007992 */ /* 0x0003ee0000008000 */
[----:B-1----:R-:W1:Y:S01]  /*128e0*/  FENCE.VIEW.ASYNC.S ;  /* 0x00000000000073c6 */ /* 0x002e620000000000 */
[----:B------:R-:W-:Y:S05]  /*128f0*/  WARPSYNC.ALL ;  /* 0x0000000000007948 */ /* 0x000fea0003800000 */
[----:B------:R-:W-:Y:S01]  /*12900*/  BSSY.RECONVERGENT B0, `(.L_x_189) ;  /* 0x0000011000007945 */ /* 0x000fe20003800200 */
        /* <DEDUP_REMOVED lines=16> */
.L_x_190:
[----:B------:R-:W-:Y:S05]  /*12a10*/  BSYNC.RECONVERGENT B0 ;  /* 0x0000000000007941 */ /* 0x000fea0003800200 */
.L_x_189:
[----:B------:R-:W-:Y:S01]  /*12a20*/  BAR.SYNC.DEFER_BLOCKING 0x1, 0x80 ;  /* 0x0042000000007b1d */ /* 0x000fe20000010000 */
[----:B------:R-:W-:Y:S09]  /*12a30*/  UISETP.NE.AND UP0, UPT, UR53, -0x8, UPT ;  /* 0xfffffff83500788c */ /* 0x000ff2000bf05270 */
[----:B------:R-:W-:Y:S05]  /*12a40*/  BRA.U !UP0, `(.L_x_191) ;  /* 0x0000000108247547 */ /* 0x000fea000b800000 */
[----:B------:R-:W-:Y:S01]  /*12a50*/  ISETP.NE.AND P0, PT, R194, RZ, PT ;  /* 0x000000ffc200720c */ /* 0x000fe20003f05270 */
[----:B------:R-:W-:Y:S01]  /*12a60*/  IMAD.U32 R0, RZ, RZ, UR47 ;  /* 0x0000002fff007e24 */ /* 0x000fe2000f8e00ff */
[----:B------:R-:W-:Y:S04]  /*12a70*/  UIADD3 UR4, UPT, UPT, UR47, 0x1, URZ ;  /* 0x000000012f047890 */ /* 0x000fe8000fffe0ff */
[----:B------:R-:W-:Y:S04]  /*12a80*/  UISETP.NE.AND UP0, UPT, UR4, 0x4, UPT ;  /* 0x000000040400788c */ /* 0x000fe8000bf05270 */
[----:B------:R-:W-:Y:S03]  /*12a90*/  USEL UR47, UR4, URZ, UP0 ;  /* 0x000000ff042f7287 */ /* 0x000fe60008000000 */
[----:B------:R-:W-:Y:S05]  /*12aa0*/  @P0 LEA R0, R0, UR44, 0x3 ;  /* 0x0000002c00000c11 */ /* 0x000fea000f8e18ff */
[----:B------:R-:W-:Y:S05]  /*12ab0*/  @P0 VIADD R3, R0, 0x90 ;  /* 0x0000009000030836 */ /* 0x000fea0000000000 */
[----:B------:R-:W-:Y:S04]  /*12ac0*/  @P0 PRMT R3, R200, 0x654, R3 ;  /* 0x00000654c8030816 */ /* 0x000fe80000000003 */
[----:B------:R1:W-:Y:S03]  /*12ad0*/  @P0 SYNCS.ARRIVE.TRANS64.RED.A1T0 RZ, [R3+URZ], RZ ;  /* 0x000000ff03ff09a7 */ /* 0x0003e600081004ff */
.L_x_191:
[----:B------:R-:W-:Y:S01]  /*12ae0*/  R2UR UR6, R193 ;  /* 0x00000000c10672ca */ /* 0x000fe200000e0000 */
[----:B------:R-:W-:Y:S01]  /*12af0*/  UIADD3 UR53, UPT, UPT, UR53, 0x8, URZ ;  /* 0x0000000835357890 */ /* 0x000fe2000fffe0ff */
[----:B------:R-:W-:Y:S01]  /*12b00*/  R2UR UR5, R178 ;  /* 0x00000000b20572ca */ /* 0x000fe200000e0000 */
[----:B------:R-:W-:Y:S01]  /*12b10*/  ULOP3.LUT UR43, UR43, 0x1, URZ, 0x3c, !UPT ;  /* 0x000000012b2b7892 */ /* 0x000fe2000f8e3cff */
[----:B------:R-:W-:Y:S02]  /*12b20*/  R2UR UR4, R179 ;  /* 0x00000000b30472ca */ /* 0x000fe400000e0000 */
[----:B------:R-:W-:Y:S02]  /*12b30*/  R2UR UR36, R192 ;  /* 0x00000000c02472ca */ /* 0x000fe400000e0000 */
[C---:B------:R-:W-:Y:S04]  /*12b40*/  ISETP.NE.AND P0, PT, R183.reuse, 0x2, PT ;  /* 0x00000002b700780c */ /* 0x040fe80003f05270 */
[----:B-1----:R-:W-:Y:S01]  /*12b50*/  SEL R3, RZ, 0x1, P0 ;  /* 0x00000001ff037807 */ /* 0x002fe20000000000 */
[----:B------:R-:W-:Y:S01]  /*12b60*/  UISETP.NE.AND UP0, UPT, UR6, URZ, UPT ;  /* 0x000000ff0600728c */ /* 0x000fe2000bf05270 */
[----:B------:R-:W-:Y:S01]  /*12b70*/  SEL R183, R183, RZ, P0 ;  /* 0x000000ffb7b77207 */ /* 0x000fe20000000000 */
[----:B------:R-:W-:Y:S01]  /*12b80*/  UIADD3 UR24, UPT, UPT, UR37, UR5, URZ ;  /* 0x0000000525187290 */ /* 0x000fe2000fffe0ff */
[----:B------:R-:W-:Y:S01]  /*12b90*/  LOP3.LUT R186, R186, R3, RZ, 0x3c, !PT ;  /* 0x00000003baba7212 */ /* 0x000fe200078e3cff */
[----:B------:R-:W-:Y:S05]  /*12ba0*/  UIADD3 UR20, UPT, UPT, UR38, UR4, URZ ;  /* 0x0000000426147290 */ /* 0x000fea000fffe0ff */
[----:B------:R-:W-:Y:S07]  /*12bb0*/  BRA.U UP0, `(.L_x_192) ;  /* 0xffffff3d00007547 */ /* 0x000fee000b83ffff */
[----:B------:R-:W-:Y:S01]  /*12bc0*/  R2UR UR4, R180 ;  /* 0x00000000b40472ca */ /* 0x000fe200000e0000 */
[----:B------:R-:W-:-:S12]  /*12bd0*/  SYNCS.ARRIVE.TRANS64.A1T0 RZ, [UR44+0x110], RZ ;  /* 0x000110ffffff79a7 */ /* 0x000fd8000810002c */
[----:B------:R-:W-:-:S09]  /*12be0*/  UISETP.NE.AND UP0, UPT, UR4, URZ, UPT ;  /* 0x000000ff0400728c */ /* 0x000fd2000bf05270 */
[----:B------:R-:W-:Y:S05]  /*12bf0*/  BRA.U !UP0, `(.L_x_193) ;  /* 0x0000000108487547 */ /* 0x000fea000b800000 */
[----:B------:R-:W1:Y:S02]  /*12c00*/  LDCU.64 UR4, c[0x0][0xc90] ;  /* 0x00019200ff0477ac */ /* 0x000e640008000a00 */
[----:B-1----:R-:W-:-:S04]  /*12c10*/  UISETP.NE.U32.AND UP0, UPT, UR4, URZ, UPT ;  /* 0x000000ff0400728c */ /* 0x002fc8000bf05070 */
[----:B------:R-:W-:-:S09]  /*12c20*/  UISETP.NE.AND.EX UP0, UPT, UR5, URZ, UPT, UP0 ;  /* 0x000000ff0500728c */ /* 0x000fd2000bf05300 */
[----:B------:R-:W-:Y:S05]  /*12c30*/  BRA.U UP0, `(.L_x_194) ;  /* 0x00000001000c7547 */ /* 0x000fea000b800000 */
[----:B------:R-:W-:-:S13]  /*12c40*/  FSETP.NEU.AND P0, PT, R133, RZ, PT ;  /* 0x000000ff8500720b */ /* 0x000fda0003f0d000 */
[----:B------:R-:W-:Y:S05]  /*12c50*/  @!P0 EXIT ;  /* 0x000000000000894d */ /* 0x000fea0003800000 */
[----:B------:R-:W-:Y:S05]  /*12c60*/  BRA `(.L_x_193) ;  /* 0x00000000002c7947 */ /* 0x000fea0003800000 */
.L_x_194:
[----:B------:R-:W-:Y:S01]  /*12c70*/  ISETP.NE.AND P0, PT, R182, RZ, PT ;  /* 0x000000ffb600720c */ /* 0x000fe20003f05270 */
[----:B------:R-:W-:-:S12]  /*12c80*/  BSSY.RECONVERGENT B0, `(.L_x_193) ;  /* 0x0000009000007945 */ /* 0x000fd80003800200 */
[----:B------:R-:W-:Y:S05]  /*12c90*/  @P0 BRA `(.L_x_195) ;  /* 0x0000000000140947 */ /* 0x000fea0003800000 */
[----:B------:R-:W1:Y:S02]  /*12ca0*/  LDCU.64 UR4, c[0x0][0xc88] ;  /* 0x00019100ff0477ac */ /* 0x000e640008000a00 */
[----:B-1----:R-:W-:-:S04]  /*12cb0*/  ISETP.NE.U32.AND P0, PT, RZ, UR4, PT ;  /* 0x00000004ff007c0c */ /* 0x002fc8000bf05070 */
[----:B------:R-:W-:-:S13]  /*12cc0*/  ISETP.NE.AND.EX P0, PT, RZ, UR5, PT, P0 ;  /* 0x00000005ff007c0c */ /* 0x000fda000bf05300 */
[----:B------:R-:W-:Y:S05]  /*12cd0*/  @!P0 EXIT ;  /* 0x000000000000894d */ /* 0x000fea0003800000 */
[----:B------:R-:W-:Y:S05]  /*12ce0*/  BRA `(.L_x_196) ;  /* 0x0000000000087947 */ /* 0x000fea0003800000 */
.L_x_195:
[----:B------:R-:W-:-:S13]  /*12cf0*/  FSETP.NEU.AND P0, PT, R133, RZ, PT ;  /* 0x000000ff8500720b */ /* 0x000fda0003f0d000 */
[----:B------:R-:W-:Y:S05]  /*12d00*/  @!P0 EXIT ;  /* 0x000000000000894d */ /* 0x000fea0003800000 */
.L_x_196:
[----:B------:R-:W-:Y:S05]  /*12d10*/  BSYNC.RECONVERGENT B0 ;  /* 0x0000000000007941 */ /* 0x000fea0003800200 */
.L_x_193:
[----:B------:R-:W1:Y:S01]  /*12d20*/  S2UR UR5, SR_CgaCtaId ;  /* 0x00000000000579c3 */ /* 0x000e620000008800 */
[----:B------:R-:W-:Y:S01]  /*12d30*/  ULEA UR4, UR47, UR44, 0x3 ;  /* 0x0000002c2f047291 */ /* 0x000fe2000f8e18ff */
[----:B------:R-:W-:-:S04]  /*12d40*/  DEPBAR.LE SB0, 0x0 ;  /* 0x000080000000791a */ /* 0x000fc80000000000 */
[----:B------:R-:W-:-:S04]  /*12d50*/  UIADD3 UR4, UPT, UPT, UR4, 0x90, URZ ;  /* 0x0000009004047890 */ /* 0x000fc8000fffe0ff */
[----:B-1----:R-:W-:-:S09]  /*12d60*/  UPRMT UR4, UR5, 0x654, UR4 ;  /* 0x0000065405047896 */ /* 0x002fd20008000004 */
[----:B------:R-:W-:Y:S01]  /*12d70*/  SYNCS.ARRIVE.TRANS64.RED.A1T0 RZ, [UR4], RZ ;  /* 0x000000ffffff79a7 */ /* 0x000fe20008100404 */
[----:B------:R-:W-:Y:S05]  /*12d80*/  EXIT ;  /* 0x000000000000794d */ /* 0x000fea0003800000 */
.L_x_24:
[----:B-1----:R1:W3:Y:S02]  /*12d90*/  SYNCS.PHASECHK.TRANS64.TRYWAIT P0, [R0+URZ+0x100], R3 ;  /* 0x00010003000075a7 */ /* 0x0022e400080011ff */
[----:B---3--:R-:W-:Y:S05]  /*12da0*/  @!P0 NANOSLEEP.SYNCS 0x989680 ;  /* 0x009896800000895d */ /* 0x008fea0003900000 */
[----:B------:R-:W3:Y:S02]  /*12db0*/  @!P0 SYNCS.PHASECHK.TRANS64 P0, [R0+URZ+0x100], R3 ;  /* 0x00010003000085a7 */ /* 0x000ee400080010ff */
[----:B---3--:R-:W-:Y:S05]  /*12dc0*/  @!P0 BRA `(.L_x_24) ;  /* 0xfffffffc00f08947 */ /* 0x008fea000383ffff */
[----:B------:R-:W-:Y:S05]  /*12dd0*/  BRA `(.L_x_197) ;  /* 0xfffffeec00a07947 */ /* 0x000fea000383ffff */
.L_x_27:
[----:B-1----:R-:W-:-:S07]  /*12de0*/  MOV R0, UR33 ;  /* 0x0000002100007c02 */ /* 0x002fce0008000f00 */
.L_x_198:
[----:B-1----:R1:W3:Y:S02]  /*12df0*/  SYNCS.PHASECHK.TRANS64.TRYWAIT P0, [R0+URZ+0x38], R3 ;  /* 0x00003803000075a7 */ /* 0x0022e400080011ff */
[----:B---3--:R-:W-:Y:S05]  /*12e00*/  @!P0 NANOSLEEP.SYNCS 0x989680 ;  /* 0x009896800000895d */ /* 0x008fea0003900000 */
[----:B------:R-:W3:Y:S02]  /*12e10*/  @!P0 SYNCS.PHASECHK.TRANS64 P0, [R0+URZ+0x38], R3 ;  /* 0x00003803000085a7 */ /* 0x000ee400080010ff */
[----:B---3--:R-:W-:Y:S05]  /*12e20*/  @!P0 BRA `(.L_x_198) ;  /* 0xfffffffc00f08947 */ /* 0x008fea000383ffff */
[----:B------:R-:W-:Y:S05]  /*12e30*/  BRA `(.L_x_26) ;  /* 0xfffffeec00ec7947 */ /* 0x000fea000383ffff */
.L_x_36:
[----:B-1----:R-:W-:-:S07]  /*12e40*/  MOV R0, UR33 ;  /* 0x0000002100007c02 */ /* 0x002fce0008000f00 */
.L_x_199:
[----:B-1----:R1:W2:Y:S02]  /*12e50*/  SYNCS.PHASECHK.TRANS64.TRYWAIT P0, [R0+URZ+0x38], R3 ;  /* 0x00003803000075a7 */ /* 0x0022a400080011ff */
[----:B--2---:R-:W-:Y:S05]  /*12e60*/  @!P0 NANOSLEEP.SYNCS 0x989680 ;  /* 0x009896800000895d */ /* 0x004fea0003900000 */
[----:B------:R-:W2:Y:S02]  /*12e70*/  @!P0 SYNCS.PHASECHK.TRANS64 P0, [R0+URZ+0x38], R3 ;  /* 0x00003803000085a7 */ /* 0x000ea400080010ff */
[----:B--2---:R-:W-:Y:S05]  /*12e80*/  @!P0 BRA `(.L_x_199) ;  /* 0xfffffffc00f08947 */ /* 0x004fea000383ffff */
[----:B------:R-:W-:Y:S05]  /*12e90*/  BRA `(.L_x_35) ;  /* 0xfffffef4000c7947 */ /* 0x000fea000383ffff */
.L_x_43:
[----:B-1----:R1:W4:Y:S02]  /*12ea0*/  SYNCS.PHASECHK.TRANS64.TRYWAIT P0, [R3+URZ+0xc0], R0 ;  /* 0x0000c000030075a7 */ /* 0x00232400080011ff */
[----:B----4-:R-:W-:Y:S05]  /*12eb0*/  @!P0 NANOSLEEP.SYNCS 0x989680 ;  /* 0x009896800000895d */ /* 0x010fea0003900000 */
[----:B------:R-:W4:Y:S02]  /*12ec0*/  @!P0 SYNCS.PHASECHK.TRANS64 P0, [R3+URZ+0xc0], R0 ;  /* 0x0000c000030085a7 */ /* 0x000f2400080010ff */
[----:B----4-:R-:W-:Y:S05]  /*12ed0*/  @!P0 BRA `(.L_x_43) ;  /* 0xfffffffc00f08947 */ /* 0x010fea000383ffff */
[----:B------:R-:W-:Y:S05]  /*12ee0*/  BRA `(.L_x_200) ;  /* 0xfffffef800047947 */ /* 0x000fea000383ffff */
.L_x_47:
[----:B-1----:R-:W-:-:S07]  /*12ef0*/  MOV R0, UR4 ;  /* 0x0000000400007c02 */ /* 0x002fce0008000f00 */
.L_x_201:
[----:B-1----:R1:W2:Y:S02]  /*12f00*/  SYNCS.PHASECHK.TRANS64.TRYWAIT P0, [R0+URZ], R3 ;  /* 0x00000003000075a7 */ /* 0x0022a400080011ff */
[----:B--2---:R-:W-:Y:S05]  /*12f10*/  @!P0 NANOSLEEP.SYNCS 0x989680 ;  /* 0x009896800000895d */ /* 0x004fea0003900000 */
[----:B------:R-:W2:Y:S02]  /*12f20*/  @!P0 SYNCS.PHASECHK.TRANS64 P0, [R0+URZ], R3 ;  /* 0x00000003000085a7 */ /* 0x000ea400080010ff */
[----:B--2---:R-:W-:Y:S05]  /*12f30*/  @!P0 BRA `(.L_x_201) ;  /* 0xfffffffc00f08947 */ /* 0x004fea000383ffff */
[----:B------:R-:W-:Y:S05]  /*12f40*/  BRA `(.L_x_202) ;  /* 0xfffffefc00b07947 */ /* 0x000fea000383ffff */
.L_x_48:
[----:B------:R-:W-:-:S07]  /*12f50*/  MOV R0, UR5 ;  /* 0x0000000500007c02 */ /* 0x000fce0008000f00 */
.L_x_203:
[----:B-1----:R1:W2:Y:S02]  /*12f60*/  SYNCS.PHASECHK.TRANS64.TRYWAIT P0, [R0+URZ], R3 ;  /* 0x00000003000075a7 */ /* 0x0022a400080011ff */
[----:B--2---:R-:W-:Y:S05]  /*12f70*/  @!P0 NANOSLEEP.SYNCS 0x989680 ;  /* 0x009896800000895d */ /* 0x004fea0003900000 */
[----:B------:R-:W2:Y:S02]  /*12f80*/  @!P0 SYNCS.PHASECHK.TRANS64 P0, [R0+URZ], R3 ;  /* 0x00000003000085a7 */ /* 0x000ea400080010ff */
[----:B--2---:R-:W-:Y:S05]  /*12f90*/  @!P0 BRA `(.L_x_203) ;  /* 0xfffffffc00f08947 */ /* 0x004fea000383ffff */
[----:B------:R-:W-:Y:S05]  /*12fa0*/  BRA `(.L_x_204) ;  /* 0xfffffefc00bc7947 */ /* 0x000fea000383ffff */
.L_x_49:
[----:B------:R-:W-:-:S07]  /*12fb0*/  MOV R0, UR5 ;  /* 0x0000000500007c02 */ /* 0x000fce0008000f00 */
.L_x_205:
[----:B-1----:R1:W2:Y:S02]  /*12fc0*/  SYNCS.PHASECHK.TRANS64.TRYWAIT P0, [R0+URZ], R3 ;  /* 0x00000003000075a7 */ /* 0x0022a400080011ff */
[----:B--2---:R-:W-:Y:S05]  /*12fd0*/  @!P0 NANOSLEEP.SYNCS 0x989680 ;  /* 0x009896800000895d */ /* 0x004fea0003900000 */
[----:B------:R-:W2:Y:S02]  /*12fe0*/  @!P0 SYNCS.PHASECHK.TRANS64 P0, [R0+URZ], R3 ;  /* 0x00000003000085a7 */ /* 0x000ea400080010ff */
[----:B--2---:R-:W-:Y:S05]  /*12ff0*/  @!P0 BRA `(.L_x_205) ;  /* 0xfffffffc00f08947 */ /* 0x004fea000383ffff */
[----:B------:R-:W-:Y:S05]  /*13000*/  BRA `(.L_x_206) ;  /* 0xfffffefc00c87947 */ /* 0x000fea000383ffff */
.L_x_50:
[----:B------:R-:W-:-:S07]  /*13010*/  MOV R0, UR5 ;  /* 0x0000000500007c02 */ /* 0x000fce0008000f00 */
.L_x_207:
[----:B-1----:R1:W2:Y:S02]  /*13020*/  SYNCS.PHASECHK.TRANS64.TRYWAIT P0, [R0+URZ], R3 ;  /* 0x00000003000075a7 */ /* 0x0022a400080011ff */
[----:B--2---:R-:W-:Y:S05]  /*13030*/  @!P0 NANOSLEEP.SYNCS 0x989680 ;  /* 0x009896800000895d */ /* 0x004fea0003900000 */
[----:B------:R-:W2:Y:S02]  /*13040*/  @!P0 SYNCS.PHASECHK.TRANS64 P0, [R0+URZ], R3 ;  /* 0x00000003000085a7 */ /* 0x000ea400080010ff */
[----:B--2---:R-:W-:Y:S05]  /*13050*/  @!P0 BRA `(.L_x_207) ;  /* 0xfffffffc00f08947 */ /* 0x004fea000383ffff */
[----:B------:R-:W-:Y:S05]  /*13060*/  BRA `(.L_x_208) ;  /* 0xfffffefc00d47947 */ /* 0x000fea000383ffff */
.L_x_51:
[----:B------:R-:W-:-:S07]  /*13070*/  MOV R0, UR5 ;  /* 0x0000000500007c02 */ /* 0x000fce0008000f00 */
.L_x_209:
[----:B-1----:R1:W2:Y:S02]  /*13080*/  SYNCS.PHASECHK.TRANS64.TRYWAIT P0, [R0+URZ], R3 ;  /* 0x00000003000075a7 */ /* 0x0022a400080011ff */
[----:B--2---:R-:W-:Y:S05]  /*13090*/  @!P0 NANOSLEEP.SYNCS 0x989680 ;  /* 0x009896800000895d */ /* 0x004fea0003900000 */
[----:B------:R-:W2:Y:S02]  /*130a0*/  @!P0 SYNCS.PHASECHK.TRANS64 P0, [R0+URZ], R3 ;  /* 0x00000003000085a7 */ /* 0x000ea400080010ff */
[----:B--2---:R-:W-:Y:S05]  /*130b0*/  @!P0 BRA `(.L_x_209) ;  /* 0xfffffffc00f08947 */ /* 0x004fea000383ffff */
[----:B------:R-:W-:Y:S05]  /*130c0*/  BRA `(.L_x_210) ;  /* 0xfffffefc00e07947 */ /* 0x000fea000383ffff */
.L_x_52:
[----:B------:R-:W-:-:S07]  /*130d0*/  MOV R0, UR5 ;  /* 0x0000000500007c02 */ /* 0x000fce0008000f00 */
.L_x_211:
[----:B-1----:R1:W2:Y:S02]  /*130e0*/  SYNCS.PHASECHK.TRANS64.TRYWAIT P0, [R0+URZ], R3 ;  /* 0x00000003000075a7 */ /* 0x0022a400080011ff */
[----:B--2---:R-:W-:Y:S05]  /*130f0*/  @!P0 NANOSLEEP.SYNCS 0x989680 ;  /* 0x009896800000895d */ /* 0x004fea0003900000 */
[----:B------:R-:W2:Y:S02]  /*13100*/  @!P0 SYNCS.PHASECHK.TRANS64 P0, [R0+URZ], R3 ;  /* 0x00000003000085a7 */ /* 0x000ea400080010ff */
[----:B--2---:R-:W-:Y:S05]  /*13110*/  @!P0 BRA `(.L_x_211) ;  /* 0xfffffffc00f08947 */ /* 0x004fea000383ffff */
[----:B------:R-:W-:Y:S05]  /*13120*/  BRA `(.L_x_212) ;  /* 0xfffffefc00ec7947 */ /* 0x000fea000383ffff */
.L_x_55:
[----:B--2---:R2:W3:Y:S02]  /*13130*/  SYNCS.PHASECHK.TRANS64.TRYWAIT P0, [R2+URZ+0xf0], R5 ;  /* 0x0000f005020075a7 */ /* 0x0044e400080011ff */
[----:B---3--:R-:W-:Y:S05]  /*13140*/  @!P0 NANOSLEEP.SYNCS 0x989680 ;  /* 0x009896800000895d */ /* 0x008fea0003900000 */
[----:B------:R-:W3:Y:S02]  /*13150*/  @!P0 SYNCS.PHASECHK.TRANS64 P0, [R2+URZ+0xf0], R5 ;  /* 0x0000f005020085a7 */ /* 0x000ee400080010ff */
[----:B---3--:R-:W-:Y:S05]  /*13160*/  @!P0 BRA `(.L_x_55) ;  /* 0xfffffffc00f08947 */ /* 0x008fea000383ffff */
[----:B------:R-:W-:Y:S05]  /*13170*/  BRA `(.L_x_213) ;  /* 0xffffff0000507947 */ /* 0x000fea000383ffff */
.L_x_56:
[----:B------:R-:W-:-:S07]  /*13180*/  MOV R2, UR4 ;  /* 0x0000000400027c02 */ /* 0x000fce0008000f00 */
.L_x_214:
[----:B--2---:R2:W3:Y:S02]  /*13190*/  SYNCS.PHASECHK.TRANS64.TRYWAIT P0, [R2+URZ+0xd0], R5 ;  /* 0x0000d005020075a7 */ /* 0x0044e400080011ff */
[----:B---3--:R-:W-:Y:S05]  /*131a0*/  @!P0 NANOSLEEP.SYNCS 0x989680 ;  /* 0x009896800000895d */ /* 0x008fea0003900000 */
[----:B------:R-:W3:Y:S02]  /*131b0*/  @!P0 SYNCS.PHASECHK.TRANS64 P0, [R2+URZ+0xd0], R5 ;  /* 0x0000d005020085a7 */ /* 0x000ee400080010ff */
[----:B---3--:R-:W-:Y:S05]  /*131c0*/  @!P0 BRA `(.L_x_214) ;  /* 0xfffffffc00f08947 */ /* 0x008fea000383ffff */
[----:B------:R-:W-:Y:S05]  /*131d0*/  BRA `(.L_x_215) ;  /* 0xffffff0000607947 */ /* 0x000fea000383ffff */
.L_x_57:
[----:B--2---:R2:W3:Y:S02]  /*131e0*/  SYNCS.PHASECHK.TRANS64.TRYWAIT P1, [R2+URZ+0xc0], R5 ;  /* 0x0000c005020075a7 */ /* 0x0044e400080211ff */
[----:B---3--:R-:W-:Y:S05]  /*131f0*/  @!P1 NANOSLEEP.SYNCS 0x989680 ;  /* 0x009896800000995d */ /* 0x008fea0003900000 */
[----:B------:R-:W3:Y:S02]  /*13200*/  @!P1 SYNCS.PHASECHK.TRANS64 P1, [R2+URZ+0xc0], R5 ;  /* 0x0000c005020095a7 */ /* 0x000ee400080210ff */
[----:B---3--:R-:W-:Y:S05]  /*13210*/  @!P1 BRA `(.L_x_57) ;  /* 0xfffffffc00f09947 */ /* 0x008fea000383ffff */
[----:B------:R-:W-:Y:S05]  /*13220*/  BRA `(.L_x_216) ;  /* 0xffffff0000907947 */ /* 0x000fea000383ffff */
.L_x_60:
[----:B------:R-:W-:-:S07]  /*13230*/  MOV R0, UR4 ;  /* 0x0000000400007c02 */ /* 0x000fce0008000f00 */
.L_x_217:
[----:B--2---:R2:W3:Y:S02]  /*13240*/  SYNCS.PHASECHK.TRANS64.TRYWAIT P0, [R0+URZ+0xd0], R3 ;  /* 0x0000d003000075a7 */ /* 0x0044e400080011ff */
[----:B---3--:R-:W-:Y:S05]  /*13250*/  @!P0 NANOSLEEP.SYNCS 0x989680 ;  /* 0x009896800000895d */ /* 0x008fea0003900000 */
[----:B------:R-:W3:Y:S02]  /*13260*/  @!P0 SYNCS.PHASECHK.TRANS64 P0, [R0+URZ+0xd0], R3 ;  /* 0x0000d003000085a7 */ /* 0x000ee400080010ff */
[----:B---3--:R-:W-:Y:S05]  /*13270*/  @!P0 BRA `(.L_x_217) ;  /* 0xfffffffc00f08947 */ /* 0x008fea000383ffff */
[----:B------:R-:W-:Y:S05]  /*13280*/  BRA `(.L_x_59) ;  /* 0xffffff0000e47947 */ /* 0x000fea000383ffff */
.L_x_67:
[----:B-1----:R1:W2:Y:S02]  /*13290*/  SYNCS.PHASECHK.TRANS64.TRYWAIT P0, [R0+URZ+0xc0], R5 ;  /* 0x0000c005000075a7 */ /* 0x0022a400080011ff */
[----:B--2---:R-:W-:Y:S05]  /*132a0*/  @!P0 NANOSLEEP.SYNCS 0x989680 ;  /* 0x009896800000895d */ /* 0x004fea0003900000 */
[----:B------:R-:W2:Y:S02]  /*132b0*/  @!P0 SYNCS.PHASECHK.TRANS64 P0, [R0+URZ+0xc0], R5 ;  /* 0x0000c005000085a7 */ /* 0x000ea400080010ff */
[----:B--2---:R-:W-:Y:S05]  /*132c0*/  @!P0 BRA `(.L_x_67) ;  /* 0xfffffffc00f08947 */ /* 0x004fea000383ffff */
[----:B------:R-:W-:Y:S05]  /*132d0*/  BRA `(.L_x_218) ;  /* 0xffffff0800ac7947 */ /* 0x000fea000383ffff */
.L_x_70:
[----:B------:R-:W-:-:S07]  /*132e0*/  MOV R0, UR7 ;  /* 0x0000000700007c02 */ /* 0x000fce0008000f00 */
.L_x_219:
[----:B-1----:R1:W2:Y:S02]  /*132f0*/  SYNCS.PHASECHK.TRANS64.TRYWAIT P0, [R0+URZ], R5 ;  /* 0x00000005000075a7 */ /* 0x0022a400080011ff */
[----:B--2---:R-:W-:Y:S05]  /*13300*/  @!P0 NANOSLEEP.SYNCS 0x989680 ;  /* 0x009896800000895d */ /* 0x004fea0003900000 */
[----:B------:R-:W2:Y:S02]  /*13310*/  @!P0 SYNCS.PHASECHK.TRANS64 P0, [R0+URZ], R5 ;  /* 0x00000005000085a7 */ /* 0x000ea400080010ff */
[----:B--2---:R-:W-:Y:S05]  /*13320*/  @!P0 BRA `(.L_x_219) ;  /* 0xfffffffc00f08947 */ /* 0x004fea000383ffff */
[----:B------:R-:W-:Y:S05]  /*13330*/  BRA `(.L_x_69) ;  /* 0xffffff0800f47947 */ /* 0x000fea000383ffff */
.L_x_71:
[----:B------:R-:W-:-:S07]  /*13340*/  MOV R0, UR31 ;  /* 0x0000001f00007c02 */ /* 0x000fce0008000f00 */
.L_x_220:
[----:B-1----:R1:W2:Y:S02]  /*13350*/  SYNCS.PHASECHK.TRANS64.TRYWAIT P0, [R0+URZ+0xe8], R5 ;  /* 0x0000e805000075a7 */ /* 0x0022a400080011ff */
[----:B--2---:R-:W-:Y:S05]  /*13360*/  @!P0 NANOSLEEP.SYNCS 0x989680 ;  /* 0x009896800000895d */ /* 0x004fea0003900000 */
[----:B------:R-:W2:Y:S02]  /*13370*/  @!P0 SYNCS.PHASECHK.TRANS64 P0, [R0+URZ+0xe8], R5 ;  /* 0x0000e805000085a7 */ /* 0x000ea400080010ff */
[----:B--2---:R-:W-:Y:S05]  /*13380*/  @!P0 BRA `(.L_x_220) ;  /* 0xfffffffc00f08947 */ /* 0x004fea000383ffff */
[----:B------:R-:W-:Y:S05]  /*13390*/  BRA `(.L_x_221) ;  /* 0xffffff0c00647947 */ /* 0x000fea000383ffff */
.L_x_74:
[----:B------:R-:W-:Y:S07]  /*133a0*/  MOV R0, UR7 ;  /* 0x0000000700007c02 */ /* 0x000fee0008000f00 */
.L_x_222:
[----:B-1----:R1:W2:Y:S02]  /*133b0*/  SYNCS.PHASECHK.TRANS64.TRYWAIT P0, [R0+URZ], R5 ;  /* 0x00000005000075a7 */ /* 0x0022a400080011ff */
[----:B--2---:R-:W-:Y:S05]  /*133c0*/  @!P0 NANOSLEEP.SYNCS 0x989680 ;  /* 0x009896800000895d */ /* 0x004fea0003900000 */
[----:B------:R-:W2:Y:S02]  /*133d0*/  @!P0 SYNCS.PHASECHK.TRANS64 P0, [R0+URZ], R5 ;  /* 0x00000005000085a7 */ /* 0x000ea400080010ff */
[----:B--2---:R-:W-:Y:S05]  /*133e0*/  @!P0 BRA `(.L_x_222) ;  /* 0xfffffffc00f08947 */ /* 0x004fea000383ffff */
[----:B------:R-:W-:Y:S05]  /*133f0*/  BRA `(.L_x_73) ;  /* 0xffffff0c00c07947 */ /* 0x000fea000383ffff */
.L_x_77:
[----:B------:R-:W-:-:S07]  /*13400*/  MOV R0, UR31 ;  /* 0x0000001f00007c02 */ /* 0x000fce0008000f00 */
.L_x_223:
[----:B-1----:R1:W3:Y:S02]  /*13410*/  SYNCS.PHASECHK.TRANS64.TRYWAIT P0, [R0+URZ+0x110], R3 ;  /* 0x00011003000075a7 */ /* 0x0022e400080011ff */
[----:B---3--:R-:W-:Y:S05]  /*13420*/  @!P0 NANOSLEEP.SYNCS 0x989680 ;  /* 0x009896800000895d */ /* 0x008fea0003900000 */
[----:B------:R-:W3:Y:S02]  /*13430*/  @!P0 SYNCS.PHASECHK.TRANS64 P0, [R0+URZ+0x110], R3 ;  /* 0x00011003000085a7 */ /* 0x000ee400080010ff */
[----:B---3--:R-:W-:Y:S05]  /*13440*/  @!P0 BRA `(.L_x_223) ;  /* 0xfffffffc00f08947 */ /* 0x008fea000383ffff */
[----:B------:R-:W-:Y:S05]  /*13450*/  BRA `(.L_x_224) ;  /* 0xffffff1000c47947 */ /* 0x000fea000383ffff */
.L_x_82:
[----:B-1----:R1:W2:Y:S02]  /*13460*/  SYNCS.PHASECHK.TRANS64.TRYWAIT P0, [R12+URZ+0xc0], R9 ;  /* 0x0000c0090c0075a7 */ /* 0x0022a400080011ff */
[----:B--2---:R-:W-:Y:S05]  /*13470*/  @!P0 NANOSLEEP.SYNCS 0x989680 ;  /* 0x009896800000895d */ /* 0x004fea0003900000 */
[----:B------:R-:W2:Y:S02]  /*13480*/  @!P0 SYNCS.PHASECHK.TRANS64 P0, [R12+URZ+0xc0], R9 ;  /* 0x0000c0090c0085a7 */ /* 0x000ea400080010ff */
[----:B--2---:R-:W-:Y:S05]  /*13490*/  @!P0 BRA `(.L_x_82) ;  /* 0xfffffffc00f08947 */ /* 0x004fea000383ffff */
[----:B------:R-:W-:Y:S05]  /*134a0*/  BRA `(.L_x_225) ;  /* 0xffffff1400f47947 */ /* 0x000fea000383ffff */
.L_x_85:
[----:B------:R-:W-:Y:S07]  /*134b0*/  MOV R0, UR21 ;  /* 0x0000001500007c02 */ /* 0x000fee0008000f00 */
.L_x_226:
[----:B-1----:R1:W2:Y:S02]  /*134c0*/  SYNCS.PHASECHK.TRANS64.TRYWAIT P2, [R0+URZ+0xb8], R9 ;  /* 0x0000b809000075a7 */ /* 0x0022a400080411ff */
[----:B--2---:R-:W-:Y:S05]  /*134d0*/  @!P2 NANOSLEEP.SYNCS 0x989680 ;  /* 0x009896800000a95d */ /* 0x004fea0003900000 */
[----:B------:R-:W2:Y:S02]  /*134e0*/  @!P2 SYNCS.PHASECHK.TRANS64 P2, [R0+URZ+0xb8], R9 ;  /* 0x0000b8090000a5a7 */ /* 0x000ea400080410ff */
[----:B--2---:R-:W-:Y:S05]  /*134f0*/  @!P2 BRA `(.L_x_226) ;  /* 0xfffffffc00f0a947 */ /* 0x004fea000383ffff */
[----:B------:R-:W-:Y:S05]  /*13500*/  BRA `(.L_x_84) ;  /* 0xffffff1c005c7947 */ /* 0x000fea000383ffff */
.L_x_88:
[----:B------:R-:W-:Y:S07]  /*13510*/  MOV R9, UR21 ;  /* 0x0000001500097c02 */ /* 0x000fee0008000f00 */
.L_x_227:
[----:B-1----:R1:W2:Y:S02]  /*13520*/  SYNCS.PHASECHK.TRANS64.TRYWAIT P0, [R9+URZ+0x90], R10 ;  /* 0x0000900a090075a7 */ /* 0x0022a400080011ff */
[----:B--2---:R-:W-:Y:S05]  /*13530*/  @!P0 NANOSLEEP.SYNCS 0x989680 ;  /* 0x009896800000895d */ /* 0x004fea0003900000 */
[----:B------:R-:W2:Y:S02]  /*13540*/  @!P0 SYNCS.PHASECHK.TRANS64 P0, [R9+URZ+0x90], R10 ;  /* 0x0000900a090085a7 */ /* 0x000ea400080010ff */
[----:B--2---:R-:W-:Y:S05]  /*13550*/  @!P0 BRA `(.L_x_227) ;  /* 0xfffffffc00f08947 */ /* 0x004fea000383ffff */
[----:B------:R-:W-:Y:S05]  /*13560*/  BRA `(.L_x_228) ;  /* 0xffffff1c00c47947 */ /* 0x000fea000383ffff */
.L_x_89:
[----:B------:R-:W-:Y:S07]  /*13570*/  MOV R9, UR21 ;  /* 0x0000001500097c02 */ /* 0x000fee0008000f00 */
.L_x_229:
[----:B-1----:R1:W2:Y:S02]  /*13580*/  SYNCS.PHASECHK.TRANS64.TRYWAIT P0, [R9+URZ+0x98], R10 ;  /* 0x0000980a090075a7 */ /* 0x0022a400080011ff */
[----:B--2---:R-:W-:Y:S05]  /*13590*/  @!P0 NANOSLEEP.SYNCS 0x989680 ;  /* 0x009896800000895d */ /* 0x004fea0003900000 */
[----:B------:R-:W2:Y:S02]  /*135a0*/  @!P0 SYNCS.PHASECHK.TRANS64 P0, [R9+URZ+0x98], R10 ;  /* 0x0000980a090085a7 */ /* 0x000ea400080010ff */
[----:B--2---:R-:W-:Y:S05]  /*135b0*/  @!P0 BRA `(.L_x_229) ;  /* 0xfffffffc00f08947 */ /* 0x004fea000383ffff */
[----:B------:R-:W-:Y:S05]  /*135c0*/  BRA `(.L_x_230) ;  /* 0xffffff20001c7947 */ /* 0x000fea000383ffff */
.L_x_90:
[----:B------:R-:W-:Y:S07]  /*135d0*/  MOV R9, UR21 ;  /* 0x0000001500097c02 */ /* 0x000fee0008000f00 */
.L_x_231:
[----:B-1----:R1:W2:Y:S02]  /*135e0*/  SYNCS.PHASECHK.TRANS64.TRYWAIT P0, [R9+URZ+0xa0], R10 ;  /* 0x0000a00a090075a7 */ /* 0x0022a400080011ff */
[----:B--2---:R-:W-:Y:S05]  /*135f0*/  @!P0 NANOSLEEP.SYNCS 0x989680 ;  /* 0x009896800000895d */ /* 0x004fea0003900000 */
[----:B------:R-:W2:Y:S02]  /*13600*/  @!P0 SYNCS.PHASECHK.TRANS64 P0, [R9+URZ+0xa0], R10 ;  /* 0x0000a00a090085a7 */ /* 0x000ea400080010ff */
[----:B--2---:R-:W-:Y:S05]  /*13610*/  @!P0 BRA `(.L_x_231) ;  /* 0xfffffffc00f08947 */ /* 0x004fea000383ffff */
[----:B------:R-:W-:Y:S05]  /*13620*/  BRA `(.L_x_232) ;  /* 0xffffff20007c7947 */ /* 0x000fea000383ffff */
.L_x_91:
[----:B------:R-:W-:Y:S07]  /*13630*/  MOV R9, UR21 ;  /* 0x0000001500097c02 */ /* 0x000fee0008000f00 */
.L_x_233:
[----:B-1----:R1:W2:Y:S02]  /*13640*/  SYNCS.PHASECHK.TRANS64.TRYWAIT P0, [R9+URZ+0xa8], R10 ;  /* 0x0000a80a090075a7 */ /* 0x0022a400080011ff */
[----:B--2---:R-:W-:Y:S05]  /*13650*/  @!P0 NANOSLEEP.SYNCS 0x989680 ;  /* 0x009896800000895d */ /* 0x004fea0003900000 */
[----:B------:R-:W2:Y:S02]  /*13660*/  @!P0 SYNCS.PHASECHK.TRANS64 P0, [R9+URZ+0xa8], R10 ;  /* 0x0000a80a090085a7 */ /* 0x000ea400080010ff */
[----:B--2---:R-:W-:Y:S05]  /*13670*/  @!P0 BRA `(.L_x_233) ;  /* 0xfffffffc00f08947 */ /* 0x004fea000383ffff */
[----:B------:R-:W-:Y:S05]  /*13680*/  BRA `(.L_x_234) ;  /* 0xffffff2000e07947 */ /* 0x000fea000383ffff */
.L_x_92:
[----:B------:R-:W-:Y:S07]  /*13690*/  MOV R0, UR21 ;  /* 0x0000001500007c02 */ /* 0x000fee0008000f00 */
.L_x_235:
[----:B-1----:R1:W2:Y:S02]  /*136a0*/  SYNCS.PHASECHK.TRANS64.TRYWAIT P0, [R0+URZ+0x90], R9 ;  /* 0x00009009000075a7 */ /* 0x0022a400080011ff */
[----:B--2---:R-:W-:Y:S05]  /*136b0*/  @!P0 NANOSLEEP.SYNCS 0x989680 ;  /* 0x009896800000895d */ /* 0x004fea0003900000 */
[----:B------:R-:W2:Y:S02]  /*136c0*/  @!P0 SYNCS.PHASECHK.TRANS64 P0, [R0+URZ+0x90], R9 ;  /* 0x00009009000085a7 */ /* 0x000ea400080010ff */
[----:B--2---:R-:W-:Y:S05]  /*136d0*/  @!P0 BRA `(.L_x_235) ;  /* 0xfffffffc00f08947 */ /* 0x004fea000383ffff */
[----:B------:R-:W-:Y:S05]  /*136e0*/  BRA `(.L_x_236) ;  /* 0xffffff2400407947 */ /* 0x000fea000383ffff */
.L_x_93:
[----:B------:R-:W-:Y:S07]  /*136f0*/  MOV R0, UR21 ;  /* 0x0000001500007c02 */ /* 0x000fee0008000f00 */
.L_x_237:
[----:B-1----:R1:W2:Y:S02]  /*13700*/  SYNCS.PHASECHK.TRANS64.TRYWAIT P0, [R0+URZ+0x98], R9 ;  /* 0x00009809000075a7 */ /* 0x0022a400080011ff */
[----:B--2---:R-:W-:Y:S05]  /*13710*/  @!P0 NANOSLEEP.SYNCS 0x989680 ;  /* 0x009896800000895d */ /* 0x004fea0003900000 */
[----:B------:R-:W2:Y:S02]  /*13720*/  @!P0 SYNCS.PHASECHK.TRANS64 P0, [R0+URZ+0x98], R9 ;  /* 0x00009809000085a7 */ /* 0x000ea400080010ff */
[----:B--2---:R-:W-:Y:S05]  /*13730*/  @!P0 BRA `(.L_x_237) ;  /* 0xfffffffc00f08947 */ /* 0x004fea000383ffff */
[----:B------:R-:W-:Y:S05]  /*13740*/  BRA `(.L_x_238) ;  /* 0xffffff2400a07947 */ /* 0x000fea000383ffff */
.L_x_94:
[----:B------:R-:W-:Y:S07]  /*13750*/  MOV R0, UR21 ;  /* 0x0000001500007c02 */ /* 0x000fee0008000f00 */
.L_x_239:
[----:B-1----:R1:W2:Y:S02]  /*13760*/  SYNCS.PHASECHK.TRANS64.TRYWAIT P0, [R0+URZ+0xa0], R9 ;  /* 0x0000a009000075a7 */ /* 0x0022a400080011ff */
[----:B--2---:R-:W-:Y:S05]  /*13770*/  @!P0 NANOSLEEP.SYNCS 0x989680 ;  /* 0x009896800000895d */ /* 0x004fea0003900000 */
[----:B------:R-:W2:Y:S02]  /*13780*/  @!P0 SYNCS.PHASECHK.TRANS64 P0, [R0+URZ+0xa0], R9 ;  /* 0x0000a009000085a7 */ /* 0x000ea400080010ff */
[----:B--2---:R-:W-:Y:S05]  /*13790*/  @!P0 BRA `(.L_x_239) ;  /* 0xfffffffc00f08947 */ /* 0x004fea000383ffff */
[----:B------:R-:W-:Y:S05]  /*137a0*/  BRA `(.L_x_240) ;  /* 0xffffff2800047947 */ /* 0x000fea000383ffff */
.L_x_95:
[----:B------:R-:W-:Y:S07]  /*137b0*/  MOV R0, UR21 ;  /* 0x0000001500007c02 */ /* 0x000fee0008000f00 */
.L_x_241:
[----:B-1----:R1:W2:Y:S02]  /*137c0*/  SYNCS.PHASECHK.TRANS64.TRYWAIT P0, [R0+URZ+0xa8], R9 ;  /* 0x0000a809000075a7 */ /* 0x0022a400080011ff */
[----:B--2---:R-:W-:Y:S05]  /*137d0*/  @!P0 NANOSLEEP.SYNCS 0x989680 ;  /* 0x009896800000895d */ /* 0x004fea0003900000 */
[----:B------:R-:W2:Y:S02]  /*137e0*/  @!P0 SYNCS.PHASECHK.TRANS64 P0, [R0+URZ+0xa8], R9 ;  /* 0x0000a809000085a7 */ /* 0x000ea400080010ff */
[----:B--2---:R-:W-:Y:S05]  /*137f0*/  @!P0 BRA `(.L_x_241) ;  /* 0xfffffffc00f08947 */ /* 0x004fea000383ffff */
[----:B------:R-:W-:Y:S05]  /*13800*/  BRA `(.L_x_242) ;  /* 0xffffff2800607947 */ /* 0x000fea000383ffff */
.L_x_97:
[----:B------:R-:W-:-:S07]  /*13810*/  MOV R3, UR21 ;  /* 0x0000001500037c02 */ /* 0x000fce0008000f00 */
.L_x_243:
[----:B-1----:R1:W3:Y:S02]  /*13820*/  SYNCS.PHASECHK.TRANS64.TRYWAIT P0, [R3+URZ+0x90], R10 ;  /* 0x0000900a030075a7 */ /* 0x0022e400080011ff */
[----:B---3--:R-:W-:Y:S05]  /*13830*/  @!P0 NANOSLEEP.SYNCS 0x989680 ;  /* 0x009896800000895d */ /* 0x008fea0003900000 */
[----:B------:R-:W3:Y:S02]  /*13840*/  @!P0 SYNCS.PHASECHK.TRANS64 P0, [R3+URZ+0x90], R10 ;  /* 0x0000900a030085a7 */ /* 0x000ee400080010ff */
[----:B---3--:R-:W-:Y:S05]  /*13850*/  @!P0 BRA `(.L_x_243) ;  /* 0xfffffffc00f08947 */ /* 0x008fea000383ffff */
[----:B------:R-:W-:Y:S05]  /*13860*/  BRA `(.L_x_244) ;  /* 0xffffff2800e87947 */ /* 0x000fea000383ffff */
.L_x_98:
[----:B-1----:R-:W-:-:S07]  /*13870*/  MOV R3, UR21 ;  /* 0x0000001500037c02 */ /* 0x002fce0008000f00 */
.L_x_245:
[----:B-1----:R1:W3:Y:S02]  /*13880*/  SYNCS.PHASECHK.TRANS64.TRYWAIT P0, [R3+URZ+0x98], R10 ;  /* 0x0000980a030075a7 */ /* 0x0022e400080011ff */
[----:B---3--:R-:W-:Y:S05]  /*13890*/  @!P0 NANOSLEEP.SYNCS 0x989680 ;  /* 0x009896800000895d */ /* 0x008fea0003900000 */
[----:B------:R-:W3:Y:S02]  /*138a0*/  @!P0 SYNCS.PHASECHK.TRANS64 P0, [R3+URZ+0x98], R10 ;  /* 0x0000980a030085a7 */ /* 0x000ee400080010ff */
[----:B---3--:R-:W-:Y:S05]  /*138b0*/  @!P0 BRA `(.L_x_245) ;  /* 0xfffffffc00f08947 */ /* 0x008fea000383ffff */
[----:B------:R-:W-:Y:S05]  /*138c0*/  BRA `(.L_x_246) ;  /* 0xffffff2800d87947 */ /* 0x000fea000383ffff */
.L_x_99:
[----:B-1----:R-:W-:-:S07]  /*138d0*/  MOV R3, UR21 ;  /* 0x0000001500037c02 */ /* 0x002fce0008000f00 */
.L_x_247:
[----:B-1----:R1:W3:Y:S02]  /*138e0*/  SYNCS.PHASECHK.TRANS64.TRYWAIT P0, [R3+URZ+0xa0], R10 ;  /* 0x0000a00a030075a7 */ /* 0x0022e400080011ff */
[----:B---3--:R-:W-:Y:S05]  /*138f0*/  @!P0 NANOSLEEP.SYNCS 0x989680 ;  /* 0x009896800000895d */ /* 0x008fea0003900000 */
[----:B------:R-:W3:Y:S02]  /*13900*/  @!P0 SYNCS.PHASECHK.TRANS64 P0, [R3+URZ+0xa0], R10 ;  /* 0x0000a00a030085a7 */ /* 0x000ee400080010ff */
[----:B---3--:R-:W-:Y:S05]  /*13910*/  @!P0 BRA `(.L_x_247) ;  /* 0xfffffffc00f08947 */ /* 0x008fea000383ffff */
[----:B------:R-:W-:Y:S05]  /*13920*/  BRA `(.L_x_248) ;  /* 0xffffff2800cc7947 */ /* 0x000fea000383ffff */
.L_x_101:
[----:B-1----:R1:W2:Y:S02]  /*13930*/  SYNCS.PHASECHK.TRANS64.TRYWAIT P0, [R0+URZ+0xc0], R3 ;  /* 0x0000c003000075a7 */ /* 0x0022a400080011ff */
[----:B--2---:R-:W-:Y:S05]  /*13940*/  @!P0 NANOSLEEP.SYNCS 0x989680 ;  /* 0x009896800000895d */ /* 0x004fea0003900000 */
[----:B------:R-:W2:Y:S02]  /*13950*/  @!P0 SYNCS.PHASECHK.TRANS64 P0, [R0+URZ+0xc0], R3 ;  /* 0x0000c003000085a7 */ /* 0x000ea400080010ff */
[----:B--2---:R-:W-:Y:S05]  /*13960*/  @!P0 BRA `(.L_x_101) ;  /* 0xfffffffc00f08947 */ /* 0x004fea000383ffff */
[----:B------:R-:W-:Y:S05]  /*13970*/  BRA `(.L_x_249) ;  /* 0xffffff2c00a47947 */ /* 0x000fea000383ffff */
.L_x_112:
[----:B-1----:R-:W-:Y:S04]  /*13980*/  MOV R3, UR44 ;  /* 0x0000002c00037c02 */ /* 0x002fe80008000f00 */
[----:B------:R1:W3:Y:S03]  /*13990*/  SYNCS.PHASECHK.TRANS64.TRYWAIT P1, [R3+URZ+0x70], R6 ;  /* 0x00007006030075a7 */ /* 0x0002e600080211ff */
[----:B---3--:R-:W-:Y:S05]  /*139a0*/  @!P1 NANOSLEEP.SYNCS 0x989680 ;  /* 0x009896800000995d */ /* 0x008fea0003900000 */
[----:B------:R-:W3:Y:S02]  /*139b0*/  @!P1 SYNCS.PHASECHK.TRANS64 P1, [R3+URZ+0x70], R6 ;  /* 0x00007006030095a7 */ /* 0x000ee400080210ff */
[----:B---3--:R-:W-:Y:S05]  /*139c0*/  @!P1 BRA `(.L_x_112) ;  /* 0xfffffffc00ec9947 */ /* 0x008fea000383ffff */
[----:B------:R-:W-:Y:S05]  /*139d0*/  BRA `(.L_x_111) ;  /* 0xffffff3c00847947 */ /* 0x000fea000383ffff */
.L_x_114:
[----:B-1----:R-:W-:Y:S04]  /*139e0*/  MOV R3, UR44 ;  /* 0x0000002c00037c02 */ /* 0x002fe80008000f00 */
[----:B------:R1:W4:Y:S03]  /*139f0*/  SYNCS.PHASECHK.TRANS64.TRYWAIT P0, [R3+URZ+0xe0], R4 ;  /* 0x0000e004030075a7 */ /* 0x00032600080011ff */
[----:B----4-:R-:W-:Y:S05]  /*13a00*/  @!P0 NANOSLEEP.SYNCS 0x989680 ;  /* 0x009896800000895d */ /* 0x010fea0003900000 */
[----:B------:R-:W4:Y:S02]  /*13a10*/  @!P0 SYNCS.PHASECHK.TRANS64 P0, [R3+URZ+0xe0], R4 ;  /* 0x0000e004030085a7 */ /* 0x000f2400080010ff */
[----:B----4-:R-:W-:Y:S05]  /*13a20*/  @!P0 BRA `(.L_x_114) ;  /* 0xfffffffc00ec8947 */ /* 0x010fea000383ffff */
[----:B------:R-:W-:Y:S05]  /*13a30*/  BRA `(.L_x_113) ;  /* 0xffffff3c00b47947 */ /* 0x000fea000383ffff */
.L_x_125:
[----:B--2---:R2:W4:Y:S02]  /*13a40*/  SYNCS.PHASECHK.TRANS64.TRYWAIT P0, [R3+URZ+0x70], R0 ;  /* 0x00007000030075a7 */ /* 0x00452400080011ff */
[----:B----4-:R-:W-:Y:S05]  /*13a50*/  @!P0 NANOSLEEP.SYNCS 0x989680 ;  /* 0x009896800000895d */ /* 0x010fea0003900000 */
[----:B------:R-:W4:Y:S02]  /*13a60*/  @!P0 SYNCS.PHASECHK.TRANS64 P0, [R3+URZ+0x70], R0 ;  /* 0x00007000030085a7 */ /* 0x000f2400080010ff */
[----:B----4-:R-:W-:Y:S05]  /*13a70*/  @!P0 BRA `(.L_x_125) ;  /* 0xfffffffc00f08947 */ /* 0x010fea000383ffff */
[----:B------:R-:W-:Y:S05]  /*13a80*/  BRA `(.L_x_124) ;  /* 0xffffff5400687947 */ /* 0x000fea000383ffff */
.L_x_135:
[----:B-1----:R1:W2:Y:S02]  /*13a90*/  SYNCS.PHASECHK.TRANS64.TRYWAIT P0, [R11+URZ+0x70], R8 ;  /* 0x000070080b0075a7 */ /* 0x0022a400080011ff */
[----:B--2---:R-:W-:Y:S05]  /*13aa0*/  @!P0 NANOSLEEP.SYNCS 0x989680 ;  /* 0x009896800000895d */ /* 0x004fea0003900000 */
[----:B------:R-:W2:Y:S02]  /*13ab0*/  @!P0 SYNCS.PHASECHK.TRANS64 P0, [R11+URZ+0x70], R8 ;  /* 0x000070080b0085a7 */ /* 0x000ea400080010ff */
[----:B--2---:R-:W-:Y:S05]  /*13ac0*/  @!P0 BRA `(.L_x_135) ;  /* 0xfffffffc00f08947 */ /* 0x004fea000383ffff */
[----:B------:R-:W-:Y:S05]  /*13ad0*/  BRA `(.L_x_134) ;  /* 0xffffff6c00047947 */ /* 0x000fea000383ffff */
.L_x_145:
[----:B-1----:R1:W2:Y:S02]  /*13ae0*/  SYNCS.PHASECHK.TRANS64.TRYWAIT P0, [R0+URZ+0x70], R5 ;  /* 0x00007005000075a7 */ /* 0x0022a400080011ff */
[----:B--2---:R-:W-:Y:S05]  /*13af0*/  @!P0 NANOSLEEP.SYNCS 0x989680 ;  /* 0x009896800000895d */ /* 0x004fea0003900000 */
[----:B------:R-:W2:Y:S02]  /*13b00*/  @!P0 SYNCS.PHASECHK.TRANS64 P0, [R0+URZ+0x70], R5 ;  /* 0x00007005000085a7 */ /* 0x000ea400080010ff */
[----:B--2---:R-:W-:Y:S05]  /*13b10*/  @!P0 BRA `(.L_x_145) ;  /* 0xfffffffc00f08947 */ /* 0x004fea000383ffff */
[----:B------:R-:W-:Y:S05]  /*13b20*/  BRA `(.L_x_144) ;  /* 0xffffff80005c7947 */ /* 0x000fea000383ffff */
.L_x_155:
[----:B-1----:R1:W4:Y:S02]  /*13b30*/  SYNCS.PHASECHK.TRANS64.TRYWAIT P0, [R8+URZ+0x70], R5 ;  /* 0x00007005080075a7 */ /* 0x00232400080011ff */
[----:B----4-:R-:W-:Y:S05]  /*13b40*/  @!P0 NANOSLEEP.SYNCS 0x989680 ;  /* 0x009896800000895d */ /* 0x010fea0003900000 */
[----:B------:R-:W4:Y:S02]  /*13b50*/  @!P0 SYNCS.PHASECHK.TRANS64 P0, [R8+URZ+0x70], R5 ;  /* 0x00007005080085a7 */ /* 0x000f2400080010ff */
[----:B----4-:R-:W-:Y:S05]  /*13b60*/  @!P0 BRA `(.L_x_155) ;  /* 0xfffffffc00f08947 */ /* 0x010fea000383ffff */
[----:B------:R-:W-:Y:S05]  /*13b70*/  BRA `(.L_x_154) ;  /* 0xffffff9400f07947 */ /* 0x000fea000383ffff */
.L_x_165:
[----:B-1----:R1:W4:Y:S02]  /*13b80*/  SYNCS.PHASECHK.TRANS64.TRYWAIT P0, [R8+URZ+0x70], R5 ;  /* 0x00007005080075a7 */ /* 0x00232400080011ff */
[----:B----4-:R-:W-:Y:S05]  /*13b90*/  @!P0 NANOSLEEP.SYNCS 0x989680 ;  /* 0x009896800000895d */ /* 0x010fea0003900000 */
[----:B------:R-:W4:Y:S02]  /*13ba0*/  @!P0 SYNCS.PHASECHK.TRANS64 P0, [R8+URZ+0x70], R5 ;  /* 0x00007005080085a7 */ /* 0x000f2400080010ff */
[----:B----4-:R-:W-:Y:S05]  /*13bb0*/  @!P0 BRA `(.L_x_165) ;  /* 0xfffffffc00f08947 */ /* 0x010fea000383ffff */
[----:B------:R-:W-:Y:S05]  /*13bc0*/  BRA `(.L_x_164) ;  /* 0xffffffac00607947 */ /* 0x000fea000383ffff */
.L_x_175:
[----:B-1----:R1:W4:Y:S02]  /*13bd0*/  SYNCS.PHASECHK.TRANS64.TRYWAIT P0, [R0+URZ+0x70], R5 ;  /* 0x00007005000075a7 */ /* 0x00232400080011ff */
[----:B----4-:R-:W-:Y:S05]  /*13be0*/  @!P0 NANOSLEEP.SYNCS 0x989680 ;  /* 0x009896800000895d */ /* 0x010fea0003900000 */
[----:B------:R-:W4:Y:S02]  /*13bf0*/  @!P0 SYNCS.PHASECHK.TRANS64 P0, [R0+URZ+0x70], R5 ;  /* 0x00007005000085a7 */ /* 0x000f2400080010ff */
[----:B----4-:R-:W-:Y:S05]  /*13c00*/  @!P0 BRA `(.L_x_175) ;  /* 0xfffffffc00f08947 */ /* 0x010fea000383ffff */
[----:B------:R-:W-:Y:S05]  /*13c10*/  BRA `(.L_x_174) ;  /* 0xffffffc000f47947 */ /* 0x000fea000383ffff */
.L_x_185:
[----:B-1----:R1:W4:Y:S02]  /*13c20*/  SYNCS.PHASECHK.TRANS64.TRYWAIT P0, [R0+URZ+0x70], R3 ;  /* 0x00007003000075a7 */ /* 0x00232400080011ff */
[----:B----4-:R-:W-:Y:S05]  /*13c30*/  @!P0 NANOSLEEP.SYNCS 0x989680 ;  /* 0x009896800000895d */ /* 0x010fea0003900000 */
[----:B------:R-:W4:Y:S02]  /*13c40*/  @!P0 SYNCS.PHASECHK.TRANS64 P0, [R0+URZ+0x70], R3 ;  /* 0x00007003000085a7 */ /* 0x000f2400080010ff */
[----:B----4-:R-:W-:Y:S05]  /*13c50*/  @!P0 BRA `(.L_x_185) ;  /* 0xfffffffc00f08947 */ /* 0x010fea000383ffff */
[----:B------:R-:W-:Y:S05]  /*13c60*/  BRA `(.L_x_184) ;  /* 0xffffffd800587947 */ /* 0x000fea000383ffff */
        .weak           $__internal_0_$__cuda_sm10x_tcgen05_guardrail_trap_col_being_dealloced_not_returned_by_alloc
        .type           $__internal_0_$__cuda_sm10x_tcgen05_guardrail_trap_col_being_dealloced_not_returned_by_alloc,@function
        .size           $__internal_0_$__cuda_sm10x_tcgen05_guardrail_trap_col_being_dealloced_not_returned_by_alloc,($__internal_1_$__cuda_sm10x_tcgen05_guardrail_trap_phase_invalid_during_alloc - $__internal_0_$__cuda_sm10x_tcgen05_guardrail_trap_col_being_dealloced_not_returned_by_alloc)
$__internal_0_$__cuda_sm10x_tcgen05_guardrail_trap_col_being_dealloced_not_returned_by_alloc:
[----:B------:R-:W-:Y:S05]  /*13c70*/  BPT.TRAP 0x1 ;  /* 0x000000040000795c */ /* 0x000fea0000300000 */
[----:B------:R-:W-:-:S04]  /*13c80*/  HFMA2 R3, -RZ, RZ, 0, 0 ;  /* 0x00000000ff037431 */ /* 0x000fc800000001ff */
[----:B------:R-:W-:Y:S05]  /*13c90*/  RET.REL.NODEC R2 `(_ZN7cutlass13device_kernelINS_4gemm6kernel13GemmUniversalIN4cute5tupleIJiiiiEEENS1_10collective13CollectiveMmaINS1_46MainloopSm100TmaUmmaWarpSpecializedBlockScaledILi7ELi2ELi1ENS5_IJNS4_1CILi4EEENSA_ILi2EEENSA_ILi1EEEEEEEENS5_IJNSA_ILi128EEENSA_ILi256EEESG_EEENS5_IJNS_12float_e2m1_tENS_13float_ue4m3_tEEEENS5_IJNS5_IJlSD_lEEENS4_6LayoutINS5_IJNS5_IJNS5_IJNSA_ILi32EEESB_EEEiEEENS5_IJNS5_IJNSA_ILi16EEESB_EEEiEEENS5_IJSD_iEEEEEENS5_IJST_NS5_IJNS5_IJNSA_ILi0EEESD_EEENSA_ILi512EEEEEENS5_IJSW_iEEEEEEEEEEESL_S13_NS4_8TiledMMAINS4_8MMA_AtomIJNS4_17SM100_MMA_MXF4_SSISJ_SJ_fSK_Li128ELi256ELi16ELNS4_4UMMA5MajorE0ELS18_0ELNS17_7ScaleInE0ELS19_0EEEEEENSN_INS5_IJSD_SD_SD_EEENS5_IJSW_SW_SW_EEEEENS5_IJNS4_10UnderscoreES1F_S1F_EEEEENS5_IJNS4_23SM90_TMA_LOAD_MULTICASTES1I_EEENS5_IJNS4_14ComposedLayoutINS4_7SwizzleILi2ELi4ELi3EEENS4_18smem_ptr_flag_bitsILi4EEENSN_INS5_IJNSA_ILi8EEESG_EEENS5_IJSG_SD_EEEEEEENSN_INS5_IJNS5_IJNS5_IJSP_SD_EEESS_EEESD_NS5_IJSD_SC_EEEEEENS5_IJNS5_IJNS5_IJSS_SY_EEESX_EEESW_NS5_IJSB_SY_EEEEEEEEEEEvNS4_8identityES1J_NS5_IJS1T_NSN_INS5_IJNS5_IJNS5_IJSP_SC_EEESS_EEESD_S1W_EEENS5_IJS1Z_SW_NS5_IJSB_NSA_ILi1024EEEEEEEEEEEEEEvS24_EENS_8epilogue10collective18CollectiveEpilogueINS2E_23Sm100TmaWarpSpecializedILi4ELi2ELi32ELb1ELb0EEEJNS5_IJNSA_ILi64EEESH_SG_EEENS5_IJNSN_IS2J_SD_EENSN_INS5_IJSO_SC_EEENS5_IJSD_SG_EEEEEEEENS_10bfloat16_tESM_S2Q_SM_NS2E_6fusion15FusionCallbacksIS2I_NS2R_17LinearCombinationIS2Q_fS2Q_fLNS_15FloatRoundStyleE2EEES2K_S2P_JEEENS4_5SM1004TMEM4LOAD26SM100_TMEM_LOAD_32dp32b32xENS4_13SM90_TMA_LOADENS1K_IS1M_NS1N_ILi16EEENSN_INS5_IJS1P_SO_EEENS5_IJSO_SD_EEEEEEENS4_39AutoVectorizingCopyWithAssumedAlignmentILi128EEENS4_14SM90_TMA_STOREES36_S38_S38_EEEvvEEEEvNT_6ParamsE) ;  /* 0xfffffec002d87950 */ /* 0x000fea0003c3ffff */
        .weak           $__internal_1_$__cuda_sm10x_tcgen05_guardrail_trap_phase_invalid_during_alloc
        .type           $__internal_1_$__cuda_sm10x_tcgen05_guardrail_trap_phase_invalid_during_alloc,@function
        .size           $__internal_1_$__cuda_sm10x_tcgen05_guardrail_trap_phase_invalid_during_alloc,($__internal_2_$__cuda_sm10x_tcgen05_guardrail_trap_unallocated_columns_being_dealloced - $__internal_1_$__cuda_sm10x_tcgen05_guardrail_trap_phase_invalid_during_alloc)
$__internal_1_$__cuda_sm10x_tcgen05_guardrail_trap_phase_invalid_during_alloc:
[----:B------:R-:W-:Y:S05]  /*13ca0*/  BPT.TRAP 0x1 ;  /* 0x000000040000795c */ /* 0x000fea0000300000 */
[----:B------:R-:W-:-:S04]  /*13cb0*/  MOV R5, 0x0 ;  /* 0x0000000000057802 */ /* 0x000fc80000000f00 */
[----:B------:R-:W-:Y:S05]  /*13cc0*/  RET.REL.NODEC R4 `(_ZN7cutlass13device_kernelINS_4gemm6kernel13GemmUniversalIN4cute5tupleIJiiiiEEENS1_10collective13CollectiveMmaINS1_46MainloopSm100TmaUmmaWarpSpecializedBlockScaledILi7ELi2ELi1ENS5_IJNS4_1CILi4EEENSA_ILi2EEENSA_ILi1EEEEEEEENS5_IJNSA_ILi128EEENSA_ILi256EEESG_EEENS5_IJNS_12float_e2m1_tENS_13float_ue4m3_tEEEENS5_IJNS5_IJlSD_lEEENS4_6LayoutINS5_IJNS5_IJNS5_IJNSA_ILi32EEESB_EEEiEEENS5_IJNS5_IJNSA_ILi16EEESB_EEEiEEENS5_IJSD_iEEEEEENS5_IJST_NS5_IJNS5_IJNSA_ILi0EEESD_EEENSA_ILi512EEEEEENS5_IJSW_iEEEEEEEEEEESL_S13_NS4_8TiledMMAINS4_8MMA_AtomIJNS4_17SM100_MMA_MXF4_SSISJ_SJ_fSK_Li128ELi256ELi16ELNS4_4UMMA5MajorE0ELS18_0ELNS17_7ScaleInE0ELS19_0EEEEEENSN_INS5_IJSD_SD_SD_EEENS5_IJSW_SW_SW_EEEEENS5_IJNS4_10UnderscoreES1F_S1F_EEEEENS5_IJNS4_23SM90_TMA_LOAD_MULTICASTES1I_EEENS5_IJNS4_14ComposedLayoutINS4_7SwizzleILi2ELi4ELi3EEENS4_18smem_ptr_flag_bitsILi4EEENSN_INS5_IJNSA_ILi8EEESG_EEENS5_IJSG_SD_EEEEEEENSN_INS5_IJNS5_IJNS5_IJSP_SD_EEESS_EEESD_NS5_IJSD_SC_EEEEEENS5_IJNS5_IJNS5_IJSS_SY_EEESX_EEESW_NS5_IJSB_SY_EEEEEEEEEEEvNS4_8identityES1J_NS5_IJS1T_NSN_INS5_IJNS5_IJNS5_IJSP_SC_EEESS_EEESD_S1W_EEENS5_IJS1Z_SW_NS5_IJSB_NSA_ILi1024EEEEEEEEEEEEEEvS24_EENS_8epilogue10collective18CollectiveEpilogueINS2E_23Sm100TmaWarpSpecializedILi4ELi2ELi32ELb1ELb0EEEJNS5_IJNSA_ILi64EEESH_SG_EEENS5_IJNSN_IS2J_SD_EENSN_INS5_IJSO_SC_EEENS5_IJSD_SG_EEEEEEEENS_10bfloat16_tESM_S2Q_SM_NS2E_6fusion15FusionCallbacksIS2I_NS2R_17LinearCombinationIS2Q_fS2Q_fLNS_15FloatRoundStyleE2EEES2K_S2P_JEEENS4_5SM1004TMEM4LOAD26SM100_TMEM_LOAD_32dp32b32xENS4_13SM90_TMA_LOADENS1K_IS1M_NS1N_ILi16EEENSN_INS5_IJS1P_SO_EEENS5_IJSO_SD_EEEEEEENS4_39AutoVectorizingCopyWithAssumedAlignmentILi128EEENS4_14SM90_TMA_STOREES36_S38_S38_EEEvvEEEEvNT_6ParamsE) ;  /* 0xfffffec004cc7950 */ /* 0x000fea0003c3ffff */
        .weak           $__internal_2_$__cuda_sm10x_tcgen05_guardrail_trap_unallocated_columns_being_dealloced
        .type           $__internal_2_$__cuda_sm10x_tcgen05_guardrail_trap_unallocated_columns_being_dealloced,@function
        .size           $__internal_2_$__cuda_sm10x_tcgen05_guardrail_trap_unallocated_columns_being_dealloced,(.L_x_251 - $__internal_2_$__cuda_sm10x_tcgen05_guardrail_trap_unallocated_columns_being_dealloced)
$__internal_2_$__cuda_sm10x_tcgen05_guardrail_trap_unallocated_columns_being_dealloced:
[----:B------:R-:W-:Y:S05]  /*13cd0*/  BPT.TRAP 0x1 ;  /* 0x000000040000795c */ /* 0x000fea0000300000 */
[----:B------:R-:W-:-:S04]  /*13ce0*/  HFMA2 R3, -RZ, RZ, 0, 0 ;  /* 0x00000000ff037431 */ /* 0x000fc800000001ff */
[----:B------:R-:W-:Y:S05]  /*13cf0*/  RET.REL.NODEC R2 `(_ZN7cutlass13device_kernelINS_4gemm6kernel13GemmUniversalIN4cute5tupleIJiiiiEEENS1_10collective13CollectiveMmaINS1_46MainloopSm100TmaUmmaWarpSpecializedBlockScaledILi7ELi2ELi1ENS5_IJNS4_1CILi4EEENSA_ILi2EEENSA_ILi1EEEEEEEENS5_IJNSA_ILi128EEENSA_ILi256EEESG_EEENS5_IJNS_12float_e2m1_tENS_13float_ue4m3_tEEEENS5_IJNS5_IJlSD_lEEENS4_6LayoutINS5_IJNS5_IJNS5_IJNSA_ILi32EEESB_EEEiEEENS5_IJNS5_IJNSA_ILi16EEESB_EEEiEEENS5_IJSD_iEEEEEENS5_IJST_NS5_IJNS5_IJNSA_ILi0EEESD_EEENSA_ILi512EEEEEENS5_IJSW_iEEEEEEEEEEESL_S13_NS4_8TiledMMAINS4_8MMA_AtomIJNS4_17SM100_MMA_MXF4_SSISJ_SJ_fSK_Li128ELi256ELi16ELNS4_4UMMA5MajorE0ELS18_0ELNS17_7ScaleInE0ELS19_0EEEEEENSN_INS5_IJSD_SD_SD_EEENS5_IJSW_SW_SW_EEEEENS5_IJNS4_10UnderscoreES1F_S1F_EEEEENS5_IJNS4_23SM90_TMA_LOAD_MULTICASTES1I_EEENS5_IJNS4_14ComposedLayoutINS4_7SwizzleILi2ELi4ELi3EEENS4_18smem_ptr_flag_bitsILi4EEENSN_INS5_IJNSA_ILi8EEESG_EEENS5_IJSG_SD_EEEEEEENSN_INS5_IJNS5_IJNS5_IJSP_SD_EEESS_EEESD_NS5_IJSD_SC_EEEEEENS5_IJNS5_IJNS5_IJSS_SY_EEESX_EEESW_NS5_IJSB_SY_EEEEEEEEEEEvNS4_8identityES1J_NS5_IJS1T_NSN_INS5_IJNS5_IJNS5_IJSP_SC_EEESS_EEESD_S1W_EEENS5_IJS1Z_SW_NS5_IJSB_NSA_ILi1024EEEEEEEEEEEEEEvS24_EENS_8epilogue10collective18CollectiveEpilogueINS2E_23Sm100TmaWarpSpecializedILi4ELi2ELi32ELb1ELb0EEEJNS5_IJNSA_ILi64EEESH_SG_EEENS5_IJNSN_IS2J_SD_EENSN_INS5_IJSO_SC_EEENS5_IJSD_SG_EEEEEEEENS_10bfloat16_tESM_S2Q_SM_NS2E_6fusion15FusionCallbacksIS2I_NS2R_17LinearCombinationIS2Q_fS2Q_fLNS_15FloatRoundStyleE2EEES2K_S2P_JEEENS4_5SM1004TMEM4LOAD26SM100_TMEM_LOAD_32dp32b32xENS4_13SM90_TMA_LOADENS1K_IS1M_NS1N_ILi16EEENSN_INS5_IJS1P_SO_EEENS5_IJSO_SD_EEEEEEENS4_39AutoVectorizingCopyWithAssumedAlignmentILi128EEENS4_14SM90_TMA_STOREES36_S38_S38_EEEvvEEEEvNT_6ParamsE) ;  /* 0xfffffec002c07950 */ /* 0x000fea0003c3ffff */
.L_x_250:
[----:B------:R-:W-:-:S00]  /*13d00*/  BRA `(.L_x_250) ;  /* 0xfffffffc00fc7947 */ /* 0x000fc0000383ffff */
[----:B------:R-:W-:-:S00]  /*13d10*/  NOP ;  /* 0x0000000000007918 */ /* 0x000fc00000000000 */
        /* <DEDUP_REMOVED lines=14> */
.L_x_251:


//--------------------- .nv.global.init           --------------------------
	.section	.nv.global.init,"aw",@progbits
.nv.global.init:
	.type		$str$29,@object
	.size		$str$29,($str$30 - $str$29)
$str$29:
        /*0000*/ 	.byte	0x28, 0x61, 0x64, 0x64, 0x72, 0x65, 0x73, 0x73, 0x20, 0x26, 0x20, 0x6d, 0x61, 0x73, 0x6b, 0x29
        /*0010*/ 	.byte	0x20, 0x3d, 0x3d, 0x20, 0x30, 0x00
	.type		$str$30,@object
	.size		$str$30,($str$26 - $str$30)
$str$30:
        /*0016*/ 	.byte	0x2f, 0x74, 0x6d, 0x70, 0x2f, 0x63, 0x75, 0x74, 0x6c, 0x61, 0x73, 0x73, 0x5f, 0x73, 0x77, 0x65
        /*0026*/ 	.byte	0x65, 0x70, 0x5f, 0x73, 0x72, 0x63, 0x2f, 0x69, 0x6e, 0x63, 0x6c, 0x75, 0x64, 0x65, 0x2f, 0x63
        /*0036*/ 	.byte	0x75, 0x74, 0x65, 0x2f, 0x70, 0x6f, 0x69, 0x6e, 0x74, 0x65, 0x72, 0x5f, 0x66, 0x6c, 0x61, 0x67
        /*0046*/ 	.byte	0x67, 0x65, 0x64, 0x2e, 0x68, 0x70, 0x70, 0x00
	.type		$str$26,@object
	.size		$str$26,($str$25 - $str$26)
$str$26:
        /*004e*/ 	.byte	0x2f, 0x74, 0x6d, 0x70, 0x2f, 0x63, 0x75, 0x74, 0x6c, 0x61, 0x73, 0x73, 0x5f, 0x73, 0x77, 0x65
        /*005e*/ 	.byte	0x65, 0x70, 0x5f, 0x73, 0x72, 0x63, 0x2f, 0x69, 0x6e, 0x63, 0x6c, 0x75, 0x64, 0x65, 0x2f, 0x63
        /*006e*/ 	.byte	0x75, 0x74, 0x65, 0x2f, 0x61, 0x74, 0x6f, 0x6d, 0x2f, 0x63, 0x6f, 0x70, 0x79, 0x5f, 0x74, 0x72
        /*007e*/ 	.byte	0x61, 0x69, 0x74, 0x73, 0x5f, 0x73, 0x6d, 0x31, 0x30, 0x30, 0x2e, 0x68, 0x70, 0x70, 0x00
	.type		$str$25,@object
	.size		$str$25,(__unnamed_1 - $str$25)
$str$25:
        /*008d*/ 	.byte	0x28, 0x28, 0x75, 0x69, 0x6e, 0x74, 0x33, 0x32, 0x5f, 0x74, 0x28, 0x74, 0x68, 0x72, 0x65, 0x61
        /*009d*/ 	.byte	0x64, 0x49, 0x64, 0x78, 0x2e, 0x78, 0x29, 0x20, 0x2f, 0x20, 0x33, 0x32, 0x29, 0x20, 0x25, 0x20
        /*00ad*/ 	.byte	0x34, 0x29, 0x20, 0x3d, 0x3d, 0x20, 0x28, 0x28, 0x28, 0x74, 0x6d, 0x65, 0x6d, 0x5f, 0x61, 0x64
        /*00bd*/ 	.byte	0x64, 0x72, 0x20, 0x3e, 0x3e, 0x20, 0x31, 0x36, 0x29, 0x20, 0x2f, 0x20, 0x33, 0x32, 0x29, 0x20
        /*00cd*/ 	.byte	0x25, 0x20, 0x34, 0x29, 0x00
	.type		__unnamed_1,@object
	.size		__unnamed_1,(__unnamed_2 - __unnamed_1)
__unnamed_1:
        /*00d2*/ 	.byte	0x61, 0x75, 0x74, 0x6f, 0x20, 0x63, 0x75, 0x74, 0x65, 0x3a, 0x3a, 0x61, 0x73, 0x5f, 0x70, 0x6f
        /* <DEDUP_REMOVED lines=24> */
        /*0262*/ 	.byte	0x43, 0x3c, 0x34, 0x30, 0x39, 0x36, 0x3e, 0x3e, 0x3e, 0x3e, 0x5d, 0x00
	.type		__unnamed_2,@object
	.size		__unnamed_2,(.L_2 - __unnamed_2)
__unnamed_2:
        /* <DEDUP_REMOVED lines=42> */
        /*050e*/ 	.byte	0x3e, 0x3e, 0x5d, 0x00
.L_2:


//--------------------- .nv.shared._ZN7cutlass13device_kernelINS_4gemm6kernel13GemmUniversalIN4cute5tupleIJiiiiEEENS1_10collective13CollectiveMmaINS1_46MainloopSm100TmaUmmaWarpSpecializedBlockScaledILi7ELi2ELi1ENS5_IJNS4_1CILi4EEENSA_ILi2EEENSA_ILi1EEEEEEEENS5_IJNSA_ILi128EEENSA_ILi256EEESG_EEENS5_IJNS_12float_e2m1_tENS_13float_ue4m3_tEEEENS5_IJNS5_IJlSD_lEEENS4_6LayoutINS5_IJNS5_IJNS5_IJNSA_ILi32EEESB_EEEiEEENS5_IJNS5_IJNSA_ILi16EEESB_EEEiEEENS5_IJSD_iEEEEEENS5_IJST_NS5_IJNS5_IJNSA_ILi0EEESD_EEENSA_ILi512EEEEEENS5_IJSW_iEEEEEEEEEEESL_S13_NS4_8TiledMMAINS4_8MMA_AtomIJNS4_17SM100_MMA_MXF4_SSISJ_SJ_fSK_Li128ELi256ELi16ELNS4_4UMMA5MajorE0ELS18_0ELNS17_7ScaleInE0ELS19_0EEEEEENSN_INS5_IJSD_SD_SD_EEENS5_IJSW_SW_SW_EEEEENS5_IJNS4_10UnderscoreES1F_S1F_EEEEENS5_IJNS4_23SM90_TMA_LOAD_MULTICASTES1I_EEENS5_IJNS4_14ComposedLayoutINS4_7SwizzleILi2ELi4ELi3EEENS4_18smem_ptr_flag_bitsILi4EEENSN_INS5_IJNSA_ILi8EEESG_EEENS5_IJSG_SD_EEEEEEENSN_INS5_IJNS5_IJNS5_IJSP_SD_EEESS_EEESD_NS5_IJSD_SC_EEEEEENS5_IJNS5_IJNS5_IJSS_SY_EEESX_EEESW_NS5_IJSB_SY_EEEEEEEEEEEvNS4_8identityES1J_NS5_IJS1T_NSN_INS5_IJNS5_IJNS5_IJSP_SC_EEESS_EEESD_S1W_EEENS5_IJS1Z_SW_NS5_IJSB_NSA_ILi1024EEEEEEEEEEEEEEvS24_EENS_8epilogue10collective18CollectiveEpilogueINS2E_23Sm100TmaWarpSpecializedILi4ELi2ELi32ELb1ELb0EEEJNS5_IJNSA_ILi64EEESH_SG_EEENS5_IJNSN_IS2J_SD_EENSN_INS5_IJSO_SC_EEENS5_IJSD_SG_EEEEEEEENS_10bfloat16_tESM_S2Q_SM_NS2E_6fusion15FusionCallbacksIS2I_NS2R_17LinearCombinationIS2Q_fS2Q_fLNS_15FloatRoundStyleE2EEES2K_S2P_JEEENS4_5SM1004TMEM4LOAD26SM100_TMEM_LOAD_32dp32b32xENS4_13SM90_TMA_LOADENS1K_IS1M_NS1N_ILi16EEENSN_INS5_IJS1P_SO_EEENS5_IJSO_SD_EEEEEEENS4_39AutoVectorizingCopyWithAssumedAlignmentILi128EEENS4_14SM90_TMA_STOREES36_S38_S38_EEEvvEEEEvNT_6ParamsE --------------------------
	.section	.nv.shared._ZN7cutlass13device_kernelINS_4gemm6kernel13GemmUniversalIN4cute5tupleIJiiiiEEENS1_10collective13CollectiveMmaINS1_46MainloopSm100TmaUmmaWarpSpecializedBlockScaledILi7ELi2ELi1ENS5_IJNS4_1CILi4EEENSA_ILi2EEENSA_ILi1EEEEEEEENS5_IJNSA_ILi128EEENSA_ILi256EEESG_EEENS5_IJNS_12float_e2m1_tENS_13float_ue4m3_tEEEENS5_IJNS5_IJlSD_lEEENS4_6LayoutINS5_IJNS5_IJNS5_IJNSA_ILi32EEESB_EEEiEEENS5_IJNS5_IJNSA_ILi16EEESB_EEEiEEENS5_IJSD_iEEEEEENS5_IJST_NS5_IJNS5_IJNSA_ILi0EEESD_EEENSA_ILi512EEEEEENS5_IJSW_iEEEEEEEEEEESL_S13_NS4_8TiledMMAINS4_8MMA_AtomIJNS4_17SM100_MMA_MXF4_SSISJ_SJ_fSK_Li128ELi256ELi16ELNS4_4UMMA5MajorE0ELS18_0ELNS17_7ScaleInE0ELS19_0EEEEEENSN_INS5_IJSD_SD_SD_EEENS5_IJSW_SW_SW_EEEEENS5_IJNS4_10UnderscoreES1F_S1F_EEEEENS5_IJNS4_23SM90_TMA_LOAD_MULTICASTES1I_EEENS5_IJNS4_14ComposedLayoutINS4_7SwizzleILi2ELi4ELi3EEENS4_18smem_ptr_flag_bitsILi4EEENSN_INS5_IJNSA_ILi8EEESG_EEENS5_IJSG_SD_EEEEEEENSN_INS5_IJNS5_IJNS5_IJSP_SD_EEESS_EEESD_NS5_IJSD_SC_EEEEEENS5_IJNS5_IJNS5_IJSS_SY_EEESX_EEESW_NS5_IJSB_SY_EEEEEEEEEEEvNS4_8identityES1J_NS5_IJS1T_NSN_INS5_IJNS5_IJNS5_IJSP_SC_EEESS_EEESD_S1W_EEENS5_IJS1Z_SW_NS5_IJSB_NSA_ILi1024EEEEEEEEEEEEEEvS24_EENS_8epilogue10collective18CollectiveEpilogueINS2E_23Sm100TmaWarpSpecializedILi4ELi2ELi32ELb1ELb0EEEJNS5_IJNSA_ILi64EEESH_SG_EEENS5_IJNSN_IS2J_SD_EENSN_INS5_IJSO_SC_EEENS5_IJSD_SG_EEEEEEEENS_10bfloat16_tESM_S2Q_SM_NS2E_6fusion15FusionCallbacksIS2I_NS2R_17LinearCombinationIS2Q_fS2Q_fLNS_15FloatRoundStyleE2EEES2K_S2P_JEEENS4_5SM1004TMEM4LOAD26SM100_TMEM_LOAD_32dp32b32xENS4_13SM90_TMA_LOADENS1K_IS1M_NS1N_ILi16EEENSN_INS5_IJS1P_SO_EEENS5_IJSO_SD_EEEEEEENS4_39AutoVectorizingCopyWithAssumedAlignmentILi128EEENS4_14SM90_TMA_STOREES36_S38_S38_EEEvvEEEEvNT_6ParamsE,"aw",@nobits
	.sectionflags	@""
	.align	16
	.zero		1024


//--------------------- .nv.shared.reserved.0     --------------------------
	.section	.nv.shared.reserved.0,"aw",@nobits
	.weak		__nv_reservedSMEM_offset_0_alias
	.size		__nv_reservedSMEM_offset_0_alias, 0, 64
	.other		__nv_reservedSMEM_offset_0_alias,@"STO_CUDA_RESERVED_SHARED STV_DEFAULT"
__nv_reservedSMEM_offset_0_alias:
	.zero		0
.nv.shared.reserved.0:
	.zero		64
	.weak		__nv_reservedSMEM_tcgen05_partition
	.type		__nv_reservedSMEM_tcgen05_partition,@object
	.size		__nv_reservedSMEM_tcgen05_partition,(.L_0 - __nv_reservedSMEM_tcgen05_partition)
__nv_reservedSMEM_tcgen05_partition:
	.zero		32
.L_0:


//--------------------- .nv.global                --------------------------
	.section	.nv.global,"aw",@nobits
.nv.global:
	.type		_ZN40_INTERNAL_c5ad7705_4_k_cu_bf602c68_214634cute1_E,@object
	.size		_ZN40_INTERNAL_c5ad7705_4_k_cu_bf602c68_214634cute1_E,(_ZN40_INTERNAL_c5ad7705_4_k_cu_bf602c68_214634cuda3std3__45__cpo6cbeginE - _ZN40_INTERNAL_c5ad7705_4_k_cu_bf602c68_214634cute1_E)
_ZN40_INTERNAL_c5ad7705_4_k_cu_bf602c68_214634cute1_E:
	.zero		1
	.type		_ZN40_INTERNAL_c5ad7705_4_k_cu_bf602c68_214634cuda3std3__45__cpo6cbeginE,@object
	.size		_ZN40_INTERNAL_c5ad7705_4_k_cu_bf602c68_214634cuda3std3__45__cpo6cbeginE,(_ZN40_INTERNAL_c5ad7705_4_k_cu_bf602c68_214634cuda3std3__48in_placeE - _ZN40_INTERNAL_c5ad7705_4_k_cu_bf602c68_214634cuda3std3__45__cpo6cbeginE)
_ZN40_INTERNAL_c5ad7705_4_k_cu_bf602c68_214634cuda3std3__45__cpo6cbeginE:
	.zero		1
	.type		_ZN40_INTERNAL_c5ad7705_4_k_cu_bf602c68_214634cuda3std3__48in_placeE,@object
	.size		_ZN40_INTERNAL_c5ad7705_4_k_cu_bf602c68_214634cuda3std3__48in_placeE,(_ZN40_INTERNAL_c5ad7705_4_k_cu_bf602c68_214634cuda3std6ranges3__45__cpo9iter_moveE - _ZN40_INTERNAL_c5ad7705_4_k_cu_bf602c68_214634cuda3std3__48in_placeE)
_ZN40_INTERNAL_c5ad7705_4_k_cu_bf602c68_214634cuda3std3__48in_placeE:
	.zero		1
	.type		_ZN40_INTERNAL_c5ad7705_4_k_cu_bf602c68_214634cuda3std6ranges3__45__cpo9iter_moveE,@object
	.size		_ZN40_INTERNAL_c5ad7705_4_k_cu_bf602c68_214634cuda3std6ranges3__45__cpo9iter_moveE,(_ZN40_INTERNAL_c5ad7705_4_k_cu_bf602c68_214634cuda3std3__45__cpo5beginE - _ZN40_INTERNAL_c5ad7705_4_k_cu_bf602c68_214634cuda3std6ranges3__45__cpo9iter_moveE)
_ZN40_INTERNAL_c5ad7705_4_k_cu_bf602c68_214634cuda3std6ranges3__45__cpo9iter_moveE:
	.zero		1
	.type		_ZN40_INTERNAL_c5ad7705_4_k_cu_bf602c68_214634cuda3std3__45__cpo5beginE,@object
	.size		_ZN40_INTERNAL_c5ad7705_4_k_cu_bf602c68_214634cuda3std3__45__cpo5beginE,(_ZN40_INTERNAL_c5ad7705_4_k_cu_bf602c68_214634cuda3std3__442_GLOBAL__N__c5ad7705_4_k_cu_bf602c68_214636ignoreE - _ZN40_INTERNAL_c5ad7705_4_k_cu_bf602c68_214634cuda3std3__45__cpo5beginE)
_ZN40_INTERNAL_c5ad7705_4_k_cu_bf602c68_214634cuda3std3__45__cpo5beginE:
	.zero		1
	.type		_ZN40_INTERNAL_c5ad7705_4_k_cu_bf602c68_214634cuda3std3__442_GLOBAL__N__c5ad7705_4_k_cu_bf602c68_214636ignoreE,@object
	.size		_ZN40_INTERNAL_c5ad7705_4_k_cu_bf602c68_214634cuda3std3__442_GLOBAL__N__c5ad7705_4_k_cu_bf602c68_214636ignoreE,(_ZN40_INTERNAL_c5ad7705_4_k_cu_bf602c68_214634cute7productE - _ZN40_INTERNAL_c5ad7705_4_k_cu_bf602c68_214634cuda3std3__442_GLOBAL__N__c5ad7705_4_k_cu_bf602c68_214636ignoreE)
_ZN40_INTERNAL_c5ad7705_4_k_cu_bf602c68_214634cuda3std3__442_GLOBAL__N__c5ad7705_4_k_cu_bf602c68_214636ignoreE:
	.zero		1
	.type		_ZN40_INTERNAL_c5ad7705_4_k_cu_bf602c68_214634cute7productE,@object
	.size		_ZN40_INTERNAL_c5ad7705_4_k_cu_bf602c68_214634cute7productE,(_ZN40_INTERNAL_c5ad7705_4_k_cu_bf602c68_214634cuda3std3__45__cpo3endE - _ZN40_INTERNAL_c5ad7705_4_k_cu_bf602c68_214634cute7productE)
_ZN40_INTERNAL_c5ad7705_4_k_cu_bf602c68_214634cute7productE:
	.zero		1
	.type		_ZN40_INTERNAL_c5ad7705_4_k_cu_bf602c68_214634cuda3std3__45__cpo3endE,@object
	.size		_ZN40_INTERNAL_c5ad7705_4_k_cu_bf602c68_214634cuda3std3__45__cpo3endE,(_ZN40_INTERNAL_c5ad7705_4_k_cu_bf602c68_214634cuda3std3__419piecewise_constructE - _ZN40_INTERNAL_c5ad7705_4_k_cu_bf602c68_214634cuda3std3__45__cpo3endE)
_ZN40_INTERNAL_c5ad7705_4_k_cu_bf602c68_214634cuda3std3__45__cpo3endE:
	.zero		1
	.type		_ZN40_INTERNAL_c5ad7705_4_k_cu_bf602c68_214634cuda3std3__419piecewise_constructE,@object
	.size		_ZN40_INTERNAL_c5ad7705_4_k_cu_bf602c68_214634cuda3std3__419piecewise_constructE,(_ZN40_INTERNAL_c5ad7705_4_k_cu_bf602c68_214634cuda3std3__45__cpo4cendE - _ZN40_INTERNAL_c5ad7705_4_k_cu_bf602c68_214634cuda3std3__419piecewise_constructE)
_ZN40_INTERNAL_c5ad7705_4_k_cu_bf602c68_214634cuda3std3__419piecewise_constructE:
	.zero		1
	.type		_ZN40_INTERNAL_c5ad7705_4_k_cu_bf602c68_214634cuda3std3__45__cpo4cendE,@object
	.size		_ZN40_INTERNAL_c5ad7705_4_k_cu_bf602c68_214634cuda3std3__45__cpo4cendE,(_ZN40_INTERNAL_c5ad7705_4_k_cu_bf602c68_214634cuda3std6ranges3__45__cpo4swapE - _ZN40_INTERNAL_c5ad7705_4_k_cu_bf602c68_214634cuda3std3__45__cpo4cendE)
_ZN40_INTERNAL_c5ad7705_4_k_cu_bf602c68_214634cuda3std3__45__cpo4cendE:
	.zero		1
	.type		_ZN40_INTERNAL_c5ad7705_4_k_cu_bf602c68_214634cuda3std6ranges3__45__cpo4swapE,@object
	.size		_ZN40_INTERNAL_c5ad7705_4_k_cu_bf602c68_214634cuda3std6ranges3__45__cpo4swapE,(.L_10 - _ZN40_INTERNAL_c5ad7705_4_k_cu_bf602c68_214634cuda3std6ranges3__45__cpo4swapE)
_ZN40_INTERNAL_c5ad7705_4_k_cu_bf602c68_214634cuda3std6ranges3__45__cpo4swapE:
	.zero		1
.L_10:


//--------------------- .nv.constant0._ZN7cutlass13device_kernelINS_4gemm6kernel13GemmUniversalIN4cute5tupleIJiiiiEEENS1_10collective13CollectiveMmaINS1_46MainloopSm100TmaUmmaWarpSpecializedBlockScaledILi7ELi2ELi1ENS5_IJNS4_1CILi4EEENSA_ILi2EEENSA_ILi1EEEEEEEENS5_IJNSA_ILi128EEENSA_ILi256EEESG_EEENS5_IJNS_12float_e2m1_tENS_13float_ue4m3_tEEEENS5_IJNS5_IJlSD_lEEENS4_6LayoutINS5_IJNS5_IJNS5_IJNSA_ILi32EEESB_EEEiEEENS5_IJNS5_IJNSA_ILi16EEESB_EEEiEEENS5_IJSD_iEEEEEENS5_IJST_NS5_IJNS5_IJNSA_ILi0EEESD_EEENSA_ILi512EEEEEENS5_IJSW_iEEEEEEEEEEESL_S13_NS4_8TiledMMAINS4_8MMA_AtomIJNS4_17SM100_MMA_MXF4_SSISJ_SJ_fSK_Li128ELi256ELi16ELNS4_4UMMA5MajorE0ELS18_0ELNS17_7ScaleInE0ELS19_0EEEEEENSN_INS5_IJSD_SD_SD_EEENS5_IJSW_SW_SW_EEEEENS5_IJNS4_10UnderscoreES1F_S1F_EEEEENS5_IJNS4_23SM90_TMA_LOAD_MULTICASTES1I_EEENS5_IJNS4_14ComposedLayoutINS4_7SwizzleILi2ELi4ELi3EEENS4_18smem_ptr_flag_bitsILi4EEENSN_INS5_IJNSA_ILi8EEESG_EEENS5_IJSG_SD_EEEEEEENSN_INS5_IJNS5_IJNS5_IJSP_SD_EEESS_EEESD_NS5_IJSD_SC_EEEEEENS5_IJNS5_IJNS5_IJSS_SY_EEESX_EEESW_NS5_IJSB_SY_EEEEEEEEEEEvNS4_8identityES1J_NS5_IJS1T_NSN_INS5_IJNS5_IJNS5_IJSP_SC_EEESS_EEESD_S1W_EEENS5_IJS1Z_SW_NS5_IJSB_NSA_ILi1024EEEEEEEEEEEEEEvS24_EENS_8epilogue10collective18CollectiveEpilogueINS2E_23Sm100TmaWarpSpecializedILi4ELi2ELi32ELb1ELb0EEEJNS5_IJNSA_ILi64EEESH_SG_EEENS5_IJNSN_IS2J_SD_EENSN_INS5_IJSO_SC_EEENS5_IJSD_SG_EEEEEEEENS_10bfloat16_tESM_S2Q_SM_NS2E_6fusion15FusionCallbacksIS2I_NS2R_17LinearCombinationIS2Q_fS2Q_fLNS_15FloatRoundStyleE2EEES2K_S2P_JEEENS4_5SM1004TMEM4LOAD26SM100_TMEM_LOAD_32dp32b32xENS4_13SM90_TMA_LOADENS1K_IS1M_NS1N_ILi16EEENSN_INS5_IJS1P_SO_EEENS5_IJSO_SD_EEEEEEENS4_39AutoVectorizingCopyWithAssumedAlignmentILi128EEENS4_14SM90_TMA_STOREES36_S38_S38_EEEvvEEEEvNT_6ParamsE --------------------------
	.section	.nv.constant0._ZN7cutlass13device_kernelINS_4gemm6kernel13GemmUniversalIN4cute5tupleIJiiiiEEENS1_10collective13CollectiveMmaINS1_46MainloopSm100TmaUmmaWarpSpecializedBlockScaledILi7ELi2ELi1ENS5_IJNS4_1CILi4EEENSA_ILi2EEENSA_ILi1EEEEEEEENS5_IJNSA_ILi128EEENSA_ILi256EEESG_EEENS5_IJNS_12float_e2m1_tENS_13float_ue4m3_tEEEENS5_IJNS5_IJlSD_lEEENS4_6LayoutINS5_IJNS5_IJNS5_IJNSA_ILi32EEESB_EEEiEEENS5_IJNS5_IJNSA_ILi16EEESB_EEEiEEENS5_IJSD_iEEEEEENS5_IJST_NS5_IJNS5_IJNSA_ILi0EEESD_EEENSA_ILi512EEEEEENS5_IJSW_iEEEEEEEEEEESL_S13_NS4_8TiledMMAINS4_8MMA_AtomIJNS4_17SM100_MMA_MXF4_SSISJ_SJ_fSK_Li128ELi256ELi16ELNS4_4UMMA5MajorE0ELS18_0ELNS17_7ScaleInE0ELS19_0EEEEEENSN_INS5_IJSD_SD_SD_EEENS5_IJSW_SW_SW_EEEEENS5_IJNS4_10UnderscoreES1F_S1F_EEEEENS5_IJNS4_23SM90_TMA_LOAD_MULTICASTES1I_EEENS5_IJNS4_14ComposedLayoutINS4_7SwizzleILi2ELi4ELi3EEENS4_18smem_ptr_flag_bitsILi4EEENSN_INS5_IJNSA_ILi8EEESG_EEENS5_IJSG_SD_EEEEEEENSN_INS5_IJNS5_IJNS5_IJSP_SD_EEESS_EEESD_NS5_IJSD_SC_EEEEEENS5_IJNS5_IJNS5_IJSS_SY_EEESX_EEESW_NS5_IJSB_SY_EEEEEEEEEEEvNS4_8identityES1J_NS5_IJS1T_NSN_INS5_IJNS5_IJNS5_IJSP_SC_EEESS_EEESD_S1W_EEENS5_IJS1Z_SW_NS5_IJSB_NSA_ILi1024EEEEEEEEEEEEEEvS24_EENS_8epilogue10collective18CollectiveEpilogueINS2E_23Sm100TmaWarpSpecializedILi4ELi2ELi32ELb1ELb0EEEJNS5_IJNSA_ILi64EEESH_SG_EEENS5_IJNSN_IS2J_SD_EENSN_INS5_IJSO_SC_EEENS5_IJSD_SG_EEEEEEEENS_10bfloat16_tESM_S2Q_SM_NS2E_6fusion15FusionCallbacksIS2I_NS2R_17LinearCombinationIS2Q_fS2Q_fLNS_15FloatRoundStyleE2EEES2K_S2P_JEEENS4_5SM1004TMEM4LOAD26SM100_TMEM_LOAD_32dp32b32xENS4_13SM90_TMA_LOADENS1K_IS1M_NS1N_ILi16EEENSN_INS5_IJS1P_SO_EEENS5_IJSO_SD_EEEEEEENS4_39AutoVectorizingCopyWithAssumedAlignmentILi128EEENS4_14SM90_TMA_STOREES36_S38_S38_EEEvvEEEEvNT_6ParamsE,"a",@progbits
	.sectionflags	@""
	.align	4
.nv.constant0._ZN7cutlass13device_kernelINS_4gemm6kernel13GemmUniversalIN4cute5tupleIJiiiiEEENS1_10collective13CollectiveMmaINS1_46MainloopSm100TmaUmmaWarpSpecializedBlockScaledILi7ELi2ELi1ENS5_IJNS4_1CILi4EEENSA_ILi2EEENSA_ILi1EEEEEEEENS5_IJNSA_ILi128EEENSA_ILi256EEESG_EEENS5_IJNS_12float_e2m1_tENS_13float_ue4m3_tEEEENS5_IJNS5_IJlSD_lEEENS4_6LayoutINS5_IJNS5_IJNS5_IJNSA_ILi32EEESB_EEEiEEENS5_IJNS5_IJNSA_ILi16EEESB_EEEiEEENS5_IJSD_iEEEEEENS5_IJST_NS5_IJNS5_IJNSA_ILi0EEESD_EEENSA_ILi512EEEEEENS5_IJSW_iEEEEEEEEEEESL_S13_NS4_8TiledMMAINS4_8MMA_AtomIJNS4_17SM100_MMA_MXF4_SSISJ_SJ_fSK_Li128ELi256ELi16ELNS4_4UMMA5MajorE0ELS18_0ELNS17_7ScaleInE0ELS19_0EEEEEENSN_INS5_IJSD_SD_SD_EEENS5_IJSW_SW_SW_EEEEENS5_IJNS4_10UnderscoreES1F_S1F_EEEEENS5_IJNS4_23SM90_TMA_LOAD_MULTICASTES1I_EEENS5_IJNS4_14ComposedLayoutINS4_7SwizzleILi2ELi4ELi3EEENS4_18smem_ptr_flag_bitsILi4EEENSN_INS5_IJNSA_ILi8EEESG_EEENS5_IJSG_SD_EEEEEEENSN_INS5_IJNS5_IJNS5_IJSP_SD_EEESS_EEESD_NS5_IJSD_SC_EEEEEENS5_IJNS5_IJNS5_IJSS_SY_EEESX_EEESW_NS5_IJSB_SY_EEEEEEEEEEEvNS4_8identityES1J_NS5_IJS1T_NSN_INS5_IJNS5_IJNS5_IJSP_SC_EEESS_EEESD_S1W_EEENS5_IJS1Z_SW_NS5_IJSB_NSA_ILi1024EEEEEEEEEEEEEEvS24_EENS_8epilogue10collective18CollectiveEpilogueINS2E_23Sm100TmaWarpSpecializedILi4ELi2ELi32ELb1ELb0EEEJNS5_IJNSA_ILi64EEESH_SG_EEENS5_IJNSN_IS2J_SD_EENSN_INS5_IJSO_SC_EEENS5_IJSD_SG_EEEEEEEENS_10bfloat16_tESM_S2Q_SM_NS2E_6fusion15FusionCallbacksIS2I_NS2R_17LinearCombinationIS2Q_fS2Q_fLNS_15FloatRoundStyleE2EEES2K_S2P_JEEENS4_5SM1004TMEM4LOAD26SM100_TMEM_LOAD_32dp32b32xENS4_13SM90_TMA_LOADENS1K_IS1M_NS1N_ILi16EEENSN_INS5_IJS1P_SO_EEENS5_IJSO_SD_EEEEEEENS4_39AutoVectorizingCopyWithAssumedAlignmentILi128EEENS4_14SM90_TMA_STOREES36_S38_S38_EEEvvEEEEvNT_6ParamsE:
	.zero		3968


//--------------------- SYMBOLS --------------------------

	.type		.nv.reservedSmem.offset0,@object
	.size		.nv.reservedSmem.offset0,0x4
	.type		.nv.reservedSmem.cap,@object
	.size		.nv.reservedSmem.cap,0x4
	.type		__assertfail,@function
